// auto-generated by cutlass_sweep.conv — config: {"arch": "sm_100", "cluster_m": 2, "cluster_n": 1, "conv_kind": "wgrad", "dtype": "e4m3", "ndim": 3, "tile_k": 32, "tile_m": 128, "tile_n": 64}
#include "cutlass/cutlass.h"
#include "cute/tensor.hpp"
#include "cutlass/kernel_hardware_info.hpp"
#include "cutlass/conv/convolution.h"
#include "cutlass/conv/dispatch_policy.hpp"
#include "cutlass/conv/collective/collective_builder.hpp"
#include "cutlass/conv/kernel/conv_universal.hpp"
#include "cutlass/conv/device/conv_universal_adapter.hpp"
#include "cutlass/epilogue/collective/collective_builder.hpp"

using namespace cute;
using Elem = cutlass::float_e4m3_t;
using Acc  = float;
using LayoutAB = cutlass::layout::TensorNDHWC;
using LayoutC  = cutlass::layout::TensorKCSRT;
constexpr auto ConvOp = cutlass::conv::Operator::kWgrad;
using TileShape    = Shape<_128, Shape<_64>, Shape<_32>>;
using ClusterShape = Shape<_2, _1, _1>;

using CollectiveEpilogue = typename cutlass::epilogue::collective::CollectiveBuilder<
    cutlass::arch::Sm100, cutlass::arch::OpClassTensorOp,
    TileShape, ClusterShape,
    cutlass::epilogue::collective::EpilogueTileAuto,
    Acc, Acc,
    Elem, LayoutC, 128 / cutlass::sizeof_bits<Elem>::value,
    Elem, LayoutC, 128 / cutlass::sizeof_bits<Elem>::value,
    cutlass::epilogue::collective::EpilogueScheduleAuto
  >::CollectiveOp;

using CollectiveMainloop = typename cutlass::conv::collective::CollectiveBuilder<
    cutlass::arch::Sm100, cutlass::arch::OpClassTensorOp, ConvOp,
    Elem, LayoutAB, 128 / cutlass::sizeof_bits<Elem>::value,
    Elem, LayoutAB, 128 / cutlass::sizeof_bits<Elem>::value,
    Acc,
    TileShape, ClusterShape,
    cutlass::conv::collective::StageCountAutoCarveout<
        static_cast<int>(sizeof(typename CollectiveEpilogue::SharedStorage))>,
    cutlass::conv::collective::KernelScheduleAuto
  >::CollectiveOp;

using ProblemShape = cutlass::conv::ConvProblemShape<
    ConvOp, CollectiveMainloop::DispatchPolicy::NumSpatialDimensions>;
using ConvKernel = cutlass::conv::kernel::ConvUniversal<
    ProblemShape, CollectiveMainloop, CollectiveEpilogue>;
using Conv = cutlass::conv::device::ConvUniversalAdapter<ConvKernel>;

auto* _anchor = &cutlass::device_kernel<ConvKernel>;


// ===== COMPILED SASS (sm_100a) =====

	.target	sm_100a

	.elftype	@"ET_EXEC"


//--------------------- .note.nv.tkinfo           --------------------------
	.section	.note.nv.tkinfo,"",@"SHT_NOTE"
	.sectionflags	@"SHF_NOTE_NV_TKINFO"
	.tkinfo
        /*0018*/ 	.word	0x00000002
        /*0030*/ 	.string	""
        /*0030*/ 	.string	"ptxas"
        /*0030*/ 	.string	"Cuda compilation tools, release 13.0, V13.0.88"
        /*0030*/ 	.string	"Build cuda_13.0.r13.0/compiler.36424714_0"
        /*0030*/ 	.string	"-arch sm_100a -m 64 "



//--------------------- .note.nv.cuinfo           --------------------------
	.section	.note.nv.cuinfo,"",@"SHT_NOTE"
	.sectionflags	@"SHF_NOTE_NV_CUINFO"
        /*0018*/ 	.short	0x0002
        /*001a*/ 	.short	0x0064
        /*001c*/ 	.short	0x0082
	.zero		2


//--------------------- .nv.info                  --------------------------
	.section	.nv.info,"",@"SHT_CUDA_INFO"
	.align	4


	//----- nvinfo : EIATTR_REGCOUNT
	.align		4
        /*0000*/ 	.byte	0x04, 0x2f
        /*0002*/ 	.short	(.L_19 - .L_18)
	.align		4
.L_18:
        /*0004*/ 	.word	index@(_ZN7cutlass13device_kernelINS_4conv6kernel13ConvUniversalINS1_16ConvProblemShapeILNS1_8OperatorE2ELi3EEENS1_10collective14CollectiveConvINS1_47MainloopSm100TmaUmmaWarpSpecializedImplicitGemmILS5_2ELi72ELi3ELi1ELi2EN4cute5tupleIJNSA_1CILi2EEENSC_ILi1EEESE_EEEEENSB_IJNSC_ILi128EEENSB_IJNSC_ILi64EEEEEENSB_IJNSC_ILi32EEEEEEEEENS_12float_e4m3_tESN_NSA_8TiledMMAINSA_8MMA_AtomIJNSA_10MMA_TraitsINSA_25SM100_MMA_F8F6F4_2x1SM_SSEJSN_SN_fSH_SI_NSA_17integral_constantINSA_4UMMA5MajorELSU_1EEESV_NSS_INST_7ScaleInELSW_0EEESX_EEEEEENSA_6LayoutINSB_IJSE_SE_SE_EEENSB_IJNSC_ILi0EEES12_S12_EEEEENSB_IJNSA_10UnderscoreES15_S15_EEEEENS7_6detail27Sm100ImplicitGemmTileTraitsINSA_18SM100_TMA_2SM_LOADENSA_14ComposedLayoutINSA_7SwizzleILi2ELi4ELi3EEENSA_18smem_ptr_flag_bitsILi8EEENS10_INSB_IJSI_NSC_ILi8EEEEEENSB_IJSE_SI_EEEEEEEvEENS19_INSA_25SM100_TMA_2SM_LOAD_IM2COLENS1B_INS1C_ILi1ELi4ELi3EEES1F_NS10_INSB_IJSK_S1G_EEENSB_IJSE_SK_EEEEEEEvEEEENS_8epilogue10collective18CollectiveEpilogueINS1U_23Sm100TmaWarpSpecializedILi1ELi1ELi32ELb0ELb0EEEJNSB_IJSI_SJ_SL_EEENSB_IJNS10_ISI_SE_EES20_EEESN_NSB_IJlNSB_IJSE_lllEEES12_EEESN_S23_NS1U_6fusion15FusionCallbacksIS1Y_NS24_17LinearCombinationISN_fSN_fLNS_15FloatRoundStyleE2EEES1Z_S21_JEEENSA_5SM1004TMEM4LOAD26SM100_TMEM_LOAD_32dp32b32xENSA_13SM90_TMA_LOADENS1B_IS1D_S1F_NS10_INSB_IJS1G_SI_EEENSB_IJSI_SE_EEEEEEENSA_39AutoVectorizingCopyWithAssumedAlignmentILi128EEENSA_14SM90_TMA_STOREES2I_S2K_S2K_EEEvvEEEEvNT_6ParamsE)
        /*0008*/ 	.word	0x0000005a


	//----- nvinfo : EIATTR_FRAME_SIZE
	.align		4
.L_19:
        /*000c*/ 	.byte	0x04, 0x11
        /*000e*/ 	.short	(.L_21 - .L_20)
	.align		4
.L_20:
        /*0010*/ 	.word	index@($__internal_2_$__cuda_sm10x_tcgen05_guardrail_trap_unallocated_columns_being_dealloced)
        /*0014*/ 	.word	0x00000008


	//----- nvinfo : EIATTR_FRAME_SIZE
	.align		4
.L_21:
        /*0018*/ 	.byte	0x04, 0x11
        /*001a*/ 	.short	(.L_23 - .L_22)
	.align		4
.L_22:
        /*001c*/ 	.word	index@($__internal_1_$__cuda_sm10x_tcgen05_guardrail_trap_phase_invalid_during_alloc)
        /*0020*/ 	.word	0x00000008


	//----- nvinfo : EIATTR_FRAME_SIZE
	.align		4
.L_23:
        /*0024*/ 	.byte	0x04, 0x11
        /*0026*/ 	.short	(.L_25 - .L_24)
	.align		4
.L_24:
        /*0028*/ 	.word	index@($__internal_0_$__cuda_sm10x_tcgen05_guardrail_trap_col_being_dealloced_not_returned_by_alloc)
        /*002c*/ 	.word	0x00000008


	//----- nvinfo : EIATTR_FRAME_SIZE
	.align		4
.L_25:
        /*0030*/ 	.byte	0x04, 0x11
        /*0032*/ 	.short	(.L_27 - .L_26)
	.align		4
.L_26:
        /*0034*/ 	.word	index@(_ZN7cutlass13device_kernelINS_4conv6kernel13ConvUniversalINS1_16ConvProblemShapeILNS1_8OperatorE2ELi3EEENS1_10collective14CollectiveConvINS1_47MainloopSm100TmaUmmaWarpSpecializedImplicitGemmILS5_2ELi72ELi3ELi1ELi2EN4cute5tupleIJNSA_1CILi2EEENSC_ILi1EEESE_EEEEENSB_IJNSC_ILi128EEENSB_IJNSC_ILi64EEEEEENSB_IJNSC_ILi32EEEEEEEEENS_12float_e4m3_tESN_NSA_8TiledMMAINSA_8MMA_AtomIJNSA_10MMA_TraitsINSA_25SM100_MMA_F8F6F4_2x1SM_SSEJSN_SN_fSH_SI_NSA_17integral_constantINSA_4UMMA5MajorELSU_1EEESV_NSS_INST_7ScaleInELSW_0EEESX_EEEEEENSA_6LayoutINSB_IJSE_SE_SE_EEENSB_IJNSC_ILi0EEES12_S12_EEEEENSB_IJNSA_10UnderscoreES15_S15_EEEEENS7_6detail27Sm100ImplicitGemmTileTraitsINSA_18SM100_TMA_2SM_LOADENSA_14ComposedLayoutINSA_7SwizzleILi2ELi4ELi3EEENSA_18smem_ptr_flag_bitsILi8EEENS10_INSB_IJSI_NSC_ILi8EEEEEENSB_IJSE_SI_EEEEEEEvEENS19_INSA_25SM100_TMA_2SM_LOAD_IM2COLENS1B_INS1C_ILi1ELi4ELi3EEES1F_NS10_INSB_IJSK_S1G_EEENSB_IJSE_SK_EEEEEEEvEEEENS_8epilogue10collective18CollectiveEpilogueINS1U_23Sm100TmaWarpSpecializedILi1ELi1ELi32ELb0ELb0EEEJNSB_IJSI_SJ_SL_EEENSB_IJNS10_ISI_SE_EES20_EEESN_NSB_IJlNSB_IJSE_lllEEES12_EEESN_S23_NS1U_6fusion15FusionCallbacksIS1Y_NS24_17LinearCombinationISN_fSN_fLNS_15FloatRoundStyleE2EEES1Z_S21_JEEENSA_5SM1004TMEM4LOAD26SM100_TMEM_LOAD_32dp32b32xENSA_13SM90_TMA_LOADENS1B_IS1D_S1F_NS10_INSB_IJS1G_SI_EEENSB_IJSI_SE_EEEEEEENSA_39AutoVectorizingCopyWithAssumedAlignmentILi128EEENSA_14SM90_TMA_STOREES2I_S2K_S2K_EEEvvEEEEvNT_6ParamsE)
        /*0038*/ 	.word	0x00000008


	//----- nvinfo : EIATTR_MIN_STACK_SIZE
	.align		4
.L_27:
        /*003c*/ 	.byte	0x04, 0x12
        /*003e*/ 	.short	(.L_29 - .L_28)
	.align		4
.L_28:
        /*0040*/ 	.word	index@(_ZN7cutlass13device_kernelINS_4conv6kernel13ConvUniversalINS1_16ConvProblemShapeILNS1_8OperatorE2ELi3EEENS1_10collective14CollectiveConvINS1_47MainloopSm100TmaUmmaWarpSpecializedImplicitGemmILS5_2ELi72ELi3ELi1ELi2EN4cute5tupleIJNSA_1CILi2EEENSC_ILi1EEESE_EEEEENSB_IJNSC_ILi128EEENSB_IJNSC_ILi64EEEEEENSB_IJNSC_ILi32EEEEEEEEENS_12float_e4m3_tESN_NSA_8TiledMMAINSA_8MMA_AtomIJNSA_10MMA_TraitsINSA_25SM100_MMA_F8F6F4_2x1SM_SSEJSN_SN_fSH_SI_NSA_17integral_constantINSA_4UMMA5MajorELSU_1EEESV_NSS_INST_7ScaleInELSW_0EEESX_EEEEEENSA_6LayoutINSB_IJSE_SE_SE_EEENSB_IJNSC_ILi0EEES12_S12_EEEEENSB_IJNSA_10UnderscoreES15_S15_EEEEENS7_6detail27Sm100ImplicitGemmTileTraitsINSA_18SM100_TMA_2SM_LOADENSA_14ComposedLayoutINSA_7SwizzleILi2ELi4ELi3EEENSA_18smem_ptr_flag_bitsILi8EEENS10_INSB_IJSI_NSC_ILi8EEEEEENSB_IJSE_SI_EEEEEEEvEENS19_INSA_25SM100_TMA_2SM_LOAD_IM2COLENS1B_INS1C_ILi1ELi4ELi3EEES1F_NS10_INSB_IJSK_S1G_EEENSB_IJSE_SK_EEEEEEEvEEEENS_8epilogue10collective18CollectiveEpilogueINS1U_23Sm100TmaWarpSpecializedILi1ELi1ELi32ELb0ELb0EEEJNSB_IJSI_SJ_SL_EEENSB_IJNS10_ISI_SE_EES20_EEESN_NSB_IJlNSB_IJSE_lllEEES12_EEESN_S23_NS1U_6fusion15FusionCallbacksIS1Y_NS24_17LinearCombinationISN_fSN_fLNS_15FloatRoundStyleE2EEES1Z_S21_JEEENSA_5SM1004TMEM4LOAD26SM100_TMEM_LOAD_32dp32b32xENSA_13SM90_TMA_LOADENS1B_IS1D_S1F_NS10_INSB_IJS1G_SI_EEENSB_IJSI_SE_EEEEEEENSA_39AutoVectorizingCopyWithAssumedAlignmentILi128EEENSA_14SM90_TMA_STOREES2I_S2K_S2K_EEEvvEEEEvNT_6ParamsE)
        /*0044*/ 	.word	0x00000008
.L_29:


//--------------------- .nv.compat                --------------------------
	.section	.nv.compat,"",@"SHT_CUDA_COMPAT_INFO"
	.align	4
        /*0000*/ 	.byte	0x02, 0x09, 0x01, 0x00, 0x02, 0x02, 0x02, 0x00, 0x02, 0x05, 0x05, 0x00, 0x03, 0x07, 0x01, 0x01
        /*0010*/ 	.byte	0x02, 0x03, 0x01, 0x00, 0x02, 0x06, 0x01, 0x00, 0x04, 0x0b, 0x08, 0x00, 0x09, 0x00, 0x00, 0x00
        /*0020*/ 	.byte	0x00, 0x00, 0x00, 0x00


//--------------------- .nv.info._ZN7cutlass13device_kernelINS_4conv6kernel13ConvUniversalINS1_16ConvProblemShapeILNS1_8OperatorE2ELi3EEENS1_10collective14CollectiveConvINS1_47MainloopSm100TmaUmmaWarpSpecializedImplicitGemmILS5_2ELi72ELi3ELi1ELi2EN4cute5tupleIJNSA_1CILi2EEENSC_ILi1EEESE_EEEEENSB_IJNSC_ILi128EEENSB_IJNSC_ILi64EEEEEENSB_IJNSC_ILi32EEEEEEEEENS_12float_e4m3_tESN_NSA_8TiledMMAINSA_8MMA_AtomIJNSA_10MMA_TraitsINSA_25SM100_MMA_F8F6F4_2x1SM_SSEJSN_SN_fSH_SI_NSA_17integral_constantINSA_4UMMA5MajorELSU_1EEESV_NSS_INST_7ScaleInELSW_0EEESX_EEEEEENSA_6LayoutINSB_IJSE_SE_SE_EEENSB_IJNSC_ILi0EEES12_S12_EEEEENSB_IJNSA_10UnderscoreES15_S15_EEEEENS7_6detail27Sm100ImplicitGemmTileTraitsINSA_18SM100_TMA_2SM_LOADENSA_14ComposedLayoutINSA_7SwizzleILi2ELi4ELi3EEENSA_18smem_ptr_flag_bitsILi8EEENS10_INSB_IJSI_NSC_ILi8EEEEEENSB_IJSE_SI_EEEEEEEvEENS19_INSA_25SM100_TMA_2SM_LOAD_IM2COLENS1B_INS1C_ILi1ELi4ELi3EEES1F_NS10_INSB_IJSK_S1G_EEENSB_IJSE_SK_EEEEEEEvEEEENS_8epilogue10collective18CollectiveEpilogueINS1U_23Sm100TmaWarpSpecializedILi1ELi1ELi32ELb0ELb0EEEJNSB_IJSI_SJ_SL_EEENSB_IJNS10_ISI_SE_EES20_EEESN_NSB_IJlNSB_IJSE_lllEEES12_EEESN_S23_NS1U_6fusion15FusionCallbacksIS1Y_NS24_17LinearCombinationISN_fSN_fLNS_15FloatRoundStyleE2EEES1Z_S21_JEEENSA_5SM1004TMEM4LOAD26SM100_TMEM_LOAD_32dp32b32xENSA_13SM90_TMA_LOADENS1B_IS1D_S1F_NS10_INSB_IJS1G_SI_EEENSB_IJSI_SE_EEEEEEENSA_39AutoVectorizingCopyWithAssumedAlignmentILi128EEENSA_14SM90_TMA_STOREES2I_S2K_S2K_EEEvvEEEEvNT_6ParamsE --------------------------
	.section	.nv.info._ZN7cutlass13device_kernelINS_4conv6kernel13ConvUniversalINS1_16ConvProblemShapeILNS1_8OperatorE2ELi3EEENS1_10collective14CollectiveConvINS1_47MainloopSm100TmaUmmaWarpSpecializedImplicitGemmILS5_2ELi72ELi3ELi1ELi2EN4cute5tupleIJNSA_1CILi2EEENSC_ILi1EEESE_EEEEENSB_IJNSC_ILi128EEENSB_IJNSC_ILi64EEEEEENSB_IJNSC_ILi32EEEEEEEEENS_12float_e4m3_tESN_NSA_8TiledMMAINSA_8MMA_AtomIJNSA_10MMA_TraitsINSA_25SM100_MMA_F8F6F4_2x1SM_SSEJSN_SN_fSH_SI_NSA_17integral_constantINSA_4UMMA5MajorELSU_1EEESV_NSS_INST_7ScaleInELSW_0EEESX_EEEEEENSA_6LayoutINSB_IJSE_SE_SE_EEENSB_IJNSC_ILi0EEES12_S12_EEEEENSB_IJNSA_10UnderscoreES15_S15_EEEEENS7_6detail27Sm100ImplicitGemmTileTraitsINSA_18SM100_TMA_2SM_LOADENSA_14ComposedLayoutINSA_7SwizzleILi2ELi4ELi3EEENSA_18smem_ptr_flag_bitsILi8EEENS10_INSB_IJSI_NSC_ILi8EEEEEENSB_IJSE_SI_EEEEEEEvEENS19_INSA_25SM100_TMA_2SM_LOAD_IM2COLENS1B_INS1C_ILi1ELi4ELi3EEES1F_NS10_INSB_IJSK_S1G_EEENSB_IJSE_SK_EEEEEEEvEEEENS_8epilogue10collective18CollectiveEpilogueINS1U_23Sm100TmaWarpSpecializedILi1ELi1ELi32ELb0ELb0EEEJNSB_IJSI_SJ_SL_EEENSB_IJNS10_ISI_SE_EES20_EEESN_NSB_IJlNSB_IJSE_lllEEES12_EEESN_S23_NS1U_6fusion15FusionCallbacksIS1Y_NS24_17LinearCombinationISN_fSN_fLNS_15FloatRoundStyleE2EEES1Z_S21_JEEENSA_5SM1004TMEM4LOAD26SM100_TMEM_LOAD_32dp32b32xENSA_13SM90_TMA_LOADENS1B_IS1D_S1F_NS10_INSB_IJS1G_SI_EEENSB_IJSI_SE_EEEEEEENSA_39AutoVectorizingCopyWithAssumedAlignmentILi128EEENSA_14SM90_TMA_STOREES2I_S2K_S2K_EEEvvEEEEvNT_6ParamsE,"",@"SHT_CUDA_INFO"
	.sectionflags	@""
	.align	4


	//----- nvinfo : EIATTR_CUDA_API_VERSION
	.align		4
        /*0000*/ 	.byte	0x04, 0x37
        /*0002*/ 	.short	(.L_31 - .L_30)
.L_30:
        /*0004*/ 	.word	0x00000082


	//----- nvinfo : EIATTR_KPARAM_INFO
	.align		4
.L_31:
        /*0008*/ 	.byte	0x04, 0x17
        /*000a*/ 	.short	(.L_33 - .L_32)
.L_32:
        /*000c*/ 	.word	0x00000000
        /*0010*/ 	.short	0x0000
        /*0012*/ 	.short	0x0000
        /*0014*/ 	.byte	0x00, 0xf0, 0x01, 0x24


	//----- nvinfo : EIATTR_AT_ENTRY_FRAGMENTS
	.align		4
.L_33:
        /*0018*/ 	.byte	0x04, 0x4f
        /*001a*/ 	.short	(.L_35 - .L_34)


	//   ....[0]....
.L_34:
        /*001c*/ 	.word	0x00000007


	//----- nvinfo : EIATTR_RESERVED_SMEM_USED
	.align		4
.L_35:
        /*0020*/ 	.byte	0x01, 0x41
	.zero		2


	//----- nvinfo : EIATTR_SPARSE_MMA_MASK
	.align		4
        /*0024*/ 	.byte	0x03, 0x50
        /*0026*/ 	.short	0x0000


	//----- nvinfo : EIATTR_TCGEN05_2CTA_USED
	.align		4
        /*0028*/ 	.byte	0x01, 0x52
	.zero		2


	//----- nvinfo : EIATTR_MAXREG_COUNT
	.align		4
        /*002c*/ 	.byte	0x03, 0x1b
        /*002e*/ 	.short	0x00ff


	//----- nvinfo : EIATTR_NUM_BARRIERS
	.align		4
        /*0030*/ 	.byte	0x02, 0x4c
        /*0032*/ 	.byte	0x07
	.zero		1


	//----- nvinfo : EIATTR_EXTERNS
	.align		4
        /*0034*/ 	.byte	0x04, 0x0f
        /*0036*/ 	.short	(.L_37 - .L_36)


	//   ....[0]....
	.align		4
.L_36:
        /*0038*/ 	.word	index@(__assertfail)


	//----- nvinfo : EIATTR_MERCURY_ISA_VERSION
	.align		4
.L_37:
        /*003c*/ 	.byte	0x03, 0x5f
        /*003e*/ 	.short	0x0101


	//----- nvinfo : EIATTR_INT_WARP_WIDE_INSTR_OFFSETS
	.align		4
        /*0040*/ 	.byte	0x04, 0x31
        /*0042*/ 	.short	(.L_39 - .L_38)


	//   ....[0]....
.L_38:
        /*0044*/ 	.word	0x000014a0


	//   ....[1]....
        /*0048*/ 	.word	0x00001550


	//   ....[2]....
        /*004c*/ 	.word	0x00007920


	//   ....[3]....
        /*0050*/ 	.word	0x00007940


	//   ....[4]....
        /*0054*/ 	.word	0x00007970


	//----- nvinfo : EIATTR_COOP_GROUP_MASK_REGIDS
	.align		4
.L_39:
        /*0058*/ 	.byte	0x04, 0x29
        /*005a*/ 	.short	(.L_41 - .L_40)


	//   ....[0]....
.L_40:
        /*005c*/ 	.word	0xffffffff


	//   ....[1]....
        /*0060*/ 	.word	0xffffffff


	//   ....[2]....
        /*0064*/ 	.word	0xffffffff


	//   ....[3]....
        /*0068*/ 	.word	0xffffffff


	//   ....[4]....
        /*006c*/ 	.word	0xffffffff


	//   ....[5]....
        /*0070*/ 	.word	0xffffffff


	//   ....[6]....
        /*0074*/ 	.word	0xffffffff


	//   ....[7]....
        /*0078*/ 	.word	0xffffffff


	//   ....[8]....
        /*007c*/ 	.word	0xffffffff


	//   ....[9]....
        /*0080*/ 	.word	0xffffffff


	//   ....[10]....
        /*0084*/ 	.word	0xffffffff


	//   ....[11]....
        /*0088*/ 	.word	0xffffffff


	//   ....[12]....
        /*008c*/ 	.word	0xffffffff


	//----- nvinfo : EIATTR_COOP_GROUP_INSTR_OFFSETS
	.align		4
.L_41:
        /*0090*/ 	.byte	0x04, 0x28
        /*0092*/ 	.short	(.L_43 - .L_42)


	//   ....[0]....
.L_42:
        /*0094*/ 	.word	0x000000d0


	//   ....[1]....
        /*0098*/ 	.word	0x00000540


	//   ....[2]....
        /*009c*/ 	.word	0x00000f90


	//   ....[3]....
        /*00a0*/ 	.word	0x000010d0


	//   ....[4]....
        /*00a4*/ 	.word	0x000011d0


	//   ....[5]....
        /*00a8*/ 	.word	0x00001320


	//   ....[6]....
        /*00ac*/ 	.word	0x000015c0


	//   ....[7]....
        /*00b0*/ 	.word	0x00003300


	//   ....[8]....
        /*00b4*/ 	.word	0x000069a0


	//   ....[9]....
        /*00b8*/ 	.word	0x00006e70


	//   ....[10]....
        /*00bc*/ 	.word	0x00006ea0


	//   ....[11]....
        /*00c0*/ 	.word	0x00007830


	//   ....[12]....
        /*00c4*/ 	.word	0x00007a40


	//----- nvinfo : EIATTR_VRC_CTA_INIT_COUNT
	.align		4
.L_43:
        /*00c8*/ 	.byte	0x02, 0x4a
        /*00ca*/ 	.byte	0x80
	.zero		1


	//----- nvinfo : EIATTR_SYSCALL_OFFSETS
	.align		4
        /*00cc*/ 	.byte	0x04, 0x46
        /*00ce*/ 	.short	(.L_45 - .L_44)


	//   ....[0]....
.L_44:
        /*00d0*/ 	.word	0x000097e0


	//   ....[1]....
        /*00d4*/ 	.word	0x00009920


	//   ....[2]....
        /*00d8*/ 	.word	0x0000a070


	//----- nvinfo : EIATTR_MBARRIER_INSTR_OFFSETS
	.align		4
.L_45:
        /*00dc*/ 	.byte	0x04, 0x39
        /*00de*/ 	.short	(.L_47 - .L_46)


	//   ....[0]....
.L_46:
        /*00e0*/ 	.word	0x00000670
        /*00e4*/ 	.word	0x000000ff
        /*00e8*/ 	.word	0x00000000
        /*00ec*/ 	.short	0x0100
        /*00ee*/ 	.byte	0x04
	.zero		1


	//   ....[1]....
        /*00f0*/ 	.word	0x00000680
        /*00f4*/ 	.word	0x000000ff
        /*00f8*/ 	.word	0x00000240
        /*00fc*/ 	.short	0x0100
        /*00fe*/ 	.byte	0x04
	.zero		1


	//   ....[2]....
        /*0100*/ 	.word	0x00000690
        /*0104*/ 	.word	0x000000ff
        /*0108*/ 	.word	0x00000008
        /*010c*/ 	.short	0x0100
        /*010e*/ 	.byte	0x04
	.zero		1


	//   ....[3]....
        /*0110*/ 	.word	0x000006a0
        /*0114*/ 	.word	0x000000ff
        /*0118*/ 	.word	0x00000248
        /*011c*/ 	.short	0x0100
        /*011e*/ 	.byte	0x04
	.zero		1


	//   ....[4]....
        /*0120*/ 	.word	0x000006b0
        /*0124*/ 	.word	0x000000ff
        /*0128*/ 	.word	0x00000010
        /*012c*/ 	.short	0x0100
        /*012e*/ 	.byte	0x04
	.zero		1


	//   ....[5]....
        /*0130*/ 	.word	0x000006c0
        /*0134*/ 	.word	0x000000ff
        /*0138*/ 	.word	0x00000250
        /*013c*/ 	.short	0x0100
        /*013e*/ 	.byte	0x04
	.zero		1


	//   ....[6]....
        /*0140*/ 	.word	0x000006d0
        /*0144*/ 	.word	0x000000ff
        /*0148*/ 	.word	0x00000018
        /*014c*/ 	.short	0x0100
        /*014e*/ 	.byte	0x04
	.zero		1


	//   ....[7]....
        /*0150*/ 	.word	0x000006e0
        /*0154*/ 	.word	0x000000ff
        /*0158*/ 	.word	0x00000258
        /*015c*/ 	.short	0x0100
        /*015e*/ 	.byte	0x04
	.zero		1


	//   ....[8]....
        /*0160*/ 	.word	0x000006f0
        /*0164*/ 	.word	0x000000ff
        /*0168*/ 	.word	0x00000020
        /*016c*/ 	.short	0x0100
        /*016e*/ 	.byte	0x04
	.zero		1


	//   ....[9]....
        /*0170*/ 	.word	0x00000700
        /*0174*/ 	.word	0x000000ff
        /*0178*/ 	.word	0x00000260
        /*017c*/ 	.short	0x0100
        /*017e*/ 	.byte	0x04
	.zero		1


	//   ....[10]....
        /*0180*/ 	.word	0x00000710
        /*0184*/ 	.word	0x000000ff
        /*0188*/ 	.word	0x00000028
        /*018c*/ 	.short	0x0100
        /*018e*/ 	.byte	0x04
	.zero		1


	//   ....[11]....
        /*0190*/ 	.word	0x00000720
        /*0194*/ 	.word	0x000000ff
        /*0198*/ 	.word	0x00000268
        /*019c*/ 	.short	0x0100
        /*019e*/ 	.byte	0x04
	.zero		1


	//   ....[12]....
        /*01a0*/ 	.word	0x00000730
        /*01a4*/ 	.word	0x000000ff
        /*01a8*/ 	.word	0x00000030
        /*01ac*/ 	.short	0x0100
        /*01ae*/ 	.byte	0x04
	.zero		1


	//   ....[13]....
        /*01b0*/ 	.word	0x00000740
        /*01b4*/ 	.word	0x000000ff
        /*01b8*/ 	.word	0x00000270
        /*01bc*/ 	.short	0x0100
        /*01be*/ 	.byte	0x04
	.zero		1


	//   ....[14]....
        /*01c0*/ 	.word	0x00000750
        /*01c4*/ 	.word	0x000000ff
        /*01c8*/ 	.word	0x00000038
        /*01cc*/ 	.short	0x0100
        /*01ce*/ 	.byte	0x04
	.zero		1


	//   ....[15]....
        /*01d0*/ 	.word	0x00000760
        /*01d4*/ 	.word	0x000000ff
        /*01d8*/ 	.word	0x00000278
        /*01dc*/ 	.short	0x0100
        /*01de*/ 	.byte	0x04
	.zero		1


	//   ....[16]....
        /*01e0*/ 	.word	0x00000770
        /*01e4*/ 	.word	0x000000ff
        /*01e8*/ 	.word	0x00000040
        /*01ec*/ 	.short	0x0100
        /*01ee*/ 	.byte	0x04
	.zero		1


	//   ....[17]....
        /*01f0*/ 	.word	0x00000780
        /*01f4*/ 	.word	0x000000ff
        /*01f8*/ 	.word	0x00000280
        /*01fc*/ 	.short	0x0100
        /*01fe*/ 	.byte	0x04
	.zero		1


	//   ....[18]....
        /*0200*/ 	.word	0x00000790
        /*0204*/ 	.word	0x000000ff
        /*0208*/ 	.word	0x00000048
        /*020c*/ 	.short	0x0100
        /*020e*/ 	.byte	0x04
	.zero		1


	//   ....[19]....
        /*0210*/ 	.word	0x000007a0
        /*0214*/ 	.word	0x000000ff
        /*0218*/ 	.word	0x00000288
        /*021c*/ 	.short	0x0100
        /*021e*/ 	.byte	0x04
	.zero		1


	//   ....[20]....
        /*0220*/ 	.word	0x000007b0
        /*0224*/ 	.word	0x000000ff
        /*0228*/ 	.word	0x00000050
        /*022c*/ 	.short	0x0100
        /*022e*/ 	.byte	0x04
	.zero		1


	//   ....[21]....
        /*0230*/ 	.word	0x000007c0
        /*0234*/ 	.word	0x000000ff
        /*0238*/ 	.word	0x00000290
        /*023c*/ 	.short	0x0100
        /*023e*/ 	.byte	0x04
	.zero		1


	//   ....[22]....
        /*0240*/ 	.word	0x000007d0
        /*0244*/ 	.word	0x000000ff
        /*0248*/ 	.word	0x00000058
        /*024c*/ 	.short	0x0100
        /*024e*/ 	.byte	0x04
	.zero		1


	//   ....[23]....
        /*0250*/ 	.word	0x000007e0
        /*0254*/ 	.word	0x000000ff
        /*0258*/ 	.word	0x00000298
        /*025c*/ 	.short	0x0100
        /*025e*/ 	.byte	0x04
	.zero		1


	//   ....[24]....
        /*0260*/ 	.word	0x000007f0
        /*0264*/ 	.word	0x000000ff
        /*0268*/ 	.word	0x00000060
        /*026c*/ 	.short	0x0100
        /*026e*/ 	.byte	0x04
	.zero		1


	//   ....[25]....
        /*0270*/ 	.word	0x00000800
        /*0274*/ 	.word	0x000000ff
        /*0278*/ 	.word	0x000002a0
        /*027c*/ 	.short	0x0100
        /*027e*/ 	.byte	0x04
	.zero		1


	//   ....[26]....
        /*0280*/ 	.word	0x00000810
        /*0284*/ 	.word	0x000000ff
        /*0288*/ 	.word	0x00000068
        /*028c*/ 	.short	0x0100
        /*028e*/ 	.byte	0x04
	.zero		1


	//   ....[27]....
        /*0290*/ 	.word	0x00000820
        /*0294*/ 	.word	0x000000ff
        /*0298*/ 	.word	0x000002a8
        /*029c*/ 	.short	0x0100
        /*029e*/ 	.byte	0x04
	.zero		1


	//   ....[28]....
        /*02a0*/ 	.word	0x00000830
        /*02a4*/ 	.word	0x000000ff
        /*02a8*/ 	.word	0x00000070
        /*02ac*/ 	.short	0x0100
        /*02ae*/ 	.byte	0x04
	.zero		1


	//   ....[29]....
        /*02b0*/ 	.word	0x00000840
        /*02b4*/ 	.word	0x000000ff
        /*02b8*/ 	.word	0x000002b0
        /*02bc*/ 	.short	0x0100
        /*02be*/ 	.byte	0x04
	.zero		1


	//   ....[30]....
        /*02c0*/ 	.word	0x00000850
        /*02c4*/ 	.word	0x000000ff
        /*02c8*/ 	.word	0x00000078
        /*02cc*/ 	.short	0x0100
        /*02ce*/ 	.byte	0x04
	.zero		1


	//   ....[31]....
        /*02d0*/ 	.word	0x00000860
        /*02d4*/ 	.word	0x000000ff
        /*02d8*/ 	.word	0x000002b8
        /*02dc*/ 	.short	0x0100
        /*02de*/ 	.byte	0x04
	.zero		1


	//   ....[32]....
        /*02e0*/ 	.word	0x00000870
        /*02e4*/ 	.word	0x000000ff
        /*02e8*/ 	.word	0x00000080
        /*02ec*/ 	.short	0x0100
        /*02ee*/ 	.byte	0x04
	.zero		1


	//   ....[33]....
        /*02f0*/ 	.word	0x00000880
        /*02f4*/ 	.word	0x000000ff
        /*02f8*/ 	.word	0x000002c0
        /*02fc*/ 	.short	0x0100
        /*02fe*/ 	.byte	0x04
	.zero		1


	//   ....[34]....
        /*0300*/ 	.word	0x00000890
        /*0304*/ 	.word	0x000000ff
        /*0308*/ 	.word	0x00000088
        /*030c*/ 	.short	0x0100
        /*030e*/ 	.byte	0x04
	.zero		1


	//   ....[35]....
        /*0310*/ 	.word	0x000008a0
        /*0314*/ 	.word	0x000000ff
        /*0318*/ 	.word	0x000002c8
        /*031c*/ 	.short	0x0100
        /*031e*/ 	.byte	0x04
	.zero		1


	//   ....[36]....
        /*0320*/ 	.word	0x000008b0
        /*0324*/ 	.word	0x000000ff
        /*0328*/ 	.word	0x00000090
        /*032c*/ 	.short	0x0100
        /*032e*/ 	.byte	0x04
	.zero		1


	//   ....[37]....
        /*0330*/ 	.word	0x000008c0
        /*0334*/ 	.word	0x000000ff
        /*0338*/ 	.word	0x000002d0
        /*033c*/ 	.short	0x0100
        /*033e*/ 	.byte	0x04
	.zero		1


	//   ....[38]....
        /*0340*/ 	.word	0x000008d0
        /*0344*/ 	.word	0x000000ff
        /*0348*/ 	.word	0x00000098
        /*034c*/ 	.short	0x0100
        /*034e*/ 	.byte	0x04
	.zero		1


	//   ....[39]....
        /*0350*/ 	.word	0x000008e0
        /*0354*/ 	.word	0x000000ff
        /*0358*/ 	.word	0x000002d8
        /*035c*/ 	.short	0x0100
        /*035e*/ 	.byte	0x04
	.zero		1


	//   ....[40]....
        /*0360*/ 	.word	0x000008f0
        /*0364*/ 	.word	0x000000ff
        /*0368*/ 	.word	0x000000a0
        /*036c*/ 	.short	0x0100
        /*036e*/ 	.byte	0x04
	.zero		1


	//   ....[41]....
        /*0370*/ 	.word	0x00000900
        /*0374*/ 	.word	0x000000ff
        /*0378*/ 	.word	0x000002e0
        /*037c*/ 	.short	0x0100
        /*037e*/ 	.byte	0x04
	.zero		1


	//   ....[42]....
        /*0380*/ 	.word	0x00000910
        /*0384*/ 	.word	0x000000ff
        /*0388*/ 	.word	0x000000a8
        /*038c*/ 	.short	0x0100
        /*038e*/ 	.byte	0x04
	.zero		1


	//   ....[43]....
        /*0390*/ 	.word	0x00000920
        /*0394*/ 	.word	0x000000ff
        /*0398*/ 	.word	0x000002e8
        /*039c*/ 	.short	0x0100
        /*039e*/ 	.byte	0x04
	.zero		1


	//   ....[44]....
        /*03a0*/ 	.word	0x00000930
        /*03a4*/ 	.word	0x000000ff
        /*03a8*/ 	.word	0x000000b0
        /*03ac*/ 	.short	0x0100
        /*03ae*/ 	.byte	0x04
	.zero		1


	//   ....[45]....
        /*03b0*/ 	.word	0x00000940
        /*03b4*/ 	.word	0x000000ff
        /*03b8*/ 	.word	0x000002f0
        /*03bc*/ 	.short	0x0100
        /*03be*/ 	.byte	0x04
	.zero		1


	//   ....[46]....
        /*03c0*/ 	.word	0x00000950
        /*03c4*/ 	.word	0x000000ff
        /*03c8*/ 	.word	0x000000b8
        /*03cc*/ 	.short	0x0100
        /*03ce*/ 	.byte	0x04
	.zero		1


	//   ....[47]....
        /*03d0*/ 	.word	0x00000960
        /*03d4*/ 	.word	0x000000ff
        /*03d8*/ 	.word	0x000002f8
        /*03dc*/ 	.short	0x0100
        /*03de*/ 	.byte	0x04
	.zero		1


	//   ....[48]....
        /*03e0*/ 	.word	0x00000970
        /*03e4*/ 	.word	0x000000ff
        /*03e8*/ 	.word	0x000000c0
        /*03ec*/ 	.short	0x0100
        /*03ee*/ 	.byte	0x04
	.zero		1


	//   ....[49]....
        /*03f0*/ 	.word	0x00000980
        /*03f4*/ 	.word	0x000000ff
        /*03f8*/ 	.word	0x00000300
        /*03fc*/ 	.short	0x0100
        /*03fe*/ 	.byte	0x04
	.zero		1


	//   ....[50]....
        /*0400*/ 	.word	0x00000990
        /*0404*/ 	.word	0x000000ff
        /*0408*/ 	.word	0x000000c8
        /*040c*/ 	.short	0x0100
        /*040e*/ 	.byte	0x04
	.zero		1


	//   ....[51]....
        /*0410*/ 	.word	0x000009a0
        /*0414*/ 	.word	0x000000ff
        /*0418*/ 	.word	0x00000308
        /*041c*/ 	.short	0x0100
        /*041e*/ 	.byte	0x04
	.zero		1


	//   ....[52]....
        /*0420*/ 	.word	0x000009b0
        /*0424*/ 	.word	0x000000ff
        /*0428*/ 	.word	0x000000d0
        /*042c*/ 	.short	0x0100
        /*042e*/ 	.byte	0x04
	.zero		1


	//   ....[53]....
        /*0430*/ 	.word	0x000009c0
        /*0434*/ 	.word	0x000000ff
        /*0438*/ 	.word	0x00000310
        /*043c*/ 	.short	0x0100
        /*043e*/ 	.byte	0x04
	.zero		1


	//   ....[54]....
        /*0440*/ 	.word	0x000009d0
        /*0444*/ 	.word	0x000000ff
        /*0448*/ 	.word	0x000000d8
        /*044c*/ 	.short	0x0100
        /*044e*/ 	.byte	0x04
	.zero		1


	//   ....[55]....
        /*0450*/ 	.word	0x000009e0
        /*0454*/ 	.word	0x000000ff
        /*0458*/ 	.word	0x00000318
        /*045c*/ 	.short	0x0100
        /*045e*/ 	.byte	0x04
	.zero		1


	//   ....[56]....
        /*0460*/ 	.word	0x000009f0
        /*0464*/ 	.word	0x000000ff
        /*0468*/ 	.word	0x000000e0
        /*046c*/ 	.short	0x0100
        /*046e*/ 	.byte	0x04
	.zero		1


	//   ....[57]....
        /*0470*/ 	.word	0x00000a00
        /*0474*/ 	.word	0x000000ff
        /*0478*/ 	.word	0x00000320
        /*047c*/ 	.short	0x0100
        /*047e*/ 	.byte	0x04
	.zero		1


	//   ....[58]....
        /*0480*/ 	.word	0x00000a10
        /*0484*/ 	.word	0x000000ff
        /*0488*/ 	.word	0x000000e8
        /*048c*/ 	.short	0x0100
        /*048e*/ 	.byte	0x04
	.zero		1


	//   ....[59]....
        /*0490*/ 	.word	0x00000a20
        /*0494*/ 	.word	0x000000ff
        /*0498*/ 	.word	0x00000328
        /*049c*/ 	.short	0x0100
        /*049e*/ 	.byte	0x04
	.zero		1


	//   ....[60]....
        /*04a0*/ 	.word	0x00000a30
        /*04a4*/ 	.word	0x000000ff
        /*04a8*/ 	.word	0x000000f0
        /*04ac*/ 	.short	0x0100
        /*04ae*/ 	.byte	0x04
	.zero		1


	//   ....[61]....
        /*04b0*/ 	.word	0x00000a40
        /*04b4*/ 	.word	0x000000ff
        /*04b8*/ 	.word	0x00000330
        /*04bc*/ 	.short	0x0100
        /*04be*/ 	.byte	0x04
	.zero		1


	//   ....[62]....
        /*04c0*/ 	.word	0x00000a50
        /*04c4*/ 	.word	0x000000ff
        /*04c8*/ 	.word	0x000000f8
        /*04cc*/ 	.short	0x0100
        /*04ce*/ 	.byte	0x04
	.zero		1


	//   ....[63]....
        /*04d0*/ 	.word	0x00000a60
        /*04d4*/ 	.word	0x000000ff
        /*04d8*/ 	.word	0x00000338
        /*04dc*/ 	.short	0x0100
        /*04de*/ 	.byte	0x04
	.zero		1


	//   ....[64]....
        /*04e0*/ 	.word	0x00000a70
        /*04e4*/ 	.word	0x000000ff
        /*04e8*/ 	.word	0x00000100
        /*04ec*/ 	.short	0x0100
        /*04ee*/ 	.byte	0x04
	.zero		1


	//   ....[65]....
        /*04f0*/ 	.word	0x00000a80
        /*04f4*/ 	.word	0x000000ff
        /*04f8*/ 	.word	0x00000340
        /*04fc*/ 	.short	0x0100
        /*04fe*/ 	.byte	0x04
	.zero		1


	//   ....[66]....
        /*0500*/ 	.word	0x00000a90
        /*0504*/ 	.word	0x000000ff
        /*0508*/ 	.word	0x00000108
        /*050c*/ 	.short	0x0100
        /*050e*/ 	.byte	0x04
	.zero		1


	//   ....[67]....
        /*0510*/ 	.word	0x00000aa0
        /*0514*/ 	.word	0x000000ff
        /*0518*/ 	.word	0x00000348
        /*051c*/ 	.short	0x0100
        /*051e*/ 	.byte	0x04
	.zero		1


	//   ....[68]....
        /*0520*/ 	.word	0x00000ab0
        /*0524*/ 	.word	0x000000ff
        /*0528*/ 	.word	0x00000110
        /*052c*/ 	.short	0x0100
        /*052e*/ 	.byte	0x04
	.zero		1


	//   ....[69]....
        /*0530*/ 	.word	0x00000ac0
        /*0534*/ 	.word	0x000000ff
        /*0538*/ 	.word	0x00000350
        /*053c*/ 	.short	0x0100
        /*053e*/ 	.byte	0x04
	.zero		1


	//   ....[70]....
        /*0540*/ 	.word	0x00000ad0
        /*0544*/ 	.word	0x000000ff
        /*0548*/ 	.word	0x00000118
        /*054c*/ 	.short	0x0100
        /*054e*/ 	.byte	0x04
	.zero		1


	//   ....[71]....
        /*0550*/ 	.word	0x00000ae0
        /*0554*/ 	.word	0x000000ff
        /*0558*/ 	.word	0x00000358
        /*055c*/ 	.short	0x0100
        /*055e*/ 	.byte	0x04
	.zero		1


	//   ....[72]....
        /*0560*/ 	.word	0x00000af0
        /*0564*/ 	.word	0x000000ff
        /*0568*/ 	.word	0x00000120
        /*056c*/ 	.short	0x0100
        /*056e*/ 	.byte	0x04
	.zero		1


	//   ....[73]....
        /*0570*/ 	.word	0x00000b00
        /*0574*/ 	.word	0x000000ff
        /*0578*/ 	.word	0x00000360
        /*057c*/ 	.short	0x0100
        /*057e*/ 	.byte	0x04
	.zero		1


	//   ....[74]....
        /*0580*/ 	.word	0x00000b10
        /*0584*/ 	.word	0x000000ff
        /*0588*/ 	.word	0x00000128
        /*058c*/ 	.short	0x0100
        /*058e*/ 	.byte	0x04
	.zero		1


	//   ....[75]....
        /*0590*/ 	.word	0x00000b20
        /*0594*/ 	.word	0x000000ff
        /*0598*/ 	.word	0x00000368
        /*059c*/ 	.short	0x0100
        /*059e*/ 	.byte	0x04
	.zero		1


	//   ....[76]....
        /*05a0*/ 	.word	0x00000b30
        /*05a4*/ 	.word	0x000000ff
        /*05a8*/ 	.word	0x00000130
        /*05ac*/ 	.short	0x0100
        /*05ae*/ 	.byte	0x04
	.zero		1


	//   ....[77]....
        /*05b0*/ 	.word	0x00000b40
        /*05b4*/ 	.word	0x000000ff
        /*05b8*/ 	.word	0x00000370
        /*05bc*/ 	.short	0x0100
        /*05be*/ 	.byte	0x04
	.zero		1


	//   ....[78]....
        /*05c0*/ 	.word	0x00000b50
        /*05c4*/ 	.word	0x000000ff
        /*05c8*/ 	.word	0x00000138
        /*05cc*/ 	.short	0x0100
        /*05ce*/ 	.byte	0x04
	.zero		1


	//   ....[79]....
        /*05d0*/ 	.word	0x00000b60
        /*05d4*/ 	.word	0x000000ff
        /*05d8*/ 	.word	0x00000378
        /*05dc*/ 	.short	0x0100
        /*05de*/ 	.byte	0x04
	.zero		1


	//   ....[80]....
        /*05e0*/ 	.word	0x00000b70
        /*05e4*/ 	.word	0x000000ff
        /*05e8*/ 	.word	0x00000140
        /*05ec*/ 	.short	0x0100
        /*05ee*/ 	.byte	0x04
	.zero		1


	//   ....[81]....
        /*05f0*/ 	.word	0x00000b80
        /*05f4*/ 	.word	0x000000ff
        /*05f8*/ 	.word	0x00000380
        /*05fc*/ 	.short	0x0100
        /*05fe*/ 	.byte	0x04
	.zero		1


	//   ....[82]....
        /*0600*/ 	.word	0x00000b90
        /*0604*/ 	.word	0x000000ff
        /*0608*/ 	.word	0x00000148
        /*060c*/ 	.short	0x0100
        /*060e*/ 	.byte	0x04
	.zero		1


	//   ....[83]....
        /*0610*/ 	.word	0x00000ba0
        /*0614*/ 	.word	0x000000ff
        /*0618*/ 	.word	0x00000388
        /*061c*/ 	.short	0x0100
        /*061e*/ 	.byte	0x04
	.zero		1


	//   ....[84]....
        /*0620*/ 	.word	0x00000bb0
        /*0624*/ 	.word	0x000000ff
        /*0628*/ 	.word	0x00000150
        /*062c*/ 	.short	0x0100
        /*062e*/ 	.byte	0x04
	.zero		1


	//   ....[85]....
        /*0630*/ 	.word	0x00000bc0
        /*0634*/ 	.word	0x000000ff
        /*0638*/ 	.word	0x00000390
        /*063c*/ 	.short	0x0100
        /*063e*/ 	.byte	0x04
	.zero		1


	//   ....[86]....
        /*0640*/ 	.word	0x00000bd0
        /*0644*/ 	.word	0x000000ff
        /*0648*/ 	.word	0x00000158
        /*064c*/ 	.short	0x0100
        /*064e*/ 	.byte	0x04
	.zero		1


	//   ....[87]....
        /*0650*/ 	.word	0x00000be0
        /*0654*/ 	.word	0x000000ff
        /*0658*/ 	.word	0x00000398
        /*065c*/ 	.short	0x0100
        /*065e*/ 	.byte	0x04
	.zero		1


	//   ....[88]....
        /*0660*/ 	.word	0x00000bf0
        /*0664*/ 	.word	0x000000ff
        /*0668*/ 	.word	0x00000160
        /*066c*/ 	.short	0x0100
        /*066e*/ 	.byte	0x04
	.zero		1


	//   ....[89]....
        /*0670*/ 	.word	0x00000c00
        /*0674*/ 	.word	0x000000ff
        /*0678*/ 	.word	0x000003a0
        /*067c*/ 	.short	0x0100
        /*067e*/ 	.byte	0x04
	.zero		1


	//   ....[90]....
        /*0680*/ 	.word	0x00000c10
        /*0684*/ 	.word	0x000000ff
        /*0688*/ 	.word	0x00000168
        /*068c*/ 	.short	0x0100
        /*068e*/ 	.byte	0x04
	.zero		1


	//   ....[91]....
        /*0690*/ 	.word	0x00000c20
        /*0694*/ 	.word	0x000000ff
        /*0698*/ 	.word	0x000003a8
        /*069c*/ 	.short	0x0100
        /*069e*/ 	.byte	0x04
	.zero		1


	//   ....[92]....
        /*06a0*/ 	.word	0x00000c30
        /*06a4*/ 	.word	0x000000ff
        /*06a8*/ 	.word	0x00000170
        /*06ac*/ 	.short	0x0100
        /*06ae*/ 	.byte	0x04
	.zero		1


	//   ....[93]....
        /*06b0*/ 	.word	0x00000c40
        /*06b4*/ 	.word	0x000000ff
        /*06b8*/ 	.word	0x000003b0
        /*06bc*/ 	.short	0x0100
        /*06be*/ 	.byte	0x04
	.zero		1


	//   ....[94]....
        /*06c0*/ 	.word	0x00000c50
        /*06c4*/ 	.word	0x000000ff
        /*06c8*/ 	.word	0x00000178
        /*06cc*/ 	.short	0x0100
        /*06ce*/ 	.byte	0x04
	.zero		1


	//   ....[95]....
        /*06d0*/ 	.word	0x00000c60
        /*06d4*/ 	.word	0x000000ff
        /*06d8*/ 	.word	0x000003b8
        /*06dc*/ 	.short	0x0100
        /*06de*/ 	.byte	0x04
	.zero		1


	//   ....[96]....
        /*06e0*/ 	.word	0x00000c70
        /*06e4*/ 	.word	0x000000ff
        /*06e8*/ 	.word	0x00000180
        /*06ec*/ 	.short	0x0100
        /*06ee*/ 	.byte	0x04
	.zero		1


	//   ....[97]....
        /*06f0*/ 	.word	0x00000c80
        /*06f4*/ 	.word	0x000000ff
        /*06f8*/ 	.word	0x000003c0
        /*06fc*/ 	.short	0x0100
        /*06fe*/ 	.byte	0x04
	.zero		1


	//   ....[98]....
        /*0700*/ 	.word	0x00000c90
        /*0704*/ 	.word	0x000000ff
        /*0708*/ 	.word	0x00000188
        /*070c*/ 	.short	0x0100
        /*070e*/ 	.byte	0x04
	.zero		1


	//   ....[99]....
        /*0710*/ 	.word	0x00000ca0
        /*0714*/ 	.word	0x000000ff
        /*0718*/ 	.word	0x000003c8
        /*071c*/ 	.short	0x0100
        /*071e*/ 	.byte	0x04
	.zero		1


	//   ....[100]....
        /*0720*/ 	.word	0x00000cb0
        /*0724*/ 	.word	0x000000ff
        /*0728*/ 	.word	0x00000190
        /*072c*/ 	.short	0x0100
        /*072e*/ 	.byte	0x04
	.zero		1


	//   ....[101]....
        /*0730*/ 	.word	0x00000cc0
        /*0734*/ 	.word	0x000000ff
        /*0738*/ 	.word	0x000003d0
        /*073c*/ 	.short	0x0100
        /*073e*/ 	.byte	0x04
	.zero		1


	//   ....[102]....
        /*0740*/ 	.word	0x00000cd0
        /*0744*/ 	.word	0x000000ff
        /*0748*/ 	.word	0x00000198
        /*074c*/ 	.short	0x0100
        /*074e*/ 	.byte	0x04
	.zero		1


	//   ....[103]....
        /*0750*/ 	.word	0x00000ce0
        /*0754*/ 	.word	0x000000ff
        /*0758*/ 	.word	0x000003d8
        /*075c*/ 	.short	0x0100
        /*075e*/ 	.byte	0x04
	.zero		1


	//   ....[104]....
        /*0760*/ 	.word	0x00000cf0
        /*0764*/ 	.word	0x000000ff
        /*0768*/ 	.word	0x000001a0
        /*076c*/ 	.short	0x0100
        /*076e*/ 	.byte	0x04
	.zero		1


	//   ....[105]....
        /*0770*/ 	.word	0x00000d00
        /*0774*/ 	.word	0x000000ff
        /*0778*/ 	.word	0x000003e0
        /*077c*/ 	.short	0x0100
        /*077e*/ 	.byte	0x04
	.zero		1


	//   ....[106]....
        /*0780*/ 	.word	0x00000d10
        /*0784*/ 	.word	0x000000ff
        /*0788*/ 	.word	0x000001a8
        /*078c*/ 	.short	0x0100
        /*078e*/ 	.byte	0x04
	.zero		1


	//   ....[107]....
        /*0790*/ 	.word	0x00000d20
        /*0794*/ 	.word	0x000000ff
        /*0798*/ 	.word	0x000003e8
        /*079c*/ 	.short	0x0100
        /*079e*/ 	.byte	0x04
	.zero		1


	//   ....[108]....
        /*07a0*/ 	.word	0x00000d30
        /*07a4*/ 	.word	0x000000ff
        /*07a8*/ 	.word	0x000001b0
        /*07ac*/ 	.short	0x0100
        /*07ae*/ 	.byte	0x04
	.zero		1


	//   ....[109]....
        /*07b0*/ 	.word	0x00000d40
        /*07b4*/ 	.word	0x000000ff
        /*07b8*/ 	.word	0x000003f0
        /*07bc*/ 	.short	0x0100
        /*07be*/ 	.byte	0x04
	.zero		1


	//   ....[110]....
        /*07c0*/ 	.word	0x00000d50
        /*07c4*/ 	.word	0x000000ff
        /*07c8*/ 	.word	0x000001b8
        /*07cc*/ 	.short	0x0100
        /*07ce*/ 	.byte	0x04
	.zero		1


	//   ....[111]....
        /*07d0*/ 	.word	0x00000d60
        /*07d4*/ 	.word	0x000000ff
        /*07d8*/ 	.word	0x000003f8
        /*07dc*/ 	.short	0x0100
        /*07de*/ 	.byte	0x04
	.zero		1


	//   ....[112]....
        /*07e0*/ 	.word	0x00000d70
        /*07e4*/ 	.word	0x000000ff
        /*07e8*/ 	.word	0x000001c0
        /*07ec*/ 	.short	0x0100
        /*07ee*/ 	.byte	0x04
	.zero		1


	//   ....[113]....
        /*07f0*/ 	.word	0x00000d80
        /*07f4*/ 	.word	0x000000ff
        /*07f8*/ 	.word	0x00000400
        /*07fc*/ 	.short	0x0100
        /*07fe*/ 	.byte	0x04
	.zero		1


	//   ....[114]....
        /*0800*/ 	.word	0x00000d90
        /*0804*/ 	.word	0x000000ff
        /*0808*/ 	.word	0x000001c8
        /*080c*/ 	.short	0x0100
        /*080e*/ 	.byte	0x04
	.zero		1


	//   ....[115]....
        /*0810*/ 	.word	0x00000da0
        /*0814*/ 	.word	0x000000ff
        /*0818*/ 	.word	0x00000408
        /*081c*/ 	.short	0x0100
        /*081e*/ 	.byte	0x04
	.zero		1


	//   ....[116]....
        /*0820*/ 	.word	0x00000db0
        /*0824*/ 	.word	0x000000ff
        /*0828*/ 	.word	0x000001d0
        /*082c*/ 	.short	0x0100
        /*082e*/ 	.byte	0x04
	.zero		1


	//   ....[117]....
        /*0830*/ 	.word	0x00000dc0
        /*0834*/ 	.word	0x000000ff
        /*0838*/ 	.word	0x00000410
        /*083c*/ 	.short	0x0100
        /*083e*/ 	.byte	0x04
	.zero		1


	//   ....[118]....
        /*0840*/ 	.word	0x00000dd0
        /*0844*/ 	.word	0x000000ff
        /*0848*/ 	.word	0x000001d8
        /*084c*/ 	.short	0x0100
        /*084e*/ 	.byte	0x04
	.zero		1


	//   ....[119]....
        /*0850*/ 	.word	0x00000de0
        /*0854*/ 	.word	0x000000ff
        /*0858*/ 	.word	0x00000418
        /*085c*/ 	.short	0x0100
        /*085e*/ 	.byte	0x04
	.zero		1


	//   ....[120]....
        /*0860*/ 	.word	0x00000df0
        /*0864*/ 	.word	0x000000ff
        /*0868*/ 	.word	0x000001e0
        /*086c*/ 	.short	0x0100
        /*086e*/ 	.byte	0x04
	.zero		1


	//   ....[121]....
        /*0870*/ 	.word	0x00000e00
        /*0874*/ 	.word	0x000000ff
        /*0878*/ 	.word	0x00000420
        /*087c*/ 	.short	0x0100
        /*087e*/ 	.byte	0x04
	.zero		1


	//   ....[122]....
        /*0880*/ 	.word	0x00000e10
        /*0884*/ 	.word	0x000000ff
        /*0888*/ 	.word	0x000001e8
        /*088c*/ 	.short	0x0100
        /*088e*/ 	.byte	0x04
	.zero		1


	//   ....[123]....
        /*0890*/ 	.word	0x00000e20
        /*0894*/ 	.word	0x000000ff
        /*0898*/ 	.word	0x00000428
        /*089c*/ 	.short	0x0100
        /*089e*/ 	.byte	0x04
	.zero		1


	//   ....[124]....
        /*08a0*/ 	.word	0x00000e30
        /*08a4*/ 	.word	0x000000ff
        /*08a8*/ 	.word	0x000001f0
        /*08ac*/ 	.short	0x0100
        /*08ae*/ 	.byte	0x04
	.zero		1


	//   ....[125]....
        /*08b0*/ 	.word	0x00000e40
        /*08b4*/ 	.word	0x000000ff
        /*08b8*/ 	.word	0x00000430
        /*08bc*/ 	.short	0x0100
        /*08be*/ 	.byte	0x04
	.zero		1


	//   ....[126]....
        /*08c0*/ 	.word	0x00000e50
        /*08c4*/ 	.word	0x000000ff
        /*08c8*/ 	.word	0x000001f8
        /*08cc*/ 	.short	0x0100
        /*08ce*/ 	.byte	0x04
	.zero		1


	//   ....[127]....
        /*08d0*/ 	.word	0x00000e60
        /*08d4*/ 	.word	0x000000ff
        /*08d8*/ 	.word	0x00000438
        /*08dc*/ 	.short	0x0100
        /*08de*/ 	.byte	0x04
	.zero		1


	//   ....[128]....
        /*08e0*/ 	.word	0x00000e70
        /*08e4*/ 	.word	0x000000ff
        /*08e8*/ 	.word	0x00000200
        /*08ec*/ 	.short	0x0100
        /*08ee*/ 	.byte	0x04
	.zero		1


	//   ....[129]....
        /*08f0*/ 	.word	0x00000e80
        /*08f4*/ 	.word	0x000000ff
        /*08f8*/ 	.word	0x00000440
        /*08fc*/ 	.short	0x0100
        /*08fe*/ 	.byte	0x04
	.zero		1


	//   ....[130]....
        /*0900*/ 	.word	0x00000e90
        /*0904*/ 	.word	0x000000ff
        /*0908*/ 	.word	0x00000208
        /*090c*/ 	.short	0x0100
        /*090e*/ 	.byte	0x04
	.zero		1


	//   ....[131]....
        /*0910*/ 	.word	0x00000ea0
        /*0914*/ 	.word	0x000000ff
        /*0918*/ 	.word	0x00000448
        /*091c*/ 	.short	0x0100
        /*091e*/ 	.byte	0x04
	.zero		1


	//   ....[132]....
        /*0920*/ 	.word	0x00000eb0
        /*0924*/ 	.word	0x000000ff
        /*0928*/ 	.word	0x00000210
        /*092c*/ 	.short	0x0100
        /*092e*/ 	.byte	0x04
	.zero		1


	//   ....[133]....
        /*0930*/ 	.word	0x00000ec0
        /*0934*/ 	.word	0x000000ff
        /*0938*/ 	.word	0x00000450
        /*093c*/ 	.short	0x0100
        /*093e*/ 	.byte	0x04
	.zero		1


	//   ....[134]....
        /*0940*/ 	.word	0x00000ed0
        /*0944*/ 	.word	0x000000ff
        /*0948*/ 	.word	0x00000218
        /*094c*/ 	.short	0x0100
        /*094e*/ 	.byte	0x04
	.zero		1


	//   ....[135]....
        /*0950*/ 	.word	0x00000ee0
        /*0954*/ 	.word	0x000000ff
        /*0958*/ 	.word	0x00000458
        /*095c*/ 	.short	0x0100
        /*095e*/ 	.byte	0x04
	.zero		1


	//   ....[136]....
        /*0960*/ 	.word	0x00000ef0
        /*0964*/ 	.word	0x000000ff
        /*0968*/ 	.word	0x00000220
        /*096c*/ 	.short	0x0100
        /*096e*/ 	.byte	0x04
	.zero		1


	//   ....[137]....
        /*0970*/ 	.word	0x00000f00
        /*0974*/ 	.word	0x000000ff
        /*0978*/ 	.word	0x00000460
        /*097c*/ 	.short	0x0100
        /*097e*/ 	.byte	0x04
	.zero		1


	//   ....[138]....
        /*0980*/ 	.word	0x00000f10
        /*0984*/ 	.word	0x000000ff
        /*0988*/ 	.word	0x00000228
        /*098c*/ 	.short	0x0100
        /*098e*/ 	.byte	0x04
	.zero		1


	//   ....[139]....
        /*0990*/ 	.word	0x00000f20
        /*0994*/ 	.word	0x000000ff
        /*0998*/ 	.word	0x00000468
        /*099c*/ 	.short	0x0100
        /*099e*/ 	.byte	0x04
	.zero		1


	//   ....[140]....
        /*09a0*/ 	.word	0x00000f30
        /*09a4*/ 	.word	0x000000ff
        /*09a8*/ 	.word	0x00000230
        /*09ac*/ 	.short	0x0100
        /*09ae*/ 	.byte	0x04
	.zero		1


	//   ....[141]....
        /*09b0*/ 	.word	0x00000f40
        /*09b4*/ 	.word	0x000000ff
        /*09b8*/ 	.word	0x00000470
        /*09bc*/ 	.short	0x0100
        /*09be*/ 	.byte	0x04
	.zero		1


	//   ....[142]....
        /*09c0*/ 	.word	0x00000f50
        /*09c4*/ 	.word	0x000000ff
        /*09c8*/ 	.word	0x00000238
        /*09cc*/ 	.short	0x0100
        /*09ce*/ 	.byte	0x04
	.zero		1


	//   ....[143]....
        /*09d0*/ 	.word	0x00000f60
        /*09d4*/ 	.word	0x000000ff
        /*09d8*/ 	.word	0x00000478
        /*09dc*/ 	.short	0x0100
        /*09de*/ 	.byte	0x04
	.zero		1


	//   ....[144]....
        /*09e0*/ 	.word	0x000010a0
        /*09e4*/ 	.word	0x000000ff
        /*09e8*/ 	.word	0x00000480
        /*09ec*/ 	.short	0x0100
        /*09ee*/ 	.byte	0x04
	.zero		1


	//   ....[145]....
        /*09f0*/ 	.word	0x000010b0
        /*09f4*/ 	.word	0x000000ff
        /*09f8*/ 	.word	0x00000488
        /*09fc*/ 	.short	0x0100
        /*09fe*/ 	.byte	0x04
	.zero		1


	//   ....[146]....
        /*0a00*/ 	.word	0x000011a0
        /*0a04*/ 	.word	0x000000ff
        /*0a08*/ 	.word	0x00000490
        /*0a0c*/ 	.short	0x0100
        /*0a0e*/ 	.byte	0x04
	.zero		1


	//   ....[147]....
        /*0a10*/ 	.word	0x000011b0
        /*0a14*/ 	.word	0x000000ff
        /*0a18*/ 	.word	0x00000498
        /*0a1c*/ 	.short	0x0100
        /*0a1e*/ 	.byte	0x04
	.zero		1


	//   ....[148]....
        /*0a20*/ 	.word	0x000012f0
        /*0a24*/ 	.word	0x000000ff
        /*0a28*/ 	.word	0x000004a0
        /*0a2c*/ 	.short	0x0100
        /*0a2e*/ 	.byte	0x06
	.zero		1


	//   ....[149]....
        /*0a30*/ 	.word	0x00001300
        /*0a34*/ 	.word	0x000000ff
        /*0a38*/ 	.word	0x000004a8
        /*0a3c*/ 	.short	0x0100
        /*0a3e*/ 	.byte	0x06
	.zero		1


	//   ....[150]....
        /*0a40*/ 	.word	0x00001440
        /*0a44*/ 	.word	0x000000ff
        /*0a48*/ 	.word	0x000004b0
        /*0a4c*/ 	.short	0x0100
        /*0a4e*/ 	.byte	0x04
	.zero		1


	//   ....[151]....
        /*0a50*/ 	.word	0x00001450
        /*0a54*/ 	.word	0x000000ff
        /*0a58*/ 	.word	0x000004c0
        /*0a5c*/ 	.short	0x0100
        /*0a5e*/ 	.byte	0x04
	.zero		1


	//   ....[152]....
        /*0a60*/ 	.word	0x00001460
        /*0a64*/ 	.word	0x000000ff
        /*0a68*/ 	.word	0x000004b8
        /*0a6c*/ 	.short	0x0100
        /*0a6e*/ 	.byte	0x04
	.zero		1


	//   ....[153]....
        /*0a70*/ 	.word	0x00001470
        /*0a74*/ 	.word	0x000000ff
        /*0a78*/ 	.word	0x000004c8
        /*0a7c*/ 	.short	0x0100
        /*0a7e*/ 	.byte	0x04
	.zero		1


	//   ....[154]....
        /*0a80*/ 	.word	0x00001570
        /*0a84*/ 	.word	0x000000ff
        /*0a88*/ 	.word	0x000004d0
        /*0a8c*/ 	.short	0x0100
        /*0a8e*/ 	.byte	0x06
	.zero		1


	//   ....[155]....
        /*0a90*/ 	.word	0x00002450
        /*0a94*/ 	.word	0x000000ff
        /*0a98*/ 	.word	0x00000240
        /*0a9c*/ 	.short	0x010a
        /*0a9e*/ 	.byte	0x06
	.zero		1


	//   ....[156]....
        /*0aa0*/ 	.word	0x000028d0
        /*0aa4*/ 	.word	0x000000ff
        /*0aa8*/ 	.word	0x00000240
        /*0aac*/ 	.short	0x010a
        /*0aae*/ 	.byte	0x0b
	.zero		1


	//   ....[157]....
        /*0ab0*/ 	.word	0x00002a80
        /*0ab4*/ 	.word	0x000000ff
        /*0ab8*/ 	.word	0x00000240
        /*0abc*/ 	.short	0x010a
        /*0abe*/ 	.byte	0x08
	.zero		1


	//   ....[158]....
        /*0ac0*/ 	.word	0x00002d00
        /*0ac4*/ 	.word	0x000000ff
        /*0ac8*/ 	.word	0x00000498
        /*0acc*/ 	.short	0x0101
        /*0ace*/ 	.byte	0x1e
	.zero		1


	//   ....[159]....
        /*0ad0*/ 	.word	0x00002d30
        /*0ad4*/ 	.word	0x000000ff
        /*0ad8*/ 	.word	0x00000240
        /*0adc*/ 	.short	0x010a
        /*0ade*/ 	.byte	0x04
	.zero		1


	//   ....[160]....
        /*0ae0*/ 	.word	0x00002ef0
        /*0ae4*/ 	.word	0x000000ff
        /*0ae8*/ 	.word	0x00000240
        /*0aec*/ 	.short	0x010a
        /*0aee*/ 	.byte	0x1c
	.zero		1


	//   ....[161]....
        /*0af0*/ 	.word	0x000030a0
        /*0af4*/ 	.word	0x000000ff
        /*0af8*/ 	.word	0x00000240
        /*0afc*/ 	.short	0x010a
        /*0afe*/ 	.byte	0x08
	.zero		1


	//   ....[162]....
        /*0b00*/ 	.word	0x00003310
        /*0b04*/ 	.word	0x000000ff
        /*0b08*/ 	.word	0x000004a0
        /*0b0c*/ 	.short	0x010a
        /*0b0e*/ 	.byte	0x1e
	.zero		1


	//   ....[163]....
        /*0b10*/ 	.word	0x000033d0
        /*0b14*/ 	.word	0x000000ff
        /*0b18*/ 	.word	0x00000000
        /*0b1c*/ 	.short	0x0101
        /*0b1e*/ 	.byte	0x04
	.zero		1


	//   ....[164]....
        /*0b20*/ 	.word	0x000039a0
        /*0b24*/ 	.word	0x000000ff
        /*0b28*/ 	.word	0x00000000
        /*0b2c*/ 	.short	0x010a
        /*0b2e*/ 	.byte	0x04
	.zero		1


	//   ....[165]....
        /*0b30*/ 	.word	0x00003a40
        /*0b34*/ 	.word	0x000000ff
        /*0b38*/ 	.word	0x00000000
        /*0b3c*/ 	.short	0x010a
        /*0b3e*/ 	.byte	0x05
	.zero		1


	//   ....[166]....
        /*0b40*/ 	.word	0x00003ae0
        /*0b44*/ 	.word	0x000000ff
        /*0b48*/ 	.word	0x00000000
        /*0b4c*/ 	.short	0x010a
        /*0b4e*/ 	.byte	0x05
	.zero		1


	//   ....[167]....
        /*0b50*/ 	.word	0x00003b80
        /*0b54*/ 	.word	0x000000ff
        /*0b58*/ 	.word	0x00000000
        /*0b5c*/ 	.short	0x010a
        /*0b5e*/ 	.byte	0x05
	.zero		1


	//   ....[168]....
        /*0b60*/ 	.word	0x00003c20
        /*0b64*/ 	.word	0x000000ff
        /*0b68*/ 	.word	0x00000000
        /*0b6c*/ 	.short	0x010a
        /*0b6e*/ 	.byte	0x05
	.zero		1


	//   ....[169]....
        /*0b70*/ 	.word	0x00003cc0
        /*0b74*/ 	.word	0x000000ff
        /*0b78*/ 	.word	0x00000000
        /*0b7c*/ 	.short	0x010a
        /*0b7e*/ 	.byte	0x05
	.zero		1


	//   ....[170]....
        /*0b80*/ 	.word	0x00003d60
        /*0b84*/ 	.word	0x000000ff
        /*0b88*/ 	.word	0x00000000
        /*0b8c*/ 	.short	0x010a
        /*0b8e*/ 	.byte	0x05
	.zero		1


	//   ....[171]....
        /*0b90*/ 	.word	0x00003e00
        /*0b94*/ 	.word	0x000000ff
        /*0b98*/ 	.word	0x00000000
        /*0b9c*/ 	.short	0x010a
        /*0b9e*/ 	.byte	0x05
	.zero		1


	//   ....[172]....
        /*0ba0*/ 	.word	0x00003ea0
        /*0ba4*/ 	.word	0x000000ff
        /*0ba8*/ 	.word	0x00000000
        /*0bac*/ 	.short	0x010a
        /*0bae*/ 	.byte	0x05
	.zero		1


	//   ....[173]....
        /*0bb0*/ 	.word	0x00003f40
        /*0bb4*/ 	.word	0x000000ff
        /*0bb8*/ 	.word	0x00000000
        /*0bbc*/ 	.short	0x010a
        /*0bbe*/ 	.byte	0x05
	.zero		1


	//   ....[174]....
        /*0bc0*/ 	.word	0x00003fe0
        /*0bc4*/ 	.word	0x000000ff
        /*0bc8*/ 	.word	0x00000000
        /*0bcc*/ 	.short	0x010a
        /*0bce*/ 	.byte	0x05
	.zero		1


	//   ....[175]....
        /*0bd0*/ 	.word	0x00004080
        /*0bd4*/ 	.word	0x000000ff
        /*0bd8*/ 	.word	0x00000000
        /*0bdc*/ 	.short	0x010a
        /*0bde*/ 	.byte	0x05
	.zero		1


	//   ....[176]....
        /*0be0*/ 	.word	0x00004120
        /*0be4*/ 	.word	0x000000ff
        /*0be8*/ 	.word	0x00000000
        /*0bec*/ 	.short	0x010a
        /*0bee*/ 	.byte	0x05
	.zero		1


	//   ....[177]....
        /*0bf0*/ 	.word	0x000041c0
        /*0bf4*/ 	.word	0x000000ff
        /*0bf8*/ 	.word	0x00000000
        /*0bfc*/ 	.short	0x010a
        /*0bfe*/ 	.byte	0x05
	.zero		1


	//   ....[178]....
        /*0c00*/ 	.word	0x00004260
        /*0c04*/ 	.word	0x000000ff
        /*0c08*/ 	.word	0x00000000
        /*0c0c*/ 	.short	0x010a
        /*0c0e*/ 	.byte	0x05
	.zero		1


	//   ....[179]....
        /*0c10*/ 	.word	0x00004300
        /*0c14*/ 	.word	0x000000ff
        /*0c18*/ 	.word	0x00000000
        /*0c1c*/ 	.short	0x010a
        /*0c1e*/ 	.byte	0x05
	.zero		1


	//   ....[180]....
        /*0c20*/ 	.word	0x000043a0
        /*0c24*/ 	.word	0x000000ff
        /*0c28*/ 	.word	0x00000000
        /*0c2c*/ 	.short	0x010a
        /*0c2e*/ 	.byte	0x05
	.zero		1


	//   ....[181]....
        /*0c30*/ 	.word	0x00004440
        /*0c34*/ 	.word	0x000000ff
        /*0c38*/ 	.word	0x00000000
        /*0c3c*/ 	.short	0x010a
        /*0c3e*/ 	.byte	0x05
	.zero		1


	//   ....[182]....
        /*0c40*/ 	.word	0x000044e0
        /*0c44*/ 	.word	0x000000ff
        /*0c48*/ 	.word	0x00000000
        /*0c4c*/ 	.short	0x010a
        /*0c4e*/ 	.byte	0x05
	.zero		1


	//   ....[183]....
        /*0c50*/ 	.word	0x00004580
        /*0c54*/ 	.word	0x000000ff
        /*0c58*/ 	.word	0x00000000
        /*0c5c*/ 	.short	0x010a
        /*0c5e*/ 	.byte	0x05
	.zero		1


	//   ....[184]....
        /*0c60*/ 	.word	0x00004620
        /*0c64*/ 	.word	0x000000ff
        /*0c68*/ 	.word	0x00000000
        /*0c6c*/ 	.short	0x010a
        /*0c6e*/ 	.byte	0x05
	.zero		1


	//   ....[185]....
        /*0c70*/ 	.word	0x000046c0
        /*0c74*/ 	.word	0x000000ff
        /*0c78*/ 	.word	0x00000000
        /*0c7c*/ 	.short	0x010a
        /*0c7e*/ 	.byte	0x05
	.zero		1


	//   ....[186]....
        /*0c80*/ 	.word	0x00004760
        /*0c84*/ 	.word	0x000000ff
        /*0c88*/ 	.word	0x00000000
        /*0c8c*/ 	.short	0x010a
        /*0c8e*/ 	.byte	0x05
	.zero		1


	//   ....[187]....
        /*0c90*/ 	.word	0x00004800
        /*0c94*/ 	.word	0x000000ff
        /*0c98*/ 	.word	0x00000000
        /*0c9c*/ 	.short	0x010a
        /*0c9e*/ 	.byte	0x05
	.zero		1


	//   ....[188]....
        /*0ca0*/ 	.word	0x000048a0
        /*0ca4*/ 	.word	0x000000ff
        /*0ca8*/ 	.word	0x00000000
        /*0cac*/ 	.short	0x010a
        /*0cae*/ 	.byte	0x05
	.zero		1


	//   ....[189]....
        /*0cb0*/ 	.word	0x00004940
        /*0cb4*/ 	.word	0x000000ff
        /*0cb8*/ 	.word	0x00000000
        /*0cbc*/ 	.short	0x010a
        /*0cbe*/ 	.byte	0x05
	.zero		1


	//   ....[190]....
        /*0cc0*/ 	.word	0x000049e0
        /*0cc4*/ 	.word	0x000000ff
        /*0cc8*/ 	.word	0x00000000
        /*0ccc*/ 	.short	0x010a
        /*0cce*/ 	.byte	0x05
	.zero		1


	//   ....[191]....
        /*0cd0*/ 	.word	0x00004a80
        /*0cd4*/ 	.word	0x000000ff
        /*0cd8*/ 	.word	0x00000000
        /*0cdc*/ 	.short	0x010a
        /*0cde*/ 	.byte	0x05
	.zero		1


	//   ....[192]....
        /*0ce0*/ 	.word	0x00004b20
        /*0ce4*/ 	.word	0x000000ff
        /*0ce8*/ 	.word	0x00000000
        /*0cec*/ 	.short	0x010a
        /*0cee*/ 	.byte	0x05
	.zero		1


	//   ....[193]....
        /*0cf0*/ 	.word	0x00004bc0
        /*0cf4*/ 	.word	0x000000ff
        /*0cf8*/ 	.word	0x00000000
        /*0cfc*/ 	.short	0x010a
        /*0cfe*/ 	.byte	0x05
	.zero		1


	//   ....[194]....
        /*0d00*/ 	.word	0x00004c60
        /*0d04*/ 	.word	0x000000ff
        /*0d08*/ 	.word	0x00000000
        /*0d0c*/ 	.short	0x010a
        /*0d0e*/ 	.byte	0x05
	.zero		1


	//   ....[195]....
        /*0d10*/ 	.word	0x00004d00
        /*0d14*/ 	.word	0x000000ff
        /*0d18*/ 	.word	0x00000000
        /*0d1c*/ 	.short	0x010a
        /*0d1e*/ 	.byte	0x05
	.zero		1


	//   ....[196]....
        /*0d20*/ 	.word	0x00004da0
        /*0d24*/ 	.word	0x000000ff
        /*0d28*/ 	.word	0x00000000
        /*0d2c*/ 	.short	0x010a
        /*0d2e*/ 	.byte	0x05
	.zero		1


	//   ....[197]....
        /*0d30*/ 	.word	0x00004e40
        /*0d34*/ 	.word	0x000000ff
        /*0d38*/ 	.word	0x00000000
        /*0d3c*/ 	.short	0x010a
        /*0d3e*/ 	.byte	0x05
	.zero		1


	//   ....[198]....
        /*0d40*/ 	.word	0x00004ee0
        /*0d44*/ 	.word	0x000000ff
        /*0d48*/ 	.word	0x00000000
        /*0d4c*/ 	.short	0x010a
        /*0d4e*/ 	.byte	0x05
	.zero		1


	//   ....[199]....
        /*0d50*/ 	.word	0x00004f80
        /*0d54*/ 	.word	0x000000ff
        /*0d58*/ 	.word	0x00000000
        /*0d5c*/ 	.short	0x010a
        /*0d5e*/ 	.byte	0x05
	.zero		1


	//   ....[200]....
        /*0d60*/ 	.word	0x00005020
        /*0d64*/ 	.word	0x000000ff
        /*0d68*/ 	.word	0x00000000
        /*0d6c*/ 	.short	0x010a
        /*0d6e*/ 	.byte	0x05
	.zero		1


	//   ....[201]....
        /*0d70*/ 	.word	0x000050c0
        /*0d74*/ 	.word	0x000000ff
        /*0d78*/ 	.word	0x00000000
        /*0d7c*/ 	.short	0x010a
        /*0d7e*/ 	.byte	0x05
	.zero		1


	//   ....[202]....
        /*0d80*/ 	.word	0x00005160
        /*0d84*/ 	.word	0x000000ff
        /*0d88*/ 	.word	0x00000000
        /*0d8c*/ 	.short	0x010a
        /*0d8e*/ 	.byte	0x05
	.zero		1


	//   ....[203]....
        /*0d90*/ 	.word	0x00005200
        /*0d94*/ 	.word	0x000000ff
        /*0d98*/ 	.word	0x00000000
        /*0d9c*/ 	.short	0x010a
        /*0d9e*/ 	.byte	0x05
	.zero		1


	//   ....[204]....
        /*0da0*/ 	.word	0x000052a0
        /*0da4*/ 	.word	0x000000ff
        /*0da8*/ 	.word	0x00000000
        /*0dac*/ 	.short	0x010a
        /*0dae*/ 	.byte	0x05
	.zero		1


	//   ....[205]....
        /*0db0*/ 	.word	0x00005340
        /*0db4*/ 	.word	0x000000ff
        /*0db8*/ 	.word	0x00000000
        /*0dbc*/ 	.short	0x010a
        /*0dbe*/ 	.byte	0x05
	.zero		1


	//   ....[206]....
        /*0dc0*/ 	.word	0x000053e0
        /*0dc4*/ 	.word	0x000000ff
        /*0dc8*/ 	.word	0x00000000
        /*0dcc*/ 	.short	0x010a
        /*0dce*/ 	.byte	0x05
	.zero		1


	//   ....[207]....
        /*0dd0*/ 	.word	0x00005480
        /*0dd4*/ 	.word	0x000000ff
        /*0dd8*/ 	.word	0x00000000
        /*0ddc*/ 	.short	0x010a
        /*0dde*/ 	.byte	0x05
	.zero		1


	//   ....[208]....
        /*0de0*/ 	.word	0x00005520
        /*0de4*/ 	.word	0x000000ff
        /*0de8*/ 	.word	0x00000000
        /*0dec*/ 	.short	0x010a
        /*0dee*/ 	.byte	0x05
	.zero		1


	//   ....[209]....
        /*0df0*/ 	.word	0x000055c0
        /*0df4*/ 	.word	0x000000ff
        /*0df8*/ 	.word	0x00000000
        /*0dfc*/ 	.short	0x010a
        /*0dfe*/ 	.byte	0x05
	.zero		1


	//   ....[210]....
        /*0e00*/ 	.word	0x00005660
        /*0e04*/ 	.word	0x000000ff
        /*0e08*/ 	.word	0x00000000
        /*0e0c*/ 	.short	0x010a
        /*0e0e*/ 	.byte	0x05
	.zero		1


	//   ....[211]....
        /*0e10*/ 	.word	0x00005700
        /*0e14*/ 	.word	0x000000ff
        /*0e18*/ 	.word	0x00000000
        /*0e1c*/ 	.short	0x010a
        /*0e1e*/ 	.byte	0x05
	.zero		1


	//   ....[212]....
        /*0e20*/ 	.word	0x000057a0
        /*0e24*/ 	.word	0x000000ff
        /*0e28*/ 	.word	0x00000000
        /*0e2c*/ 	.short	0x010a
        /*0e2e*/ 	.byte	0x05
	.zero		1


	//   ....[213]....
        /*0e30*/ 	.word	0x00005840
        /*0e34*/ 	.word	0x000000ff
        /*0e38*/ 	.word	0x00000000
        /*0e3c*/ 	.short	0x010a
        /*0e3e*/ 	.byte	0x05
	.zero		1


	//   ....[214]....
        /*0e40*/ 	.word	0x000058e0
        /*0e44*/ 	.word	0x000000ff
        /*0e48*/ 	.word	0x00000000
        /*0e4c*/ 	.short	0x010a
        /*0e4e*/ 	.byte	0x05
	.zero		1


	//   ....[215]....
        /*0e50*/ 	.word	0x00005980
        /*0e54*/ 	.word	0x000000ff
        /*0e58*/ 	.word	0x00000000
        /*0e5c*/ 	.short	0x010a
        /*0e5e*/ 	.byte	0x05
	.zero		1


	//   ....[216]....
        /*0e60*/ 	.word	0x00005a20
        /*0e64*/ 	.word	0x000000ff
        /*0e68*/ 	.word	0x00000000
        /*0e6c*/ 	.short	0x010a
        /*0e6e*/ 	.byte	0x05
	.zero		1


	//   ....[217]....
        /*0e70*/ 	.word	0x00005ac0
        /*0e74*/ 	.word	0x000000ff
        /*0e78*/ 	.word	0x00000000
        /*0e7c*/ 	.short	0x010a
        /*0e7e*/ 	.byte	0x05
	.zero		1


	//   ....[218]....
        /*0e80*/ 	.word	0x00005b60
        /*0e84*/ 	.word	0x000000ff
        /*0e88*/ 	.word	0x00000000
        /*0e8c*/ 	.short	0x010a
        /*0e8e*/ 	.byte	0x05
	.zero		1


	//   ....[219]....
        /*0e90*/ 	.word	0x00005c00
        /*0e94*/ 	.word	0x000000ff
        /*0e98*/ 	.word	0x00000000
        /*0e9c*/ 	.short	0x010a
        /*0e9e*/ 	.byte	0x05
	.zero		1


	//   ....[220]....
        /*0ea0*/ 	.word	0x00005ca0
        /*0ea4*/ 	.word	0x000000ff
        /*0ea8*/ 	.word	0x00000000
        /*0eac*/ 	.short	0x010a
        /*0eae*/ 	.byte	0x05
	.zero		1


	//   ....[221]....
        /*0eb0*/ 	.word	0x00005d40
        /*0eb4*/ 	.word	0x000000ff
        /*0eb8*/ 	.word	0x00000000
        /*0ebc*/ 	.short	0x010a
        /*0ebe*/ 	.byte	0x05
	.zero		1


	//   ....[222]....
        /*0ec0*/ 	.word	0x00005de0
        /*0ec4*/ 	.word	0x000000ff
        /*0ec8*/ 	.word	0x00000000
        /*0ecc*/ 	.short	0x010a
        /*0ece*/ 	.byte	0x05
	.zero		1


	//   ....[223]....
        /*0ed0*/ 	.word	0x00005e80
        /*0ed4*/ 	.word	0x000000ff
        /*0ed8*/ 	.word	0x00000000
        /*0edc*/ 	.short	0x010a
        /*0ede*/ 	.byte	0x05
	.zero		1


	//   ....[224]....
        /*0ee0*/ 	.word	0x00005f20
        /*0ee4*/ 	.word	0x000000ff
        /*0ee8*/ 	.word	0x00000000
        /*0eec*/ 	.short	0x010a
        /*0eee*/ 	.byte	0x05
	.zero		1


	//   ....[225]....
        /*0ef0*/ 	.word	0x00005fc0
        /*0ef4*/ 	.word	0x000000ff
        /*0ef8*/ 	.word	0x00000000
        /*0efc*/ 	.short	0x010a
        /*0efe*/ 	.byte	0x05
	.zero		1


	//   ....[226]....
        /*0f00*/ 	.word	0x00006060
        /*0f04*/ 	.word	0x000000ff
        /*0f08*/ 	.word	0x00000000
        /*0f0c*/ 	.short	0x010a
        /*0f0e*/ 	.byte	0x05
	.zero		1


	//   ....[227]....
        /*0f10*/ 	.word	0x00006100
        /*0f14*/ 	.word	0x000000ff
        /*0f18*/ 	.word	0x00000000
        /*0f1c*/ 	.short	0x010a
        /*0f1e*/ 	.byte	0x05
	.zero		1


	//   ....[228]....
        /*0f20*/ 	.word	0x000061a0
        /*0f24*/ 	.word	0x000000ff
        /*0f28*/ 	.word	0x00000000
        /*0f2c*/ 	.short	0x010a
        /*0f2e*/ 	.byte	0x05
	.zero		1


	//   ....[229]....
        /*0f30*/ 	.word	0x00006240
        /*0f34*/ 	.word	0x000000ff
        /*0f38*/ 	.word	0x00000000
        /*0f3c*/ 	.short	0x010a
        /*0f3e*/ 	.byte	0x05
	.zero		1


	//   ....[230]....
        /*0f40*/ 	.word	0x000062e0
        /*0f44*/ 	.word	0x000000ff
        /*0f48*/ 	.word	0x00000000
        /*0f4c*/ 	.short	0x010a
        /*0f4e*/ 	.byte	0x05
	.zero		1


	//   ....[231]....
        /*0f50*/ 	.word	0x00006380
        /*0f54*/ 	.word	0x000000ff
        /*0f58*/ 	.word	0x00000000
        /*0f5c*/ 	.short	0x010a
        /*0f5e*/ 	.byte	0x05
	.zero		1


	//   ....[232]....
        /*0f60*/ 	.word	0x00006420
        /*0f64*/ 	.word	0x000000ff
        /*0f68*/ 	.word	0x00000000
        /*0f6c*/ 	.short	0x010a
        /*0f6e*/ 	.byte	0x05
	.zero		1


	//   ....[233]....
        /*0f70*/ 	.word	0x000064c0
        /*0f74*/ 	.word	0x000000ff
        /*0f78*/ 	.word	0x00000000
        /*0f7c*/ 	.short	0x010a
        /*0f7e*/ 	.byte	0x05
	.zero		1


	//   ....[234]....
        /*0f80*/ 	.word	0x00006560
        /*0f84*/ 	.word	0x000000ff
        /*0f88*/ 	.word	0x00000000
        /*0f8c*/ 	.short	0x010a
        /*0f8e*/ 	.byte	0x05
	.zero		1


	//   ....[235]....
        /*0f90*/ 	.word	0x00006610
        /*0f94*/ 	.word	0x00000000
        /*0f98*/ 	.word	0x00000000
        /*0f9c*/ 	.short	0x010a
        /*0f9e*/ 	.byte	0xff
	.zero		1


	//   ....[236]....
        /*0fa0*/ 	.word	0x00006760
        /*0fa4*/ 	.word	0x000000ff
        /*0fa8*/ 	.word	0x000004a8
        /*0fac*/ 	.short	0x010a
        /*0fae*/ 	.byte	0x04
	.zero		1


	//   ....[237]....
        /*0fb0*/ 	.word	0x00006800
        /*0fb4*/ 	.word	0x000000ff
        /*0fb8*/ 	.word	0x000004a0
        /*0fbc*/ 	.short	0x010a
        /*0fbe*/ 	.byte	0x04
	.zero		1


	//   ....[238]....
        /*0fc0*/ 	.word	0x000068a0
        /*0fc4*/ 	.word	0x000000ff
        /*0fc8*/ 	.word	0x00000000
        /*0fcc*/ 	.short	0x0101
        /*0fce*/ 	.byte	0x05
	.zero		1


	//   ....[239]....
        /*0fd0*/ 	.word	0x000068e0
        /*0fd4*/ 	.word	0x000000ff
        /*0fd8*/ 	.word	0x000004a8
        /*0fdc*/ 	.short	0x0106
        /*0fde*/ 	.byte	0x04
	.zero		1


	//   ....[240]....
        /*0fe0*/ 	.word	0x00006920
        /*0fe4*/ 	.word	0x00000000
        /*0fe8*/ 	.word	0x000004a8
        /*0fec*/ 	.short	0x010a
        /*0fee*/ 	.byte	0xff
	.zero		1


	//   ....[241]....
        /*0ff0*/ 	.word	0x00006b70
        /*0ff4*/ 	.word	0x000000ff
        /*0ff8*/ 	.word	0x00000008
        /*0ffc*/ 	.short	0x010a
        /*0ffe*/ 	.byte	0x05
	.zero		1


	//   ....[242]....
        /*1000*/ 	.word	0x00006b90
        /*1004*/ 	.word	0x000000ff
        /*1008*/ 	.word	0x00000008
        /*100c*/ 	.short	0x010a
        /*100e*/ 	.byte	0x05
	.zero		1


	//   ....[243]....
        /*1010*/ 	.word	0x00006d20
        /*1014*/ 	.word	0x000000ff
        /*1018*/ 	.word	0x00000008
        /*101c*/ 	.short	0x010a
        /*101e*/ 	.byte	0x05
	.zero		1


	//   ....[244]....
        /*1020*/ 	.word	0x00006d40
        /*1024*/ 	.word	0x000000ff
        /*1028*/ 	.word	0x00000008
        /*102c*/ 	.short	0x010a
        /*102e*/ 	.byte	0x05
	.zero		1


	//   ....[245]....
        /*1030*/ 	.word	0x00006e00
        /*1034*/ 	.word	0x000000ff
        /*1038*/ 	.word	0x00000000
        /*103c*/ 	.short	0x0101
        /*103e*/ 	.byte	0x04
	.zero		1


	//   ....[246]....
        /*1040*/ 	.word	0x000070f0
        /*1044*/ 	.word	0x000000ff
        /*1048*/ 	.word	0x000004a0
        /*104c*/ 	.short	0x010a
        /*104e*/ 	.byte	0x0f
	.zero		1


	//   ....[247]....
        /*1050*/ 	.word	0x00007190
        /*1054*/ 	.word	0x000000ff
        /*1058*/ 	.word	0x00000000
        /*105c*/ 	.short	0x0101
        /*105e*/ 	.byte	0x18
	.zero		1


	//   ....[248]....
        /*1060*/ 	.word	0x000071d0
        /*1064*/ 	.word	0x000000ff
        /*1068*/ 	.word	0x000004c0
        /*106c*/ 	.short	0x010a
        /*106e*/ 	.byte	0x14
	.zero		1


	//   ....[249]....
        /*1070*/ 	.word	0x000072a0
        /*1074*/ 	.word	0x000000ff
        /*1078*/ 	.word	0x00000000
        /*107c*/ 	.short	0x010a
        /*107e*/ 	.byte	0x04
	.zero		1


	//   ....[250]....
        /*1080*/ 	.word	0x00007310
        /*1084*/ 	.word	0x000000ff
        /*1088*/ 	.word	0x00000000
        /*108c*/ 	.short	0x010a
        /*108e*/ 	.byte	0x0a
	.zero		1


	//   ....[251]....
        /*1090*/ 	.word	0x00007430
        /*1094*/ 	.word	0x000000ff
        /*1098*/ 	.word	0x00000000
        /*109c*/ 	.short	0x010a
        /*109e*/ 	.byte	0x05
	.zero		1


	//   ....[252]....
        /*10a0*/ 	.word	0x00007630
        /*10a4*/ 	.word	0x000000ff
        /*10a8*/ 	.word	0x00000000
        /*10ac*/ 	.short	0x010a
        /*10ae*/ 	.byte	0x04
	.zero		1


	//   ....[253]....
        /*10b0*/ 	.word	0x000076d0
        /*10b4*/ 	.word	0x00000000
        /*10b8*/ 	.word	0x00000000
        /*10bc*/ 	.short	0x010a
        /*10be*/ 	.byte	0xff
	.zero		1


	//   ....[254]....
        /*10c0*/ 	.word	0x00007710
        /*10c4*/ 	.word	0x00000000
        /*10c8*/ 	.word	0x00000000
        /*10cc*/ 	.short	0x010a
        /*10ce*/ 	.byte	0xff
	.zero		1


	//   ....[255]....
        /*10d0*/ 	.word	0x00007780
        /*10d4*/ 	.word	0x000000ff
        /*10d8*/ 	.word	0x00000000
        /*10dc*/ 	.short	0x0101
        /*10de*/ 	.byte	0x04
	.zero		1


	//   ....[0]....
        /*10e0*/ 	.word	0x000077c0
        /*10e4*/ 	.word	0x000000ff
        /*10e8*/ 	.word	0x000004d0
        /*10ec*/ 	.short	0x010a
        /*10ee*/ 	.byte	0x0f
	.zero		1


	//   ....[1]....
        /*10f0*/ 	.word	0x00007820
        /*10f4*/ 	.word	0x000000ff
        /*10f8*/ 	.word	0x00000000
        /*10fc*/ 	.short	0x0101
        /*10fe*/ 	.byte	0x04
	.zero		1


	//   ....[2]....
        /*1100*/ 	.word	0x00007f80
        /*1104*/ 	.word	0x000000ff
        /*1108*/ 	.word	0x000004a0
        /*110c*/ 	.short	0x010a
        /*110e*/ 	.byte	0x13
	.zero		1


	//   ....[3]....
        /*1110*/ 	.word	0x00008020
        /*1114*/ 	.word	0x000000ff
        /*1118*/ 	.word	0x00000000
        /*111c*/ 	.short	0x0101
        /*111e*/ 	.byte	0x30
	.zero		1


	//   ....[4]....
        /*1120*/ 	.word	0x00008560
        /*1124*/ 	.word	0x000000ff
        /*1128*/ 	.word	0x00000498
        /*112c*/ 	.short	0x010a
        /*112e*/ 	.byte	0x13
	.zero		1


	//   ....[5]....
        /*1130*/ 	.word	0x000086f0
        /*1134*/ 	.word	0x000000ff
        /*1138*/ 	.word	0x00000488
        /*113c*/ 	.short	0x010a
        /*113e*/ 	.byte	0x13
	.zero		1


	//   ....[6]....
        /*1140*/ 	.word	0x00008c40
        /*1144*/ 	.word	0x000000ff
        /*1148*/ 	.word	0x00000480
        /*114c*/ 	.short	0x010b
        /*114e*/ 	.byte	0x13
	.zero		1


	//   ....[7]....
        /*1150*/ 	.word	0x00008c70
        /*1154*/ 	.word	0x000000ff
        /*1158*/ 	.word	0x00000000
        /*115c*/ 	.short	0x0101
        /*115e*/ 	.byte	0x33
	.zero		1


	//   ....[8]....
        /*1160*/ 	.word	0x00008d00
        /*1164*/ 	.word	0x00000000
        /*1168*/ 	.word	0x00000488
        /*116c*/ 	.short	0x010a
        /*116e*/ 	.byte	0xff
	.zero		1


	//   ....[9]....
        /*1170*/ 	.word	0x000090a0
        /*1174*/ 	.word	0x000000ff
        /*1178*/ 	.word	0x000004a0
        /*117c*/ 	.short	0x010a
        /*117e*/ 	.byte	0x2c
	.zero		1


	//   ....[10]....
        /*1180*/ 	.word	0x00009170
        /*1184*/ 	.word	0x000000ff
        /*1188*/ 	.word	0x00000000
        /*118c*/ 	.short	0x0101
        /*118e*/ 	.byte	0x04
	.zero		1


	//   ....[11]....
        /*1190*/ 	.word	0x00009c90
        /*1194*/ 	.word	0x000000ff
        /*1198*/ 	.word	0x00000480
        /*119c*/ 	.short	0x010a
        /*119e*/ 	.byte	0x2c
	.zero		1


	//   ....[12]....
        /*11a0*/ 	.word	0x00009cb0
        /*11a4*/ 	.word	0x00000057
        /*11a8*/ 	.word	0x000004b0
        /*11ac*/ 	.short	0x010a
        /*11ae*/ 	.byte	0xff
	.zero		1


	//   ....[13]....
        /*11b0*/ 	.word	0x00009e00
        /*11b4*/ 	.word	0x000000ff
        /*11b8*/ 	.word	0x00000480
        /*11bc*/ 	.short	0x010a
        /*11be*/ 	.byte	0x2c
	.zero		1


	//   ....[14]....
        /*11c0*/ 	.word	0x00009ef0
        /*11c4*/ 	.word	0x000000ff
        /*11c8*/ 	.word	0x00000000
        /*11cc*/ 	.short	0x0101
        /*11ce*/ 	.byte	0x04
	.zero		1


	//   ....[15]....
        /*11d0*/ 	.word	0x00009f50
        /*11d4*/ 	.word	0x00000057
        /*11d8*/ 	.word	0x000004b0
        /*11dc*/ 	.short	0x010a
        /*11de*/ 	.byte	0xff
	.zero		1


	//   ....[16]....
        /*11e0*/ 	.word	0x0000a330
        /*11e4*/ 	.word	0x00000057
        /*11e8*/ 	.word	0x00000000
        /*11ec*/ 	.short	0x0101
        /*11ee*/ 	.byte	0xff
	.zero		1


	//   ....[17]....
        /*11f0*/ 	.word	0x0000b170
        /*11f4*/ 	.word	0x00000000
        /*11f8*/ 	.word	0x00000240
        /*11fc*/ 	.short	0x010a
        /*11fe*/ 	.byte	0xff
	.zero		1


	//   ....[18]....
        /*1200*/ 	.word	0x0000b1d0
        /*1204*/ 	.word	0x00000000
        /*1208*/ 	.word	0x00000240
        /*120c*/ 	.short	0x010a
        /*120e*/ 	.byte	0xff
	.zero		1


	//   ....[19]....
        /*1210*/ 	.word	0x0000b230
        /*1214*/ 	.word	0x00000000
        /*1218*/ 	.word	0x000004a0
        /*121c*/ 	.short	0x010a
        /*121e*/ 	.byte	0xff
	.zero		1


	//   ....[20]....
        /*1220*/ 	.word	0x0000b290
        /*1224*/ 	.word	0x00000000
        /*1228*/ 	.word	0x00000000
        /*122c*/ 	.short	0x010a
        /*122e*/ 	.byte	0xff
	.zero		1


	//   ....[21]....
        /*1230*/ 	.word	0x0000b2f0
        /*1234*/ 	.word	0x00000000
        /*1238*/ 	.word	0x00000000
        /*123c*/ 	.short	0x010a
        /*123e*/ 	.byte	0xff
	.zero		1


	//   ....[22]....
        /*1240*/ 	.word	0x0000b350
        /*1244*/ 	.word	0x00000000
        /*1248*/ 	.word	0x00000000
        /*124c*/ 	.short	0x010a
        /*124e*/ 	.byte	0xff
	.zero		1


	//   ....[23]....
        /*1250*/ 	.word	0x0000b3b0
        /*1254*/ 	.word	0x00000000
        /*1258*/ 	.word	0x00000000
        /*125c*/ 	.short	0x010a
        /*125e*/ 	.byte	0xff
	.zero		1


	//   ....[24]....
        /*1260*/ 	.word	0x0000b410
        /*1264*/ 	.word	0x00000000
        /*1268*/ 	.word	0x00000000
        /*126c*/ 	.short	0x010a
        /*126e*/ 	.byte	0xff
	.zero		1


	//   ....[25]....
        /*1270*/ 	.word	0x0000b470
        /*1274*/ 	.word	0x00000000
        /*1278*/ 	.word	0x00000000
        /*127c*/ 	.short	0x010a
        /*127e*/ 	.byte	0xff
	.zero		1


	//   ....[26]....
        /*1280*/ 	.word	0x0000b4d0
        /*1284*/ 	.word	0x00000000
        /*1288*/ 	.word	0x00000000
        /*128c*/ 	.short	0x010a
        /*128e*/ 	.byte	0xff
	.zero		1


	//   ....[27]....
        /*1290*/ 	.word	0x0000b530
        /*1294*/ 	.word	0x00000000
        /*1298*/ 	.word	0x00000000
        /*129c*/ 	.short	0x010a
        /*129e*/ 	.byte	0xff
	.zero		1


	//   ....[28]....
        /*12a0*/ 	.word	0x0000b590
        /*12a4*/ 	.word	0x00000000
        /*12a8*/ 	.word	0x00000000
        /*12ac*/ 	.short	0x010a
        /*12ae*/ 	.byte	0xff
	.zero		1


	//   ....[29]....
        /*12b0*/ 	.word	0x0000b5f0
        /*12b4*/ 	.word	0x00000000
        /*12b8*/ 	.word	0x00000000
        /*12bc*/ 	.short	0x010a
        /*12be*/ 	.byte	0xff
	.zero		1


	//   ....[30]....
        /*12c0*/ 	.word	0x0000b650
        /*12c4*/ 	.word	0x00000000
        /*12c8*/ 	.word	0x00000000
        /*12cc*/ 	.short	0x010a
        /*12ce*/ 	.byte	0xff
	.zero		1


	//   ....[31]....
        /*12d0*/ 	.word	0x0000b6b0
        /*12d4*/ 	.word	0x00000000
        /*12d8*/ 	.word	0x00000000
        /*12dc*/ 	.short	0x010a
        /*12de*/ 	.byte	0xff
	.zero		1


	//   ....[32]....
        /*12e0*/ 	.word	0x0000b710
        /*12e4*/ 	.word	0x00000000
        /*12e8*/ 	.word	0x00000000
        /*12ec*/ 	.short	0x010a
        /*12ee*/ 	.byte	0xff
	.zero		1


	//   ....[33]....
        /*12f0*/ 	.word	0x0000b770
        /*12f4*/ 	.word	0x00000000
        /*12f8*/ 	.word	0x00000000
        /*12fc*/ 	.short	0x010a
        /*12fe*/ 	.byte	0xff
	.zero		1


	//   ....[34]....
        /*1300*/ 	.word	0x0000b7d0
        /*1304*/ 	.word	0x00000000
        /*1308*/ 	.word	0x00000000
        /*130c*/ 	.short	0x010a
        /*130e*/ 	.byte	0xff
	.zero		1


	//   ....[35]....
        /*1310*/ 	.word	0x0000b830
        /*1314*/ 	.word	0x00000000
        /*1318*/ 	.word	0x00000000
        /*131c*/ 	.short	0x010a
        /*131e*/ 	.byte	0xff
	.zero		1


	//   ....[36]....
        /*1320*/ 	.word	0x0000b890
        /*1324*/ 	.word	0x00000000
        /*1328*/ 	.word	0x00000000
        /*132c*/ 	.short	0x010a
        /*132e*/ 	.byte	0xff
	.zero		1


	//   ....[37]....
        /*1330*/ 	.word	0x0000b8f0
        /*1334*/ 	.word	0x00000000
        /*1338*/ 	.word	0x00000000
        /*133c*/ 	.short	0x010a
        /*133e*/ 	.byte	0xff
	.zero		1


	//   ....[38]....
        /*1340*/ 	.word	0x0000b950
        /*1344*/ 	.word	0x00000000
        /*1348*/ 	.word	0x00000000
        /*134c*/ 	.short	0x010a
        /*134e*/ 	.byte	0xff
	.zero		1


	//   ....[39]....
        /*1350*/ 	.word	0x0000b9b0
        /*1354*/ 	.word	0x00000000
        /*1358*/ 	.word	0x00000000
        /*135c*/ 	.short	0x010a
        /*135e*/ 	.byte	0xff
	.zero		1


	//   ....[40]....
        /*1360*/ 	.word	0x0000ba10
        /*1364*/ 	.word	0x00000000
        /*1368*/ 	.word	0x00000000
        /*136c*/ 	.short	0x010a
        /*136e*/ 	.byte	0xff
	.zero		1


	//   ....[41]....
        /*1370*/ 	.word	0x0000ba70
        /*1374*/ 	.word	0x00000000
        /*1378*/ 	.word	0x00000000
        /*137c*/ 	.short	0x010a
        /*137e*/ 	.byte	0xff
	.zero		1


	//   ....[42]....
        /*1380*/ 	.word	0x0000bad0
        /*1384*/ 	.word	0x00000000
        /*1388*/ 	.word	0x00000000
        /*138c*/ 	.short	0x010a
        /*138e*/ 	.byte	0xff
	.zero		1


	//   ....[43]....
        /*1390*/ 	.word	0x0000bb30
        /*1394*/ 	.word	0x00000000
        /*1398*/ 	.word	0x00000000
        /*139c*/ 	.short	0x010a
        /*139e*/ 	.byte	0xff
	.zero		1


	//   ....[44]....
        /*13a0*/ 	.word	0x0000bb90
        /*13a4*/ 	.word	0x00000000
        /*13a8*/ 	.word	0x00000000
        /*13ac*/ 	.short	0x010a
        /*13ae*/ 	.byte	0xff
	.zero		1


	//   ....[45]....
        /*13b0*/ 	.word	0x0000bbf0
        /*13b4*/ 	.word	0x00000000
        /*13b8*/ 	.word	0x00000000
        /*13bc*/ 	.short	0x010a
        /*13be*/ 	.byte	0xff
	.zero		1


	//   ....[46]....
        /*13c0*/ 	.word	0x0000bc50
        /*13c4*/ 	.word	0x00000000
        /*13c8*/ 	.word	0x00000000
        /*13cc*/ 	.short	0x010a
        /*13ce*/ 	.byte	0xff
	.zero		1


	//   ....[47]....
        /*13d0*/ 	.word	0x0000bcb0
        /*13d4*/ 	.word	0x00000000
        /*13d8*/ 	.word	0x00000000
        /*13dc*/ 	.short	0x010a
        /*13de*/ 	.byte	0xff
	.zero		1


	//   ....[48]....
        /*13e0*/ 	.word	0x0000bd10
        /*13e4*/ 	.word	0x00000000
        /*13e8*/ 	.word	0x00000000
        /*13ec*/ 	.short	0x010a
        /*13ee*/ 	.byte	0xff
	.zero		1


	//   ....[49]....
        /*13f0*/ 	.word	0x0000bd70
        /*13f4*/ 	.word	0x00000000
        /*13f8*/ 	.word	0x00000000
        /*13fc*/ 	.short	0x010a
        /*13fe*/ 	.byte	0xff
	.zero		1


	//   ....[50]....
        /*1400*/ 	.word	0x0000bdd0
        /*1404*/ 	.word	0x00000000
        /*1408*/ 	.word	0x00000000
        /*140c*/ 	.short	0x010a
        /*140e*/ 	.byte	0xff
	.zero		1


	//   ....[51]....
        /*1410*/ 	.word	0x0000be30
        /*1414*/ 	.word	0x00000000
        /*1418*/ 	.word	0x00000000
        /*141c*/ 	.short	0x010a
        /*141e*/ 	.byte	0xff
	.zero		1


	//   ....[52]....
        /*1420*/ 	.word	0x0000be90
        /*1424*/ 	.word	0x00000000
        /*1428*/ 	.word	0x00000000
        /*142c*/ 	.short	0x010a
        /*142e*/ 	.byte	0xff
	.zero		1


	//   ....[53]....
        /*1430*/ 	.word	0x0000bef0
        /*1434*/ 	.word	0x00000000
        /*1438*/ 	.word	0x00000000
        /*143c*/ 	.short	0x010a
        /*143e*/ 	.byte	0xff
	.zero		1


	//   ....[54]....
        /*1440*/ 	.word	0x0000bf50
        /*1444*/ 	.word	0x00000000
        /*1448*/ 	.word	0x00000000
        /*144c*/ 	.short	0x010a
        /*144e*/ 	.byte	0xff
	.zero		1


	//   ....[55]....
        /*1450*/ 	.word	0x0000bfb0
        /*1454*/ 	.word	0x00000000
        /*1458*/ 	.word	0x00000000
        /*145c*/ 	.short	0x010a
        /*145e*/ 	.byte	0xff
	.zero		1


	//   ....[56]....
        /*1460*/ 	.word	0x0000c010
        /*1464*/ 	.word	0x00000000
        /*1468*/ 	.word	0x00000000
        /*146c*/ 	.short	0x010a
        /*146e*/ 	.byte	0xff
	.zero		1


	//   ....[57]....
        /*1470*/ 	.word	0x0000c070
        /*1474*/ 	.word	0x00000000
        /*1478*/ 	.word	0x00000000
        /*147c*/ 	.short	0x010a
        /*147e*/ 	.byte	0xff
	.zero		1


	//   ....[58]....
        /*1480*/ 	.word	0x0000c0d0
        /*1484*/ 	.word	0x00000000
        /*1488*/ 	.word	0x00000000
        /*148c*/ 	.short	0x010a
        /*148e*/ 	.byte	0xff
	.zero		1


	//   ....[59]....
        /*1490*/ 	.word	0x0000c130
        /*1494*/ 	.word	0x00000000
        /*1498*/ 	.word	0x00000000
        /*149c*/ 	.short	0x010a
        /*149e*/ 	.byte	0xff
	.zero		1


	//   ....[60]....
        /*14a0*/ 	.word	0x0000c190
        /*14a4*/ 	.word	0x00000000
        /*14a8*/ 	.word	0x00000000
        /*14ac*/ 	.short	0x010a
        /*14ae*/ 	.byte	0xff
	.zero		1


	//   ....[61]....
        /*14b0*/ 	.word	0x0000c1f0
        /*14b4*/ 	.word	0x00000000
        /*14b8*/ 	.word	0x00000000
        /*14bc*/ 	.short	0x010a
        /*14be*/ 	.byte	0xff
	.zero		1


	//   ....[62]....
        /*14c0*/ 	.word	0x0000c250
        /*14c4*/ 	.word	0x00000000
        /*14c8*/ 	.word	0x00000000
        /*14cc*/ 	.short	0x010a
        /*14ce*/ 	.byte	0xff
	.zero		1


	//   ....[63]....
        /*14d0*/ 	.word	0x0000c2b0
        /*14d4*/ 	.word	0x00000000
        /*14d8*/ 	.word	0x00000000
        /*14dc*/ 	.short	0x010a
        /*14de*/ 	.byte	0xff
	.zero		1


	//   ....[64]....
        /*14e0*/ 	.word	0x0000c310
        /*14e4*/ 	.word	0x00000000
        /*14e8*/ 	.word	0x00000000
        /*14ec*/ 	.short	0x010a
        /*14ee*/ 	.byte	0xff
	.zero		1


	//   ....[65]....
        /*14f0*/ 	.word	0x0000c370
        /*14f4*/ 	.word	0x00000000
        /*14f8*/ 	.word	0x00000000
        /*14fc*/ 	.short	0x010a
        /*14fe*/ 	.byte	0xff
	.zero		1


	//   ....[66]....
        /*1500*/ 	.word	0x0000c3d0
        /*1504*/ 	.word	0x00000000
        /*1508*/ 	.word	0x00000000
        /*150c*/ 	.short	0x010a
        /*150e*/ 	.byte	0xff
	.zero		1


	//   ....[67]....
        /*1510*/ 	.word	0x0000c430
        /*1514*/ 	.word	0x00000000
        /*1518*/ 	.word	0x00000000
        /*151c*/ 	.short	0x010a
        /*151e*/ 	.byte	0xff
	.zero		1


	//   ....[68]....
        /*1520*/ 	.word	0x0000c490
        /*1524*/ 	.word	0x00000000
        /*1528*/ 	.word	0x00000000
        /*152c*/ 	.short	0x010a
        /*152e*/ 	.byte	0xff
	.zero		1


	//   ....[69]....
        /*1530*/ 	.word	0x0000c4f0
        /*1534*/ 	.word	0x00000000
        /*1538*/ 	.word	0x00000000
        /*153c*/ 	.short	0x010a
        /*153e*/ 	.byte	0xff
	.zero		1


	//   ....[70]....
        /*1540*/ 	.word	0x0000c550
        /*1544*/ 	.word	0x00000000
        /*1548*/ 	.word	0x00000000
        /*154c*/ 	.short	0x010a
        /*154e*/ 	.byte	0xff
	.zero		1


	//   ....[71]....
        /*1550*/ 	.word	0x0000c5b0
        /*1554*/ 	.word	0x00000000
        /*1558*/ 	.word	0x00000000
        /*155c*/ 	.short	0x010a
        /*155e*/ 	.byte	0xff
	.zero		1


	//   ....[72]....
        /*1560*/ 	.word	0x0000c610
        /*1564*/ 	.word	0x00000000
        /*1568*/ 	.word	0x00000000
        /*156c*/ 	.short	0x010a
        /*156e*/ 	.byte	0xff
	.zero		1


	//   ....[73]....
        /*1570*/ 	.word	0x0000c670
        /*1574*/ 	.word	0x00000000
        /*1578*/ 	.word	0x00000000
        /*157c*/ 	.short	0x010a
        /*157e*/ 	.byte	0xff
	.zero		1


	//   ....[74]....
        /*1580*/ 	.word	0x0000c6d0
        /*1584*/ 	.word	0x00000000
        /*1588*/ 	.word	0x00000000
        /*158c*/ 	.short	0x010a
        /*158e*/ 	.byte	0xff
	.zero		1


	//   ....[75]....
        /*1590*/ 	.word	0x0000c730
        /*1594*/ 	.word	0x00000000
        /*1598*/ 	.word	0x00000000
        /*159c*/ 	.short	0x010a
        /*159e*/ 	.byte	0xff
	.zero		1


	//   ....[76]....
        /*15a0*/ 	.word	0x0000c790
        /*15a4*/ 	.word	0x00000000
        /*15a8*/ 	.word	0x00000000
        /*15ac*/ 	.short	0x010a
        /*15ae*/ 	.byte	0xff
	.zero		1


	//   ....[77]....
        /*15b0*/ 	.word	0x0000c7f0
        /*15b4*/ 	.word	0x00000000
        /*15b8*/ 	.word	0x00000000
        /*15bc*/ 	.short	0x010a
        /*15be*/ 	.byte	0xff
	.zero		1


	//   ....[78]....
        /*15c0*/ 	.word	0x0000c850
        /*15c4*/ 	.word	0x00000000
        /*15c8*/ 	.word	0x00000000
        /*15cc*/ 	.short	0x010a
        /*15ce*/ 	.byte	0xff
	.zero		1


	//   ....[79]....
        /*15d0*/ 	.word	0x0000c8b0
        /*15d4*/ 	.word	0x00000000
        /*15d8*/ 	.word	0x00000000
        /*15dc*/ 	.short	0x010a
        /*15de*/ 	.byte	0xff
	.zero		1


	//   ....[80]....
        /*15e0*/ 	.word	0x0000c910
        /*15e4*/ 	.word	0x00000000
        /*15e8*/ 	.word	0x00000000
        /*15ec*/ 	.short	0x010a
        /*15ee*/ 	.byte	0xff
	.zero		1


	//   ....[81]....
        /*15f0*/ 	.word	0x0000c970
        /*15f4*/ 	.word	0x00000000
        /*15f8*/ 	.word	0x00000000
        /*15fc*/ 	.short	0x010a
        /*15fe*/ 	.byte	0xff
	.zero		1


	//   ....[82]....
        /*1600*/ 	.word	0x0000c9d0
        /*1604*/ 	.word	0x00000000
        /*1608*/ 	.word	0x00000000
        /*160c*/ 	.short	0x010a
        /*160e*/ 	.byte	0xff
	.zero		1


	//   ....[83]....
        /*1610*/ 	.word	0x0000ca30
        /*1614*/ 	.word	0x00000000
        /*1618*/ 	.word	0x00000000
        /*161c*/ 	.short	0x010a
        /*161e*/ 	.byte	0xff
	.zero		1


	//   ....[84]....
        /*1620*/ 	.word	0x0000ca90
        /*1624*/ 	.word	0x00000000
        /*1628*/ 	.word	0x00000000
        /*162c*/ 	.short	0x010a
        /*162e*/ 	.byte	0xff
	.zero		1


	//   ....[85]....
        /*1630*/ 	.word	0x0000caf0
        /*1634*/ 	.word	0x00000000
        /*1638*/ 	.word	0x00000000
        /*163c*/ 	.short	0x010a
        /*163e*/ 	.byte	0xff
	.zero		1


	//   ....[86]....
        /*1640*/ 	.word	0x0000cb50
        /*1644*/ 	.word	0x00000000
        /*1648*/ 	.word	0x00000000
        /*164c*/ 	.short	0x010a
        /*164e*/ 	.byte	0xff
	.zero		1


	//   ....[87]....
        /*1650*/ 	.word	0x0000cbb0
        /*1654*/ 	.word	0x00000000
        /*1658*/ 	.word	0x00000000
        /*165c*/ 	.short	0x010a
        /*165e*/ 	.byte	0xff
	.zero		1


	//   ....[88]....
        /*1660*/ 	.word	0x0000cc10
        /*1664*/ 	.word	0x00000000
        /*1668*/ 	.word	0x00000000
        /*166c*/ 	.short	0x010a
        /*166e*/ 	.byte	0xff
	.zero		1


	//   ....[89]....
        /*1670*/ 	.word	0x0000cc70
        /*1674*/ 	.word	0x00000000
        /*1678*/ 	.word	0x00000000
        /*167c*/ 	.short	0x010a
        /*167e*/ 	.byte	0xff
	.zero		1


	//   ....[90]....
        /*1680*/ 	.word	0x0000ccd0
        /*1684*/ 	.word	0x00000000
        /*1688*/ 	.word	0x00000000
        /*168c*/ 	.short	0x010a
        /*168e*/ 	.byte	0xff
	.zero		1


	//   ....[91]....
        /*1690*/ 	.word	0x0000cd30
        /*1694*/ 	.word	0x00000004
        /*1698*/ 	.word	0x000004a8
        /*169c*/ 	.short	0x010a
        /*169e*/ 	.byte	0xff
	.zero		1


	//   ....[92]....
        /*16a0*/ 	.word	0x0000cd90
        /*16a4*/ 	.word	0x00000004
        /*16a8*/ 	.word	0x000004a0
        /*16ac*/ 	.short	0x010a
        /*16ae*/ 	.byte	0xff
	.zero		1


	//   ....[93]....
        /*16b0*/ 	.word	0x0000cdf0
        /*16b4*/ 	.word	0x00000005
        /*16b8*/ 	.word	0x00000008
        /*16bc*/ 	.short	0x010a
        /*16be*/ 	.byte	0xff
	.zero		1


	//   ....[94]....
        /*16c0*/ 	.word	0x0000cee0
        /*16c4*/ 	.word	0x00000003
        /*16c8*/ 	.word	0x00000008
        /*16cc*/ 	.short	0x010a
        /*16ce*/ 	.byte	0xff
	.zero		1


	//   ....[95]....
        /*16d0*/ 	.word	0x0000cf40
        /*16d4*/ 	.word	0x00000004
        /*16d8*/ 	.word	0x000004a0
        /*16dc*/ 	.short	0x010a
        /*16de*/ 	.byte	0xff
	.zero		1


	//   ....[96]....
        /*16e0*/ 	.word	0x0000cfa0
        /*16e4*/ 	.word	0x00000004
        /*16e8*/ 	.word	0x000004c0
        /*16ec*/ 	.short	0x010a
        /*16ee*/ 	.byte	0xff
	.zero		1


	//   ....[97]....
        /*16f0*/ 	.word	0x0000d000
        /*16f4*/ 	.word	0x00000004
        /*16f8*/ 	.word	0x00000000
        /*16fc*/ 	.short	0x010a
        /*16fe*/ 	.byte	0xff
	.zero		1


	//   ....[98]....
        /*1700*/ 	.word	0x0000d060
        /*1704*/ 	.word	0x00000000
        /*1708*/ 	.word	0x00000000
        /*170c*/ 	.short	0x010a
        /*170e*/ 	.byte	0xff
	.zero		1


	//   ....[99]....
        /*1710*/ 	.word	0x0000d0c0
        /*1714*/ 	.word	0x00000000
        /*1718*/ 	.word	0x000004d0
        /*171c*/ 	.short	0x010a
        /*171e*/ 	.byte	0xff
	.zero		1


	//   ....[100]....
        /*1720*/ 	.word	0x0000d120
        /*1724*/ 	.word	0x00000000
        /*1728*/ 	.word	0x000004a0
        /*172c*/ 	.short	0x010a
        /*172e*/ 	.byte	0xff
	.zero		1


	//   ....[101]....
        /*1730*/ 	.word	0x0000d180
        /*1734*/ 	.word	0x00000000
        /*1738*/ 	.word	0x00000498
        /*173c*/ 	.short	0x010a
        /*173e*/ 	.byte	0xff
	.zero		1


	//   ....[102]....
        /*1740*/ 	.word	0x0000d1e0
        /*1744*/ 	.word	0x00000000
        /*1748*/ 	.word	0x00000488
        /*174c*/ 	.short	0x010a
        /*174e*/ 	.byte	0xff
	.zero		1


	//   ....[103]....
        /*1750*/ 	.word	0x0000d240
        /*1754*/ 	.word	0x00000000
        /*1758*/ 	.word	0x000004a0
        /*175c*/ 	.short	0x010a
        /*175e*/ 	.byte	0xff
	.zero		1


	//   ....[104]....
        /*1760*/ 	.word	0x0000d2a0
        /*1764*/ 	.word	0x00000003
        /*1768*/ 	.word	0x00000480
        /*176c*/ 	.short	0x010a
        /*176e*/ 	.byte	0xff
	.zero		1


	//   ....[105]....
        /*1770*/ 	.word	0x0000d2f0
        /*1774*/ 	.word	0x00000057
        /*1778*/ 	.word	0x000004b0
        /*177c*/ 	.short	0x010a
        /*177e*/ 	.byte	0xff
	.zero		1


	//----- nvinfo : EIATTR_NUM_MBARRIERS
	.align		4
.L_47:
        /*1780*/ 	.byte	0x03, 0x38
        /*1782*/ 	.short	0x009b


	//----- nvinfo : EIATTR_EXIT_INSTR_OFFSETS
	.align		4
        /*1784*/ 	.byte	0x04, 0x1c
        /*1786*/ 	.short	(.L_49 - .L_48)


	//   ....[0]....
.L_48:
        /*1788*/ 	.word	0x00006640


	//   ....[1]....
        /*178c*/ 	.word	0x000068f0


	//   ....[2]....
        /*1790*/ 	.word	0x00006950


	//   ....[3]....
        /*1794*/ 	.word	0x00007a50


	//   ....[4]....
        /*1798*/ 	.word	0x00008d30


	//   ....[5]....
        /*179c*/ 	.word	0x00008d70


	//   ....[6]....
        /*17a0*/ 	.word	0x0000b150


	//----- nvinfo : EIATTR_MAX_THREADS
	.align		4
.L_49:
        /*17a4*/ 	.byte	0x04, 0x05
        /*17a6*/ 	.short	(.L_51 - .L_50)
.L_50:
        /*17a8*/ 	.word	0x00000100
        /*17ac*/ 	.word	0x00000001
        /*17b0*/ 	.word	0x00000001


	//----- nvinfo : EIATTR_CRS_STACK_SIZE
	.align		4
.L_51:
        /*17b4*/ 	.byte	0x04, 0x1e
        /*17b6*/ 	.short	(.L_53 - .L_52)
.L_52:
        /*17b8*/ 	.word	0x00000000


	//----- nvinfo : EIATTR_CBANK_PARAM_SIZE
	.align		4
.L_53:
        /*17bc*/ 	.byte	0x03, 0x19
        /*17be*/ 	.short	0x0900


	//----- nvinfo : EIATTR_PARAM_CBANK
	.align		4
        /*17c0*/ 	.byte	0x04, 0x0a
        /*17c2*/ 	.short	(.L_55 - .L_54)
	.align		4
.L_54:
        /*17c4*/ 	.word	index@(.nv.constant0._ZN7cutlass13device_kernelINS_4conv6kernel13ConvUniversalINS1_16ConvProblemShapeILNS1_8OperatorE2ELi3EEENS1_10collective14CollectiveConvINS1_47MainloopSm100TmaUmmaWarpSpecializedImplicitGemmILS5_2ELi72ELi3ELi1ELi2EN4cute5tupleIJNSA_1CILi2EEENSC_ILi1EEESE_EEEEENSB_IJNSC_ILi128EEENSB_IJNSC_ILi64EEEEEENSB_IJNSC_ILi32EEEEEEEEENS_12float_e4m3_tESN_NSA_8TiledMMAINSA_8MMA_AtomIJNSA_10MMA_TraitsINSA_25SM100_MMA_F8F6F4_2x1SM_SSEJSN_SN_fSH_SI_NSA_17integral_constantINSA_4UMMA5MajorELSU_1EEESV_NSS_INST_7ScaleInELSW_0EEESX_EEEEEENSA_6LayoutINSB_IJSE_SE_SE_EEENSB_IJNSC_ILi0EEES12_S12_EEEEENSB_IJNSA_10UnderscoreES15_S15_EEEEENS7_6detail27Sm100ImplicitGemmTileTraitsINSA_18SM100_TMA_2SM_LOADENSA_14ComposedLayoutINSA_7SwizzleILi2ELi4ELi3EEENSA_18smem_ptr_flag_bitsILi8EEENS10_INSB_IJSI_NSC_ILi8EEEEEENSB_IJSE_SI_EEEEEEEvEENS19_INSA_25SM100_TMA_2SM_LOAD_IM2COLENS1B_INS1C_ILi1ELi4ELi3EEES1F_NS10_INSB_IJSK_S1G_EEENSB_IJSE_SK_EEEEEEEvEEEENS_8epilogue10collective18CollectiveEpilogueINS1U_23Sm100TmaWarpSpecializedILi1ELi1ELi32ELb0ELb0EEEJNSB_IJSI_SJ_SL_EEENSB_IJNS10_ISI_SE_EES20_EEESN_NSB_IJlNSB_IJSE_lllEEES12_EEESN_S23_NS1U_6fusion15FusionCallbacksIS1Y_NS24_17LinearCombinationISN_fSN_fLNS_15FloatRoundStyleE2EEES1Z_S21_JEEENSA_5SM1004TMEM4LOAD26SM100_TMEM_LOAD_32dp32b32xENSA_13SM90_TMA_LOADENS1B_IS1D_S1F_NS10_INSB_IJS1G_SI_EEENSB_IJSI_SE_EEEEEEENSA_39AutoVectorizingCopyWithAssumedAlignmentILi128EEENSA_14SM90_TMA_STOREES2I_S2K_S2K_EEEvvEEEEvNT_6ParamsE)
        /*17c8*/ 	.short	0x0380
        /*17ca*/ 	.short	0x0900


	//----- nvinfo : EIATTR_SW_WAR
	.align		4
.L_55:
        /*17cc*/ 	.byte	0x04, 0x36
        /*17ce*/ 	.short	(.L_57 - .L_56)
.L_56:
        /*17d0*/ 	.word	0x00000008
.L_57:


//--------------------- .nv.callgraph             --------------------------
	.section	.nv.callgraph,"",@"SHT_CUDA_CALLGRAPH"
	.align	4
	.sectionentsize	8
	.align		4
        /*0000*/ 	.word	0x00000000
	.align		4
        /*0004*/ 	.word	0xffffffff
	.align		4
        /*0008*/ 	.word	index@(_ZN7cutlass13device_kernelINS_4conv6kernel13ConvUniversalINS1_16ConvProblemShapeILNS1_8OperatorE2ELi3EEENS1_10collective14CollectiveConvINS1_47MainloopSm100TmaUmmaWarpSpecializedImplicitGemmILS5_2ELi72ELi3ELi1ELi2EN4cute5tupleIJNSA_1CILi2EEENSC_ILi1EEESE_EEEEENSB_IJNSC_ILi128EEENSB_IJNSC_ILi64EEEEEENSB_IJNSC_ILi32EEEEEEEEENS_12float_e4m3_tESN_NSA_8TiledMMAINSA_8MMA_AtomIJNSA_10MMA_TraitsINSA_25SM100_MMA_F8F6F4_2x1SM_SSEJSN_SN_fSH_SI_NSA_17integral_constantINSA_4UMMA5MajorELSU_1EEESV_NSS_INST_7ScaleInELSW_0EEESX_EEEEEENSA_6LayoutINSB_IJSE_SE_SE_EEENSB_IJNSC_ILi0EEES12_S12_EEEEENSB_IJNSA_10UnderscoreES15_S15_EEEEENS7_6detail27Sm100ImplicitGemmTileTraitsINSA_18SM100_TMA_2SM_LOADENSA_14ComposedLayoutINSA_7SwizzleILi2ELi4ELi3EEENSA_18smem_ptr_flag_bitsILi8EEENS10_INSB_IJSI_NSC_ILi8EEEEEENSB_IJSE_SI_EEEEEEEvEENS19_INSA_25SM100_TMA_2SM_LOAD_IM2COLENS1B_INS1C_ILi1ELi4ELi3EEES1F_NS10_INSB_IJSK_S1G_EEENSB_IJSE_SK_EEEEEEEvEEEENS_8epilogue10collective18CollectiveEpilogueINS1U_23Sm100TmaWarpSpecializedILi1ELi1ELi32ELb0ELb0EEEJNSB_IJSI_SJ_SL_EEENSB_IJNS10_ISI_SE_EES20_EEESN_NSB_IJlNSB_IJSE_lllEEES12_EEESN_S23_NS1U_6fusion15FusionCallbacksIS1Y_NS24_17LinearCombinationISN_fSN_fLNS_15FloatRoundStyleE2EEES1Z_S21_JEEENSA_5SM1004TMEM4LOAD26SM100_TMEM_LOAD_32dp32b32xENSA_13SM90_TMA_LOADENS1B_IS1D_S1F_NS10_INSB_IJS1G_SI_EEENSB_IJSI_SE_EEEEEEENSA_39AutoVectorizingCopyWithAssumedAlignmentILi128EEENSA_14SM90_TMA_STOREES2I_S2K_S2K_EEEvvEEEEvNT_6ParamsE)
	.align		4
        /*000c*/ 	.word	index@(__assertfail)
	.align		4
        /*0010*/ 	.word	0x00000000
	.align		4
        /*0014*/ 	.word	0xfffffffe
	.align		4
        /*0018*/ 	.word	0x00000000
	.align		4
        /*001c*/ 	.word	0xfffffffd
	.align		4
        /*0020*/ 	.word	0x00000000
	.align		4
        /*0024*/ 	.word	0xfffffffc


//--------------------- .nv.constant4             --------------------------
	.section	.nv.constant4,"a",@progbits
	.align	8
	.align		8
.nv.constant4:
        /*0000*/ 	.dword	__assertfail
	.align		8
        /*0008*/ 	.dword	__unnamed_1
	.align		8
        /*0010*/ 	.dword	__unnamed_2
	.align		8
        /*0018*/ 	.dword	_ZN39_INTERNAL_aa07a52b_4_k_cu_bc802ee9_33484cuda3std3__45__cpo5beginE
	.align		8
        /*0020*/ 	.dword	_ZN39_INTERNAL_aa07a52b_4_k_cu_bc802ee9_33484cuda3std3__45__cpo3endE
	.align		8
        /*0028*/ 	.dword	_ZN39_INTERNAL_aa07a52b_4_k_cu_bc802ee9_33484cuda3std3__45__cpo6cbeginE
	.align		8
        /*0030*/ 	.dword	_ZN39_INTERNAL_aa07a52b_4_k_cu_bc802ee9_33484cuda3std3__45__cpo4cendE
	.align		8
        /*0038*/ 	.dword	_ZN39_INTERNAL_aa07a52b_4_k_cu_bc802ee9_33484cuda3std3__441_GLOBAL__N__aa07a52b_4_k_cu_bc802ee9_33486ignoreE
	.align		8
        /*0040*/ 	.dword	_ZN39_INTERNAL_aa07a52b_4_k_cu_bc802ee9_33484cuda3std3__419piecewise_constructE
	.align		8
        /*0048*/ 	.dword	_ZN39_INTERNAL_aa07a52b_4_k_cu_bc802ee9_33484cuda3std3__48in_placeE
	.align		8
        /*0050*/ 	.dword	_ZN39_INTERNAL_aa07a52b_4_k_cu_bc802ee9_33484cuda3std6ranges3__45__cpo4swapE
	.align		8
        /*0058*/ 	.dword	_ZN39_INTERNAL_aa07a52b_4_k_cu_bc802ee9_33484cuda3std6ranges3__45__cpo9iter_moveE
	.align		8
        /*0060*/ 	.dword	_ZN39_INTERNAL_aa07a52b_4_k_cu_bc802ee9_33484cute7productE
	.align		8
        /*0068*/ 	.dword	_ZN39_INTERNAL_aa07a52b_4_k_cu_bc802ee9_33484cute1_E
	.align		8
        /*0070*/ 	.dword	$str$27
	.align		8
        /*0078*/ 	.dword	$str$28
	.align		8
        /*0080*/ 	.dword	$str$29
	.align		8
        /*0088*/ 	.dword	$str$30


//--------------------- .text._ZN7cutlass13device_kernelINS_4conv6kernel13ConvUniversalINS1_16ConvProblemShapeILNS1_8OperatorE2ELi3EEENS1_10collective14CollectiveConvINS1_47MainloopSm100TmaUmmaWarpSpecializedImplicitGemmILS5_2ELi72ELi3ELi1ELi2EN4cute5tupleIJNSA_1CILi2EEENSC_ILi1EEESE_EEEEENSB_IJNSC_ILi128EEENSB_IJNSC_ILi64EEEEEENSB_IJNSC_ILi32EEEEEEEEENS_12float_e4m3_tESN_NSA_8TiledMMAINSA_8MMA_AtomIJNSA_10MMA_TraitsINSA_25SM100_MMA_F8F6F4_2x1SM_SSEJSN_SN_fSH_SI_NSA_17integral_constantINSA_4UMMA5MajorELSU_1EEESV_NSS_INST_7ScaleInELSW_0EEESX_EEEEEENSA_6LayoutINSB_IJSE_SE_SE_EEENSB_IJNSC_ILi0EEES12_S12_EEEEENSB_IJNSA_10UnderscoreES15_S15_EEEEENS7_6detail27Sm100ImplicitGemmTileTraitsINSA_18SM100_TMA_2SM_LOADENSA_14ComposedLayoutINSA_7SwizzleILi2ELi4ELi3EEENSA_18smem_ptr_flag_bitsILi8EEENS10_INSB_IJSI_NSC_ILi8EEEEEENSB_IJSE_SI_EEEEEEEvEENS19_INSA_25SM100_TMA_2SM_LOAD_IM2COLENS1B_INS1C_ILi1ELi4ELi3EEES1F_NS10_INSB_IJSK_S1G_EEENSB_IJSE_SK_EEEEEEEvEEEENS_8epilogue10collective18CollectiveEpilogueINS1U_23Sm100TmaWarpSpecializedILi1ELi1ELi32ELb0ELb0EEEJNSB_IJSI_SJ_SL_EEENSB_IJNS10_ISI_SE_EES20_EEESN_NSB_IJlNSB_IJSE_lllEEES12_EEESN_S23_NS1U_6fusion15FusionCallbacksIS1Y_NS24_17LinearCombinationISN_fSN_fLNS_15FloatRoundStyleE2EEES1Z_S21_JEEENSA_5SM1004TMEM4LOAD26SM100_TMEM_LOAD_32dp32b32xENSA_13SM90_TMA_LOADENS1B_IS1D_S1F_NS10_INSB_IJS1G_SI_EEENSB_IJSI_SE_EEEEEEENSA_39AutoVectorizingCopyWithAssumedAlignmentILi128EEENSA_14SM90_TMA_STOREES2I_S2K_S2K_EEEvvEEEEvNT_6ParamsE --------------------------
	.section	.text._ZN7cutlass13device_kernelINS_4conv6kernel13ConvUniversalINS1_16ConvProblemShapeILNS1_8OperatorE2ELi3EEENS1_10collective14CollectiveConvINS1_47MainloopSm100TmaUmmaWarpSpecializedImplicitGemmILS5_2ELi72ELi3ELi1ELi2EN4cute5tupleIJNSA_1CILi2EEENSC_ILi1EEESE_EEEEENSB_IJNSC_ILi128EEENSB_IJNSC_ILi64EEEEEENSB_IJNSC_ILi32EEEEEEEEENS_12float_e4m3_tESN_NSA_8TiledMMAINSA_8MMA_AtomIJNSA_10MMA_TraitsINSA_25SM100_MMA_F8F6F4_2x1SM_SSEJSN_SN_fSH_SI_NSA_17integral_constantINSA_4UMMA5MajorELSU_1EEESV_NSS_INST_7ScaleInELSW_0EEESX_EEEEEENSA_6LayoutINSB_IJSE_SE_SE_EEENSB_IJNSC_ILi0EEES12_S12_EEEEENSB_IJNSA_10UnderscoreES15_S15_EEEEENS7_6detail27Sm100ImplicitGemmTileTraitsINSA_18SM100_TMA_2SM_LOADENSA_14ComposedLayoutINSA_7SwizzleILi2ELi4ELi3EEENSA_18smem_ptr_flag_bitsILi8EEENS10_INSB_IJSI_NSC_ILi8EEEEEENSB_IJSE_SI_EEEEEEEvEENS19_INSA_25SM100_TMA_2SM_LOAD_IM2COLENS1B_INS1C_ILi1ELi4ELi3EEES1F_NS10_INSB_IJSK_S1G_EEENSB_IJSE_SK_EEEEEEEvEEEENS_8epilogue10collective18CollectiveEpilogueINS1U_23Sm100TmaWarpSpecializedILi1ELi1ELi32ELb0ELb0EEEJNSB_IJSI_SJ_SL_EEENSB_IJNS10_ISI_SE_EES20_EEESN_NSB_IJlNSB_IJSE_lllEEES12_EEESN_S23_NS1U_6fusion15FusionCallbacksIS1Y_NS24_17LinearCombinationISN_fSN_fLNS_15FloatRoundStyleE2EEES1Z_S21_JEEENSA_5SM1004TMEM4LOAD26SM100_TMEM_LOAD_32dp32b32xENSA_13SM90_TMA_LOADENS1B_IS1D_S1F_NS10_INSB_IJS1G_SI_EEENSB_IJSI_SE_EEEEEEENSA_39AutoVectorizingCopyWithAssumedAlignmentILi128EEENSA_14SM90_TMA_STOREES2I_S2K_S2K_EEEvvEEEEvNT_6ParamsE,"ax",@progbits
	.align	128
.text._ZN7cutlass13device_kernelINS_4conv6kernel13ConvUniversalINS1_16ConvProblemShapeILNS1_8OperatorE2ELi3EEENS1_10collective14CollectiveConvINS1_47MainloopSm100TmaUmmaWarpSpecializedImplicitGemmILS5_2ELi72ELi3ELi1ELi2EN4cute5tupleIJNSA_1CILi2EEENSC_ILi1EEESE_EEEEENSB_IJNSC_ILi128EEENSB_IJNSC_ILi64EEEEEENSB_IJNSC_ILi32EEEEEEEEENS_12float_e4m3_tESN_NSA_8TiledMMAINSA_8MMA_AtomIJNSA_10MMA_TraitsINSA_25SM100_MMA_F8F6F4_2x1SM_SSEJSN_SN_fSH_SI_NSA_17integral_constantINSA_4UMMA5MajorELSU_1EEESV_NSS_INST_7ScaleInELSW_0EEESX_EEEEEENSA_6LayoutINSB_IJSE_SE_SE_EEENSB_IJNSC_ILi0EEES12_S12_EEEEENSB_IJNSA_10UnderscoreES15_S15_EEEEENS7_6detail27Sm100ImplicitGemmTileTraitsINSA_18SM100_TMA_2SM_LOADENSA_14ComposedLayoutINSA_7SwizzleILi2ELi4ELi3EEENSA_18smem_ptr_flag_bitsILi8EEENS10_INSB_IJSI_NSC_ILi8EEEEEENSB_IJSE_SI_EEEEEEEvEENS19_INSA_25SM100_TMA_2SM_LOAD_IM2COLENS1B_INS1C_ILi1ELi4ELi3EEES1F_NS10_INSB_IJSK_S1G_EEENSB_IJSE_SK_EEEEEEEvEEEENS_8epilogue10collective18CollectiveEpilogueINS1U_23Sm100TmaWarpSpecializedILi1ELi1ELi32ELb0ELb0EEEJNSB_IJSI_SJ_SL_EEENSB_IJNS10_ISI_SE_EES20_EEESN_NSB_IJlNSB_IJSE_lllEEES12_EEESN_S23_NS1U_6fusion15FusionCallbacksIS1Y_NS24_17LinearCombinationISN_fSN_fLNS_15FloatRoundStyleE2EEES1Z_S21_JEEENSA_5SM1004TMEM4LOAD26SM100_TMEM_LOAD_32dp32b32xENSA_13SM90_TMA_LOADENS1B_IS1D_S1F_NS10_INSB_IJS1G_SI_EEENSB_IJSI_SE_EEEEEEENSA_39AutoVectorizingCopyWithAssumedAlignmentILi128EEENSA_14SM90_TMA_STOREES2I_S2K_S2K_EEEvvEEEEvNT_6ParamsE:
        .type           _ZN7cutlass13device_kernelINS_4conv6kernel13ConvUniversalINS1_16ConvProblemShapeILNS1_8OperatorE2ELi3EEENS1_10collective14CollectiveConvINS1_47MainloopSm100TmaUmmaWarpSpecializedImplicitGemmILS5_2ELi72ELi3ELi1ELi2EN4cute5tupleIJNSA_1CILi2EEENSC_ILi1EEESE_EEEEENSB_IJNSC_ILi128EEENSB_IJNSC_ILi64EEEEEENSB_IJNSC_ILi32EEEEEEEEENS_12float_e4m3_tESN_NSA_8TiledMMAINSA_8MMA_AtomIJNSA_10MMA_TraitsINSA_25SM100_MMA_F8F6F4_2x1SM_SSEJSN_SN_fSH_SI_NSA_17integral_constantINSA_4UMMA5MajorELSU_1EEESV_NSS_INST_7ScaleInELSW_0EEESX_EEEEEENSA_6LayoutINSB_IJSE_SE_SE_EEENSB_IJNSC_ILi0EEES12_S12_EEEEENSB_IJNSA_10UnderscoreES15_S15_EEEEENS7_6detail27Sm100ImplicitGemmTileTraitsINSA_18SM100_TMA_2SM_LOADENSA_14ComposedLayoutINSA_7SwizzleILi2ELi4ELi3EEENSA_18smem_ptr_flag_bitsILi8EEENS10_INSB_IJSI_NSC_ILi8EEEEEENSB_IJSE_SI_EEEEEEEvEENS19_INSA_25SM100_TMA_2SM_LOAD_IM2COLENS1B_INS1C_ILi1ELi4ELi3EEES1F_NS10_INSB_IJSK_S1G_EEENSB_IJSE_SK_EEEEEEEvEEEENS_8epilogue10collective18CollectiveEpilogueINS1U_23Sm100TmaWarpSpecializedILi1ELi1ELi32ELb0ELb0EEEJNSB_IJSI_SJ_SL_EEENSB_IJNS10_ISI_SE_EES20_EEESN_NSB_IJlNSB_IJSE_lllEEES12_EEESN_S23_NS1U_6fusion15FusionCallbacksIS1Y_NS24_17LinearCombinationISN_fSN_fLNS_15FloatRoundStyleE2EEES1Z_S21_JEEENSA_5SM1004TMEM4LOAD26SM100_TMEM_LOAD_32dp32b32xENSA_13SM90_TMA_LOADENS1B_IS1D_S1F_NS10_INSB_IJS1G_SI_EEENSB_IJSI_SE_EEEEEEENSA_39AutoVectorizingCopyWithAssumedAlignmentILi128EEENSA_14SM90_TMA_STOREES2I_S2K_S2K_EEEvvEEEEvNT_6ParamsE,@function
        .size           _ZN7cutlass13device_kernelINS_4conv6kernel13ConvUniversalINS1_16ConvProblemShapeILNS1_8OperatorE2ELi3EEENS1_10collective14CollectiveConvINS1_47MainloopSm100TmaUmmaWarpSpecializedImplicitGemmILS5_2ELi72ELi3ELi1ELi2EN4cute5tupleIJNSA_1CILi2EEENSC_ILi1EEESE_EEEEENSB_IJNSC_ILi128EEENSB_IJNSC_ILi64EEEEEENSB_IJNSC_ILi32EEEEEEEEENS_12float_e4m3_tESN_NSA_8TiledMMAINSA_8MMA_AtomIJNSA_10MMA_TraitsINSA_25SM100_MMA_F8F6F4_2x1SM_SSEJSN_SN_fSH_SI_NSA_17integral_constantINSA_4UMMA5MajorELSU_1EEESV_NSS_INST_7ScaleInELSW_0EEESX_EEEEEENSA_6LayoutINSB_IJSE_SE_SE_EEENSB_IJNSC_ILi0EEES12_S12_EEEEENSB_IJNSA_10UnderscoreES15_S15_EEEEENS7_6detail27Sm100ImplicitGemmTileTraitsINSA_18SM100_TMA_2SM_LOADENSA_14ComposedLayoutINSA_7SwizzleILi2ELi4ELi3EEENSA_18smem_ptr_flag_bitsILi8EEENS10_INSB_IJSI_NSC_ILi8EEEEEENSB_IJSE_SI_EEEEEEEvEENS19_INSA_25SM100_TMA_2SM_LOAD_IM2COLENS1B_INS1C_ILi1ELi4ELi3EEES1F_NS10_INSB_IJSK_S1G_EEENSB_IJSE_SK_EEEEEEEvEEEENS_8epilogue10collective18CollectiveEpilogueINS1U_23Sm100TmaWarpSpecializedILi1ELi1ELi32ELb0ELb0EEEJNSB_IJSI_SJ_SL_EEENSB_IJNS10_ISI_SE_EES20_EEESN_NSB_IJlNSB_IJSE_lllEEES12_EEESN_S23_NS1U_6fusion15FusionCallbacksIS1Y_NS24_17LinearCombinationISN_fSN_fLNS_15FloatRoundStyleE2EEES1Z_S21_JEEENSA_5SM1004TMEM4LOAD26SM100_TMEM_LOAD_32dp32b32xENSA_13SM90_TMA_LOADENS1B_IS1D_S1F_NS10_INSB_IJS1G_SI_EEENSB_IJSI_SE_EEEEEEENSA_39AutoVectorizingCopyWithAssumedAlignmentILi128EEENSA_14SM90_TMA_STOREES2I_S2K_S2K_EEEvvEEEEvNT_6ParamsE,(.L_x_346 - _ZN7cutlass13device_kernelINS_4conv6kernel13ConvUniversalINS1_16ConvProblemShapeILNS1_8OperatorE2ELi3EEENS1_10collective14CollectiveConvINS1_47MainloopSm100TmaUmmaWarpSpecializedImplicitGemmILS5_2ELi72ELi3ELi1ELi2EN4cute5tupleIJNSA_1CILi2EEENSC_ILi1EEESE_EEEEENSB_IJNSC_ILi128EEENSB_IJNSC_ILi64EEEEEENSB_IJNSC_ILi32EEEEEEEEENS_12float_e4m3_tESN_NSA_8TiledMMAINSA_8MMA_AtomIJNSA_10MMA_TraitsINSA_25SM100_MMA_F8F6F4_2x1SM_SSEJSN_SN_fSH_SI_NSA_17integral_constantINSA_4UMMA5MajorELSU_1EEESV_NSS_INST_7ScaleInELSW_0EEESX_EEEEEENSA_6LayoutINSB_IJSE_SE_SE_EEENSB_IJNSC_ILi0EEES12_S12_EEEEENSB_IJNSA_10UnderscoreES15_S15_EEEEENS7_6detail27Sm100ImplicitGemmTileTraitsINSA_18SM100_TMA_2SM_LOADENSA_14ComposedLayoutINSA_7SwizzleILi2ELi4ELi3EEENSA_18smem_ptr_flag_bitsILi8EEENS10_INSB_IJSI_NSC_ILi8EEEEEENSB_IJSE_SI_EEEEEEEvEENS19_INSA_25SM100_TMA_2SM_LOAD_IM2COLENS1B_INS1C_ILi1ELi4ELi3EEES1F_NS10_INSB_IJSK_S1G_EEENSB_IJSE_SK_EEEEEEEvEEEENS_8epilogue10collective18CollectiveEpilogueINS1U_23Sm100TmaWarpSpecializedILi1ELi1ELi32ELb0ELb0EEEJNSB_IJSI_SJ_SL_EEENSB_IJNS10_ISI_SE_EES20_EEESN_NSB_IJlNSB_IJSE_lllEEES12_EEESN_S23_NS1U_6fusion15FusionCallbacksIS1Y_NS24_17LinearCombinationISN_fSN_fLNS_15FloatRoundStyleE2EEES1Z_S21_JEEENSA_5SM1004TMEM4LOAD26SM100_TMEM_LOAD_32dp32b32xENSA_13SM90_TMA_LOADENS1B_IS1D_S1F_NS10_INSB_IJS1G_SI_EEENSB_IJSI_SE_EEEEEEENSA_39AutoVectorizingCopyWithAssumedAlignmentILi128EEENSA_14SM90_TMA_STOREES2I_S2K_S2K_EEEvvEEEEvNT_6ParamsE)
        .other          _ZN7cutlass13device_kernelINS_4conv6kernel13ConvUniversalINS1_16ConvProblemShapeILNS1_8OperatorE2ELi3EEENS1_10collective14CollectiveConvINS1_47MainloopSm100TmaUmmaWarpSpecializedImplicitGemmILS5_2ELi72ELi3ELi1ELi2EN4cute5tupleIJNSA_1CILi2EEENSC_ILi1EEESE_EEEEENSB_IJNSC_ILi128EEENSB_IJNSC_ILi64EEEEEENSB_IJNSC_ILi32EEEEEEEEENS_12float_e4m3_tESN_NSA_8TiledMMAINSA_8MMA_AtomIJNSA_10MMA_TraitsINSA_25SM100_MMA_F8F6F4_2x1SM_SSEJSN_SN_fSH_SI_NSA_17integral_constantINSA_4UMMA5MajorELSU_1EEESV_NSS_INST_7ScaleInELSW_0EEESX_EEEEEENSA_6LayoutINSB_IJSE_SE_SE_EEENSB_IJNSC_ILi0EEES12_S12_EEEEENSB_IJNSA_10UnderscoreES15_S15_EEEEENS7_6detail27Sm100ImplicitGemmTileTraitsINSA_18SM100_TMA_2SM_LOADENSA_14ComposedLayoutINSA_7SwizzleILi2ELi4ELi3EEENSA_18smem_ptr_flag_bitsILi8EEENS10_INSB_IJSI_NSC_ILi8EEEEEENSB_IJSE_SI_EEEEEEEvEENS19_INSA_25SM100_TMA_2SM_LOAD_IM2COLENS1B_INS1C_ILi1ELi4ELi3EEES1F_NS10_INSB_IJSK_S1G_EEENSB_IJSE_SK_EEEEEEEvEEEENS_8epilogue10collective18CollectiveEpilogueINS1U_23Sm100TmaWarpSpecializedILi1ELi1ELi32ELb0ELb0EEEJNSB_IJSI_SJ_SL_EEENSB_IJNS10_ISI_SE_EES20_EEESN_NSB_IJlNSB_IJSE_lllEEES12_EEESN_S23_NS1U_6fusion15FusionCallbacksIS1Y_NS24_17LinearCombinationISN_fSN_fLNS_15FloatRoundStyleE2EEES1Z_S21_JEEENSA_5SM1004TMEM4LOAD26SM100_TMEM_LOAD_32dp32b32xENSA_13SM90_TMA_LOADENS1B_IS1D_S1F_NS10_INSB_IJS1G_SI_EEENSB_IJSI_SE_EEEEEEENSA_39AutoVectorizingCopyWithAssumedAlignmentILi128EEENSA_14SM90_TMA_STOREES2I_S2K_S2K_EEEvvEEEEvNT_6ParamsE,@"STO_CUDA_ENTRY STV_DEFAULT"
_ZN7cutlass13device_kernelINS_4conv6kernel13ConvUniversalINS1_16ConvProblemShapeILNS1_8OperatorE2ELi3EEENS1_10collective14CollectiveConvINS1_47MainloopSm100TmaUmmaWarpSpecializedImplicitGemmILS5_2ELi72ELi3ELi1ELi2EN4cute5tupleIJNSA_1CILi2EEENSC_ILi1EEESE_EEEEENSB_IJNSC_ILi128EEENSB_IJNSC_ILi64EEEEEENSB_IJNSC_ILi32EEEEEEEEENS_12float_e4m3_tESN_NSA_8TiledMMAINSA_8MMA_AtomIJNSA_10MMA_TraitsINSA_25SM100_MMA_F8F6F4_2x1SM_SSEJSN_SN_fSH_SI_NSA_17integral_constantINSA_4UMMA5MajorELSU_1EEESV_NSS_INST_7ScaleInELSW_0EEESX_EEEEEENSA_6LayoutINSB_IJSE_SE_SE_EEENSB_IJNSC_ILi0EEES12_S12_EEEEENSB_IJNSA_10UnderscoreES15_S15_EEEEENS7_6detail27Sm100ImplicitGemmTileTraitsINSA_18SM100_TMA_2SM_LOADENSA_14ComposedLayoutINSA_7SwizzleILi2ELi4ELi3EEENSA_18smem_ptr_flag_bitsILi8EEENS10_INSB_IJSI_NSC_ILi8EEEEEENSB_IJSE_SI_EEEEEEEvEENS19_INSA_25SM100_TMA_2SM_LOAD_IM2COLENS1B_INS1C_ILi1ELi4ELi3EEES1F_NS10_INSB_IJSK_S1G_EEENSB_IJSE_SK_EEEEEEEvEEEENS_8epilogue10collective18CollectiveEpilogueINS1U_23Sm100TmaWarpSpecializedILi1ELi1ELi32ELb0ELb0EEEJNSB_IJSI_SJ_SL_EEENSB_IJNS10_ISI_SE_EES20_EEESN_NSB_IJlNSB_IJSE_lllEEES12_EEESN_S23_NS1U_6fusion15FusionCallbacksIS1Y_NS24_17LinearCombinationISN_fSN_fLNS_15FloatRoundStyleE2EEES1Z_S21_JEEENSA_5SM1004TMEM4LOAD26SM100_TMEM_LOAD_32dp32b32xENSA_13SM90_TMA_LOADENS1B_IS1D_S1F_NS10_INSB_IJS1G_SI_EEENSB_IJSI_SE_EEEEEEENSA_39AutoVectorizingCopyWithAssumedAlignmentILi128EEENSA_14SM90_TMA_STOREES2I_S2K_S2K_EEEvvEEEEvNT_6ParamsE:
[----:B------:R-:W1:Y:S01]  /*0000*/  LDC R1, c[0x0][0x37c] ;  /* 0x0000df00ff017b82 */ /* 0x000e620000000800 */
[----:B------:R-:W2:Y:S01]  /*0010*/  S2R R69, SR_TID.X ;  /* 0x0000000000457919 */ /* 0x000ea20000002100 */
[----:B------:R-:W3:Y:S06]  /*0020*/  LDCU.64 UR8, c[0x0][0x990] ;  /* 0x00013200ff0877ac */ /* 0x000eec0008000a00 */
[----:B------:R-:W4:Y:S01]  /*0030*/  S2UR UR4, SR_CgaCtaId ;  /* 0x00000000000479c3 */ /* 0x000f220000008800 */
[----:B-1----:R-:W-:Y:S01]  /*0040*/  VIADD R1, R1, 0xfffffff8 ;  /* 0xfffffff801017836 */ /* 0x002fe20000000000 */
[----:B------:R-:W-:-:S02]  /*0050*/  PRMT R79, RZ, 0x7610, R79 ;  /* 0x00007610ff4f7816 */ /* 0x000fc4000000004f */
[----:B------:R-:W-:Y:S02]  /*0060*/  ELECT P1, URZ, PT ;  /* 0x0000000000ff782f */ /* 0x000fe40003820000 */
[----:B------:R-:W-:Y:S01]  /*0070*/  R2UR UR43, R1 ;  /* 0x00000000012b72ca */ /* 0x000fe200000e0000 */
[----:B---3--:R-:W-:-:S04]  /*0080*/  UISETP.NE.U32.AND UP0, UPT, UR8, URZ, UPT ;  /* 0x000000ff0800728c */ /* 0x008fc8000bf05070 */
[----:B------:R-:W-:Y:S02]  /*0090*/  UISETP.NE.AND.EX UP0, UPT, UR9, URZ, UPT, UP0 ;  /* 0x000000ff0900728c */ /* 0x000fe4000bf05300 */
[----:B----4-:R-:W-:Y:S02]  /*00a0*/  ULOP3.LUT UR28, UR4, 0x1, URZ, 0xc0, !UPT ;  /* 0x00000001041c7892 */ /* 0x010fe4000f8ec0ff */
[----:B------:R-:W-:Y:S01]  /*00b0*/  ULOP3.LUT UR27, UR4, 0x1, URZ, 0x3c, !UPT ;  /* 0x00000001041b7892 */ /* 0x000fe2000f8e3cff */
[----:B--2---:R-:W-:-:S05]  /*00c0*/  SHF.R.U32.HI R80, RZ, 0x5, R69 ;  /* 0x00000005ff507819 */ /* 0x004fca0000011645 */
[----:B------:R-:W1:Y:S02]  /*00d0*/  SHFL.IDX PT, R0, R80, RZ, 0x1f ;  /* 0x00001fff50007589 */ /* 0x000e6400000e0000 */
[----:B-1----:R-:W-:Y:S01]  /*00e0*/  R2UR UR18, R0 ;  /* 0x00000000001272ca */ /* 0x002fe200000e0000 */
[----:B------:R-:W-:-:S14]  /*00f0*/  BRA.U UP0, `(.L_x_0) ;  /* 0x0000000100307547 */ /* 0x000fdc000b800000 */
[----:B------:R-:W1:Y:S02]  /*0100*/  LDCU.64 UR4, c[0x0][0x988] ;  /* 0x00013100ff0477ac */ /* 0x000e640008000a00 */
[----:B-1----:R-:W-:-:S04]  /*0110*/  UISETP.NE.U32.AND UP0, UPT, UR4, URZ, UPT ;  /* 0x000000ff0400728c */ /* 0x002fc8000bf05070 */
[----:B------:R-:W-:-:S09]  /*0120*/  UISETP.NE.AND.EX UP0, UPT, UR5, URZ, UPT, UP0 ;  /* 0x000000ff0500728c */ /* 0x000fd2000bf05300 */
[----:B------:R-:W-:Y:S05]  /*0130*/  BRA.U !UP0, `(.L_x_1) ;  /* 0x0000000108147547 */ /* 0x000fea000b800000 */
[----:B------:R-:W1:Y:S01]  /*0140*/  LDC.64 R2, c[0x0][0x988] ;  /* 0x00026200ff027b82 */ /* 0x000e620000000a00 */
[----:B------:R-:W1:Y:S02]  /*0150*/  LDCU.64 UR4, c[0x0][0x358] ;  /* 0x00006b00ff0477ac */ /* 0x000e640008000a00 */
[----:B-1----:R1:W5:Y:S01]  /*0160*/  LDG.E R39, desc[UR4][R2.64] ;  /* 0x0000000402277981 */ /* 0x002362000c1e1900 */
[----:B------:R-:W-:Y:S01]  /*0170*/  HFMA2 R79, -RZ, RZ, 0, 5.9604644775390625e-08 ;  /* 0x00000001ff4f7431 */ /* 0x000fe200000001ff */
[----:B------:R-:W-:Y:S05]  /*0180*/  BRA `(.L_x_0) ;  /* 0x00000000000c7947 */ /* 0x000fea0003800000 */
.L_x_1:
[----:B------:R-:W1:Y:S01]  /*0190*/  LDCU UR4, c[0x0][0x980] ;  /* 0x00013000ff0477ac */ /* 0x000e620008000800 */
[----:B------:R-:W-:Y:S01]  /*01a0*/  HFMA2 R79, -RZ, RZ, 0, 5.9604644775390625e-08 ;  /* 0x00000001ff4f7431 */ /* 0x000fe200000001ff */
[----:B-1----:R-:W-:-:S07]  /*01b0*/  MOV R39, UR4 ;  /* 0x0000000400277c02 */ /* 0x002fce0008000f00 */
.L_x_0:
[----:B------:R-:W2:Y:S02]  /*01c0*/  LDCU.64 UR4, c[0x0][0x9b0] ;  /* 0x00013600ff0477ac */ /* 0x000ea40008000a00 */
[----:B--2---:R-:W-:-:S04]  /*01d0*/  UISETP.NE.U32.AND UP0, UPT, UR4, URZ, UPT ;  /* 0x000000ff0400728c */ /* 0x004fc8000bf05070 */
[----:B------:R-:W-:-:S09]  /*01e0*/  UISETP.NE.AND.EX UP0, UPT, UR5, URZ, UPT, UP0 ;  /* 0x000000ff0500728c */ /* 0x000fd2000bf05300 */
[----:B------:R-:W-:Y:S05]  /*01f0*/  BRA.U UP0, `(.L_x_2) ;  /* 0x0000000100287547 */ /* 0x000fea000b800000 */
[----:B------:R-:W2:Y:S02]  /*0200*/  LDCU.64 UR4, c[0x0][0x9a8] ;  /* 0x00013500ff0477ac */ /* 0x000ea40008000a00 */
[----:B--2---:R-:W-:-:S04]  /*0210*/  UISETP.NE.U32.AND UP0, UPT, UR4, URZ, UPT ;  /* 0x000000ff0400728c */ /* 0x004fc8000bf05070 */
[----:B------:R-:W-:-:S09]  /*0220*/  UISETP.NE.AND.EX UP0, UPT, UR5, URZ, UPT, UP0 ;  /* 0x000000ff0500728c */ /* 0x000fd2000bf05300 */
[----:B------:R-:W-:Y:S05]  /*0230*/  BRA.U !UP0, `(.L_x_3) ;  /* 0x0000000108107547 */ /* 0x000fea000b800000 */
[----:B-1----:R-:W1:Y:S01]  /*0240*/  LDC.64 R2, c[0x0][0x9a8] ;  /* 0x00026a00ff027b82 */ /* 0x002e620000000a00 */
[----:B------:R-:W1:Y:S02]  /*0250*/  LDCU.64 UR4, c[0x0][0x358] ;  /* 0x00006b00ff0477ac */ /* 0x000e640008000a00 */
[----:B-1----:R2:W5:Y:S01]  /*0260*/  LDG.E R38, desc[UR4][R2.64] ;  /* 0x0000000402267981 */ /* 0x002562000c1e1900 */
[----:B------:R-:W-:Y:S05]  /*0270*/  BRA `(.L_x_2) ;  /* 0x0000000000087947 */ /* 0x000fea0003800000 */
.L_x_3:
[----:B------:R-:W2:Y:S02]  /*0280*/  LDCU UR4, c[0x0][0x9a0] ;  /* 0x00013400ff0477ac */ /* 0x000ea40008000800 */
[----:B--2---:R-:W-:Y:S02]  /*0290*/  MOV R38, UR4 ;  /* 0x0000000400267c02 */ /* 0x004fe40008000f00 */
.L_x_2:
[----:B------:R-:W-:Y:S01]  /*02a0*/  IMAD.U32 R0, RZ, RZ, UR18 ;  /* 0x00000012ff007e24 */ /* 0x000fe2000f8e00ff */
[----:B------:R-:W-:Y:S04]  /*02b0*/  BSSY.RECONVERGENT B0, `(.L_x_4) ;  /* 0x000000c000007945 */ /* 0x000fe80003800200 */
[C---:B------:R-:W-:Y:S02]  /*02c0*/  ISETP.NE.OR P2, PT, R0.reuse, 0x1, !P1 ;  /* 0x000000010000780c */ /* 0x040fe40004f45670 */
[----:B------:R-:W-:-:S11]  /*02d0*/  ISETP.NE.OR P0, PT, R0, 0x3, !P1 ;  /* 0x000000030000780c */ /* 0x000fd60004f05670 */
[----:B------:R-:W-:Y:S05]  /*02e0*/  @P2 BRA `(.L_x_5) ;  /* 0x0000000000202947 */ /* 0x000fea0003800000 */
[----:B------:R-:W3:Y:S02]  /*02f0*/  LDCU.64 UR4, c[0x0][0x348] ;  /* 0x00006900ff0477ac */ /* 0x000ee40008000a00 */
[----:B---3--:R-:W-:Y:S02]  /*0300*/  UIADD3 UR6, UP1, UPT, UR4, 0x80, URZ ;  /* 0x0000008004067890 */ /* 0x008fe4000ff3e0ff */
[----:B------:R-:W-:Y:S02]  /*0310*/  UIADD3 UR4, UP0, UPT, UR4, 0x180, URZ ;  /* 0x0000018004047890 */ /* 0x000fe4000ff1e0ff */
[----:B------:R-:W-:Y:S02]  /*0320*/  UIADD3.X UR7, UPT, UPT, URZ, UR5, URZ, UP1, !UPT ;  /* 0x00000005ff077290 */ /* 0x000fe40008ffe4ff */
[----:B------:R-:W-:-:S07]  /*0330*/  UIADD3.X UR5, UPT, UPT, URZ, UR5, URZ, UP0, !UPT ;  /* 0x00000005ff057290 */ /* 0x000fce00087fe4ff */
[----:B------:R3:W-:Y:S02]  /*0340*/  UTMACCTL.PF [UR6] ;  /* 0x00000000060079b9 */ /* 0x0007e40008040000 */
[----:B------:R3:W-:Y:S02]  /*0350*/  UTMACCTL.PF [UR4] ;  /* 0x00000000040079b9 */ /* 0x0007e40008040000 */
[----:B---3--:R-:W-:Y:S01]  /*0360*/  NOP ;  /* 0x0000000000007918 */ /* 0x008fe20000000000 */
.L_x_5:
[----:B------:R-:W-:Y:S05]  /*0370*/  BSYNC.RECONVERGENT B0 ;  /* 0x0000000000007941 */ /* 0x000fea0003800200 */
.L_x_4:
[----:B------:R-:W-:Y:S04]  /*0380*/  BSSY.RECONVERGENT B0, `(.L_x_6) ;  /* 0x000000a000007945 */ /* 0x000fe80003800200 */
        /* <DEDUP_REMOVED lines=9> */
.L_x_7:
[----:B------:R-:W-:Y:S05]  /*0420*/  BSYNC.RECONVERGENT B0 ;  /* 0x0000000000007941 */ /* 0x000fea0003800200 */
.L_x_6:
[----:B------:R-:W3:Y:S01]  /*0430*/  LDCU.64 UR4, c[0x0][0x988] ;  /* 0x00013100ff0477ac */ /* 0x000ee20008000a00 */
[----:B------:R-:W-:Y:S02]  /*0440*/  UISETP.EQ.U32.AND UP2, UPT, UR8, URZ, UPT ;  /* 0x000000ff0800728c */ /* 0x000fe4000bf42070 */
[----:B------:R-:W-:Y:S02]  /*0450*/  UPLOP3.LUT UP3, UPT, UPT, UPT, UPT, 0x80, 0x8 ;  /* 0x000000000008789c */ /* 0x000fe40003f6f070 */
[----:B---3--:R-:W-:-:S04]  /*0460*/  UISETP.NE.U32.AND UP0, UPT, UR4, URZ, UPT ;  /* 0x000000ff0400728c */ /* 0x008fc8000bf05070 */
[----:B------:R-:W-:-:S04]  /*0470*/  UISETP.NE.AND.EX UP1, UPT, UR5, URZ, UPT, UP0 ;  /* 0x000000ff0500728c */ /* 0x000fc8000bf25300 */
[----:B------:R-:W-:-:S04]  /*0480*/  UISETP.EQ.OR.EX UP4, UPT, UR9, URZ, !UP1, UP2 ;  /* 0x000000ff0900728c */ /* 0x000fc8000cf82720 */
[----:B------:R-:W-:-:S06]  /*0490*/  UP2UR UR4, UPR, URZ, 0x10 ;  /* 0x00000010ff047883 */ /* 0x000fcc0008000000 */
[----:B------:R-:W-:Y:S01]  /*04a0*/  MOV R81, UR4 ;  /* 0x0000000400517c02 */ /* 0x000fe20008000f00 */
[----:B------:R-:W-:Y:S06]  /*04b0*/  BRA.U !UP4, `(.L_x_8) ;  /* 0x000000010c207547 */ /* 0x000fec000b800000 */
[----:B------:R-:W-:Y:S01]  /*04c0*/  UISETP.NE.U32.AND UP2, UPT, UR8, URZ, UPT ;  /* 0x000000ff0800728c */ /* 0x000fe2000bf45070 */
[----:B-----5:R-:W-:Y:S01]  /*04d0*/  FSETP.NEU.AND P0, PT, R39, RZ, PT ;  /* 0x000000ff2700720b */ /* 0x020fe20003f0d000 */
[----:B------:R-:W-:Y:S02]  /*04e0*/  USEL UR4, URZ, 0xffffffff, UP1 ;  /* 0xffffffffff047887 */ /* 0x000fe40008800000 */
[----:B------:R-:W-:-:S10]  /*04f0*/  UISETP.NE.AND.EX UP2, UPT, UR9, URZ, UPT, UP2 ;  /* 0x000000ff0900728c */ /* 0x000fd4000bf45320 */
[----:B------:R-:W-:Y:S01]  /*0500*/  VOTEU.ANY UP0, P0 ;  /* 0x0000000000ff7886 */ /* 0x000fe20000000100 */
[----:B------:R-:W-:-:S04]  /*0510*/  @!UP2 USEL UR4, URZ, 0xffffffff, UP0 ;  /* 0xffffffffff04a887 */ /* 0x000fc80008000000 */
[----:B------:R-:W-:-:S04]  /*0520*/  ULOP3.LUT UR4, UR4, 0x1, URZ, 0xc0, !UPT ;  /* 0x0000000104047892 */ /* 0x000fc8000f8ec0ff */
[----:B------:R-:W-:-:S11]  /*0530*/  UISETP.NE.U32.AND UP3, UPT, UR4, 0x1, UPT ;  /* 0x000000010400788c */ /* 0x000fd6000bf65070 */
.L_x_8:
[----:B------:R-:W3:Y:S01]  /*0540*/  SHFL.IDX PT, R0, R80, RZ, 0x1f ;  /* 0x00001fff50007589 */ /* 0x000ee200000e0000 */
[----:B------:R-:W-:Y:S02]  /*0550*/  UISETP.NE.AND UP5, UPT, UR18, 0x2, UPT ;  /* 0x000000021200788c */ /* 0x000fe4000bfa5270 */
[----:B------:R-:W-:Y:S02]  /*0560*/  UISETP.NE.AND UP0, UPT, UR18, 0x2, UPT ;  /* 0x000000021200788c */ /* 0x000fe4000bf05270 */
[----:B------:R-:W-:Y:S02]  /*0570*/  UISETP.NE.OR UP2, UPT, UR28, URZ, UP5 ;  /* 0x000000ff1c00728c */ /* 0x000fe4000af45670 */
[----:B------:R-:W-:-:S04]  /*0580*/  USEL UR53, URZ, 0x1, UP0 ;  /* 0x00000001ff357887 */ /* 0x000fc80008000000 */
[----:B------:R-:W-:Y:S02]  /*0590*/  PLOP3.LUT P3, PT, P1, PT, UP2, 0xae, 0xea ;  /* 0x0000000000ea781c */ /* 0x000fe40000f6f52e */
[----:B---3--:R-:W-:-:S13]  /*05a0*/  ISETP.NE.AND P0, PT, R0, RZ, PT ;  /* 0x000000ff0000720c */ /* 0x008fda0003f05270 */
[----:B------:R-:W-:Y:S05]  /*05b0*/  @P0 BRA `(.L_x_9) ;  /* 0x0000000800740947 */ /* 0x000fea0003800000 */
[----:B------:R-:W-:Y:S01]  /*05c0*/  ELECT P0, URZ, PT ;  /* 0x0000000000ff782f */ /* 0x000fe20003800000 */
[----:B------:R-:W-:-:S12]  /*05d0*/  BSSY.RECONVERGENT B0, `(.L_x_9) ;  /* 0x000009b000007945 */ /* 0x000fd80003800200 */
[----:B------:R-:W-:Y:S05]  /*05e0*/  @!P0 BRA `(.L_x_10) ;  /* 0x0000000800648947 */ /* 0x000fea0003800000 */
[----:B------:R-:W3:Y:S01]  /*05f0*/  S2UR UR5, SR_CgaCtaId ;  /* 0x00000000000579c3 */ /* 0x000ee20000008800 */
[----:B------:R-:W-:Y:S01]  /*0600*/  UMOV UR4, 0x400 ;  /* 0x0000040000047882 */ /* 0x000fe20000000000 */
[----:B------:R-:W-:Y:S02]  /*0610*/  UMOV UR6, 0x1 ;  /* 0x0000000100067882 */ /* 0x000fe40000000000 */
[----:B------:R-:W-:-:S04]  /*0620*/  UIADD3 UR6, UPT, UPT, -UR6, 0x100000, URZ ;  /* 0x0010000006067890 */ /* 0x000fc8000fffe1ff */
[----:B------:R-:W-:Y:S02]  /*0630*/  USHF.L.U32 UR7, UR6, 0xb, URZ ;  /* 0x0000000b06077899 */ /* 0x000fe400080006ff */
[----:B------:R-:W-:Y:S02]  /*0640*/  USHF.L.U32 UR6, UR6, 0x1, URZ ;  /* 0x0000000106067899 */ /* 0x000fe400080006ff */
[----:B---3--:R-:W-:Y:S01]  /*0650*/  ULEA UR4, UR5, UR4, 0x18 ;  /* 0x0000000405047291 */ /* 0x008fe2000f8ec0ff */
[----:B------:R-:W3:Y:S11]  /*0660*/  FENCE.VIEW.ASYNC.S ;  /* 0x00000000000073c6 */ /* 0x000ef60000000000 */
[----:B---3--:R3:W4:Y:S01]  /*0670*/  SYNCS.EXCH.64 URZ, [UR4], UR6 ;  /* 0x0000000604ff75b2 */ /* 0x0087220008000100 */
[----:B------:R3:W1:Y:S01]  /*0680*/  SYNCS.EXCH.64 URZ, [UR4+0x240], UR6 ;  /* 0x0002400604ff75b2 */ /* 0x0006620008000100 */
        /* <DEDUP_REMOVED lines=141> */
[----:B------:R3:W1:Y:S02]  /*0f60*/  SYNCS.EXCH.64 URZ, [UR4+0x478], UR6 ;  /* 0x0004780604ff75b2 */ /* 0x0006640008000100 */
[----:B---34-:R-:W-:Y:S01]  /*0f70*/  NOP ;  /* 0x0000000000007918 */ /* 0x018fe20000000000 */
.L_x_10:
[----:B------:R-:W-:Y:S05]  /*0f80*/  BSYNC.RECONVERGENT B0 ;  /* 0x0000000000007941 */ /* 0x000fea0003800200 */
.L_x_9:
[----:B------:R-:W3:Y:S01]  /*0f90*/  SHFL.IDX PT, R0, R80, RZ, 0x1f ;  /* 0x00001fff50007589 */ /* 0x000ee200000e0000 */
[----:B------:R-:W-:Y:S01]  /*0fa0*/  NOP ;  /* 0x0000000000007918 */ /* 0x000fe20000000000 */
[----:B---3--:R-:W-:-:S13]  /*0fb0*/  ISETP.NE.AND P0, PT, R0, 0x1, PT ;  /* 0x000000010000780c */ /* 0x008fda0003f05270 */
[----:B------:R-:W-:Y:S05]  /*0fc0*/  @P0 BRA `(.L_x_11) ;  /* 0x0000000000400947 */ /* 0x000fea0003800000 */
[----:B------:R-:W3:Y:S01]  /*0fd0*/  S2UR UR5, SR_CgaCtaId ;  /* 0x00000000000579c3 */ /* 0x000ee20000008800 */
[----:B------:R-:W-:Y:S01]  /*0fe0*/  UMOV UR4, 0x400 ;  /* 0x0000040000047882 */ /* 0x000fe20000000000 */
[----:B------:R-:W-:Y:S01]  /*0ff0*/  UMOV UR8, 0x20 ;  /* 0x0000002000087882 */ /* 0x000fe20000000000 */
[----:B------:R-:W-:Y:S01]  /*1000*/  UMOV UR6, 0x80 ;  /* 0x0000008000067882 */ /* 0x000fe20000000000 */
[----:B------:R-:W-:-:S04]  /*1010*/  UIADD3 UR8, UPT, UPT, -UR8, 0x100000, URZ ;  /* 0x0010000008087890 */ /* 0x000fc8000fffe1ff */
[----:B------:R-:W-:Y:S02]  /*1020*/  USHF.L.U32 UR9, UR8, 0xb, URZ ;  /* 0x0000000b08097899 */ /* 0x000fe400080006ff */
[----:B------:R-:W-:Y:S02]  /*1030*/  USHF.L.U32 UR8, UR8, 0x1, URZ ;  /* 0x0000000108087899 */ /* 0x000fe400080006ff */
[----:B------:R-:W-:-:S04]  /*1040*/  UIADD3 UR6, UPT, UPT, -UR6, 0x100000, URZ ;  /* 0x0010000006067890 */ /* 0x000fc8000fffe1ff */
[----:B------:R-:W-:Y:S02]  /*1050*/  USHF.L.U32 UR7, UR6, 0xb, URZ ;  /* 0x0000000b06077899 */ /* 0x000fe400080006ff */
[----:B------:R-:W-:Y:S01]  /*1060*/  USHF.L.U32 UR6, UR6, 0x1, URZ ;  /* 0x0000000106067899 */ /* 0x000fe200080006ff */
[----:B------:R-:W-:Y:S01]  /*1070*/  ELECT P0, URZ, PT ;  /* 0x0000000000ff782f */ /* 0x000fe20003800000 */
[----:B---3--:R-:W-:Y:S01]  /*1080*/  ULEA UR4, UR5, UR4, 0x18 ;  /* 0x0000000405047291 */ /* 0x008fe2000f8ec0ff */
[----:B------:R-:W3:Y:S11]  /*1090*/  FENCE.VIEW.ASYNC.S ;  /* 0x00000000000073c6 */ /* 0x000ef60000000000 */
[----:B---3--:R3:W4:Y:S01]  /*10a0*/  SYNCS.EXCH.64 URZ, [UR4+0x480], UR8 ;  /* 0x0004800804ff75b2 */ /* 0x0087220008000100 */
[----:B------:R3:W1:Y:S01]  /*10b0*/  SYNCS.EXCH.64 URZ, [UR4+0x488], UR6 ;  /* 0x0004880604ff75b2 */ /* 0x0006620008000100 */
[----:B------:R-:W-:Y:S01]  /*10c0*/  NOP ;  /* 0x0000000000007918 */ /* 0x000fe20000000000 */
.L_x_11:
[----:B------:R-:W2:Y:S01]  /*10d0*/  SHFL.IDX PT, R0, R80, RZ, 0x1f ;  /* 0x00001fff50007589 */ /* 0x000ea200000e0000 */
[----:B------:R-:W-:Y:S01]  /*10e0*/  NOP ;  /* 0x0000000000007918 */ /* 0x000fe20000000000 */
[----:B--2---:R-:W-:-:S13]  /*10f0*/  ISETP.NE.AND P0, PT, R0, 0x3, PT ;  /* 0x000000030000780c */ /* 0x004fda0003f05270 */
[----:B------:R-:W-:Y:S05]  /*1100*/  @P0 BRA `(.L_x_12) ;  /* 0x0000000000300947 */ /* 0x000fea0003800000 */
[----:B------:R-:W2:Y:S01]  /*1110*/  S2UR UR5, SR_CgaCtaId ;  /* 0x00000000000579c3 */ /* 0x000ea20000008800 */
[----:B---3--:R-:W-:Y:S01]  /*1120*/  UMOV UR4, 0x400 ;  /* 0x0000040000047882 */ /* 0x008fe20000000000 */
[----:B------:R-:W-:Y:S01]  /*1130*/  UMOV UR6, 0x20 ;  /* 0x0000002000067882 */ /* 0x000fe20000000000 */
[----:B------:R-:W-:Y:S01]  /*1140*/  ELECT P0, URZ, PT ;  /* 0x0000000000ff782f */ /* 0x000fe20003800000 */
[----:B------:R-:W-:-:S04]  /*1150*/  UIADD3 UR6, UPT, UPT, -UR6, 0x100000, URZ ;  /* 0x0010000006067890 */ /* 0x000fc8000fffe1ff */
[----:B------:R-:W-:Y:S02]  /*1160*/  USHF.L.U32 UR7, UR6, 0xb, URZ ;  /* 0x0000000b06077899 */ /* 0x000fe400080006ff */
[----:B------:R-:W-:Y:S02]  /*1170*/  USHF.L.U32 UR6, UR6, 0x1, URZ ;  /* 0x0000000106067899 */ /* 0x000fe400080006ff */
[----:B--2---:R-:W-:Y:S01]  /*1180*/  ULEA UR4, UR5, UR4, 0x18 ;  /* 0x0000000405047291 */ /* 0x004fe2000f8ec0ff */
[----:B------:R-:W2:Y:S11]  /*1190*/  FENCE.VIEW.ASYNC.S ;  /* 0x00000000000073c6 */ /* 0x000eb60000000000 */
[----:B--2---:R2:W3:Y:S01]  /*11a0*/  SYNCS.EXCH.64 URZ, [UR4+0x490], UR6 ;  /* 0x0004900604ff75b2 */ /* 0x0044e20008000100 */
[----:B------:R2:W1:Y:S01]  /*11b0*/  SYNCS.EXCH.64 URZ, [UR4+0x498], UR6 ;  /* 0x0004980604ff75b2 */ /* 0x0004620008000100 */
[----:B------:R-:W-:Y:S01]  /*11c0*/  NOP ;  /* 0x0000000000007918 */ /* 0x000fe20000000000 */
.L_x_12:
[----:B------:R-:W4:Y:S01]  /*11d0*/  SHFL.IDX PT, R0, R80, RZ, 0x1f ;  /* 0x00001fff50007589 */ /* 0x000f2200000e0000 */
[----:B------:R-:W-:Y:S01]  /*11e0*/  NOP ;  /* 0x0000000000007918 */ /* 0x000fe20000000000 */
[----:B----4-:R-:W-:-:S13]  /*11f0*/  ISETP.NE.AND P0, PT, R0, 0x4, PT ;  /* 0x000000040000780c */ /* 0x010fda0003f05270 */
[----:B------:R-:W-:Y:S05]  /*1200*/  @P0 BRA `(.L_x_13) ;  /* 0x0000000000440947 */ /* 0x000fea0003800000 */
[----:B------:R-:W4:Y:S01]  /*1210*/  S2UR UR5, SR_CgaCtaId ;  /* 0x00000000000579c3 */ /* 0x000f220000008800 */
[----:B--23--:R-:W-:Y:S01]  /*1220*/  UMOV UR4, 0x1e0 ;  /* 0x000001e000047882 */ /* 0x00cfe20000000000 */
[----:B------:R-:W-:Y:S01]  /*1230*/  UMOV UR6, 0x400 ;  /* 0x0000040000067882 */ /* 0x000fe20000000000 */
[----:B------:R-:W-:Y:S01]  /*1240*/  USEL UR4, UR4, 0x1a0, UP3 ;  /* 0x000001a004047887 */ /* 0x000fe20009800000 */
[----:B------:R-:W-:Y:S01]  /*1250*/  UMOV UR8, 0x1 ;  /* 0x0000000100087882 */ /* 0x000fe20000000000 */
[----:B------:R-:W-:Y:S01]  /*1260*/  ELECT P0, URZ, PT ;  /* 0x0000000000ff782f */ /* 0x000fe20003800000 */
[----:B------:R-:W-:-:S04]  /*1270*/  UIADD3 UR8, UPT, UPT, -UR8, 0x100000, URZ ;  /* 0x0010000008087890 */ /* 0x000fc8000fffe1ff */
[----:B------:R-:W-:Y:S02]  /*1280*/  USHF.L.U32 UR9, UR8, 0xb, URZ ;  /* 0x0000000b08097899 */ /* 0x000fe400080006ff */
[----:B------:R-:W-:Y:S02]  /*1290*/  USHF.L.U32 UR8, UR8, 0x1, URZ ;  /* 0x0000000108087899 */ /* 0x000fe400080006ff */
[----:B----4-:R-:W-:Y:S02]  /*12a0*/  ULEA UR6, UR5, UR6, 0x18 ;  /* 0x0000000605067291 */ /* 0x010fe4000f8ec0ff */
[----:B------:R-:W-:-:S04]  /*12b0*/  UIADD3 UR4, UPT, UPT, -UR4, 0x100000, URZ ;  /* 0x0010000004047890 */ /* 0x000fc8000fffe1ff */
[----:B------:R-:W-:Y:S02]  /*12c0*/  USHF.L.U32 UR5, UR4, 0xb, URZ ;  /* 0x0000000b04057899 */ /* 0x000fe400080006ff */
[----:B------:R-:W-:Y:S01]  /*12d0*/  USHF.L.U32 UR4, UR4, 0x1, URZ ;  /* 0x0000000104047899 */ /* 0x000fe200080006ff */
[----:B------:R-:W2:Y:S03]  /*12e0*/  FENCE.VIEW.ASYNC.S ;  /* 0x00000000000073c6 */ /* 0x000ea60000000000 */
[----:B--2---:R4:W2:Y:S08]  /*12f0*/  SYNCS.EXCH.64 URZ, [UR6+0x4a0], UR8 ;  /* 0x0004a00806ff75b2 */ /* 0x0048b00008000100 */
[----:B------:R4:W3:Y:S02]  /*1300*/  SYNCS.EXCH.64 URZ, [UR6+0x4a8], UR4 ;  /* 0x0004a80406ff75b2 */ /* 0x0008e40008000100 */
[----:B----4-:R-:W-:Y:S01]  /*1310*/  NOP ;  /* 0x0000000000007918 */ /* 0x010fe20000000000 */
.L_x_13:
[----:B------:R-:W4:Y:S01]  /*1320*/  SHFL.IDX PT, R0, R80, RZ, 0x1f ;  /* 0x00001fff50007589 */ /* 0x000f2200000e0000 */
[----:B------:R-:W-:Y:S01]  /*1330*/  ISETP.NE.OR P1, PT, RZ, UR18, !P1 ;  /* 0x00000012ff007c0c */ /* 0x000fe2000cf25670 */
[----:B------:R-:W-:Y:S01]  /*1340*/  NOP ;  /* 0x0000000000007918 */ /* 0x000fe20000000000 */
[----:B----4-:R-:W-:-:S13]  /*1350*/  ISETP.NE.AND P0, PT, R0, 0x5, PT ;  /* 0x000000050000780c */ /* 0x010fda0003f05270 */
[----:B------:R-:W-:Y:S05]  /*1360*/  @P0 BRA `(.L_x_14) ;  /* 0x0000000000480947 */ /* 0x000fea0003800000 */
[----:B------:R-:W4:Y:S01]  /*1370*/  S2UR UR5, SR_CgaCtaId ;  /* 0x00000000000579c3 */ /* 0x000f220000008800 */
[----:B--23--:R-:W-:Y:S01]  /*1380*/  UMOV UR4, 0x400 ;  /* 0x0000040000047882 */ /* 0x00cfe20000000000 */
        /* <DEDUP_REMOVED lines=9> */
[----:B----4-:R-:W-:Y:S01]  /*1420*/  ULEA UR4, UR5, UR4, 0x18 ;  /* 0x0000000405047291 */ /* 0x010fe2000f8ec0ff */
[----:B------:R-:W2:Y:S11]  /*1430*/  FENCE.VIEW.ASYNC.S ;  /* 0x00000000000073c6 */ /* 0x000eb60000000000 */
[----:B--2---:R4:W2:Y:S01]  /*1440*/  SYNCS.EXCH.64 URZ, [UR4+0x4b0], UR6 ;  /* 0x0004b00604ff75b2 */ /* 0x0048a20008000100 */
[----:B------:R4:W3:Y:S01]  /*1450*/  SYNCS.EXCH.64 URZ, [UR4+0x4c0], UR8 ;  /* 0x0004c00804ff75b2 */ /* 0x0008e20008000100 */
[----:B------:R4:W1:Y:S01]  /*1460*/  SYNCS.EXCH.64 URZ, [UR4+0x4b8], UR6 ;  /* 0x0004b80604ff75b2 */ /* 0x0008620008000100 */
[----:B------:R4:W1:Y:S02]  /*1470*/  SYNCS.EXCH.64 URZ, [UR4+0x4c8], UR8 ;  /* 0x0004c80804ff75b2 */ /* 0x0008640008000100 */
[----:B----4-:R-:W-:Y:S01]  /*1480*/  NOP ;  /* 0x0000000000007918 */ /* 0x010fe20000000000 */
.L_x_14:
[----:B--23--:R-:W2:Y:S01]  /*1490*/  S2UR UR7, SR_CgaCtaId ;  /* 0x00000000000779c3 */ /* 0x00cea20000008800 */
[----:B------:R-:W-:Y:S01]  /*14a0*/  VOTEU.ALL UP0, P1 ;  /* 0x0000000000ff7886 */ /* 0x000fe20000800000 */
[----:B------:R-:W-:Y:S01]  /*14b0*/  UMOV UR4, 0x20 ;  /* 0x0000002000047882 */ /* 0x000fe20000000000 */
[----:B------:R-:W-:Y:S01]  /*14c0*/  NOP ;  /* 0x0000000000007918 */ /* 0x000fe20000000000 */
[----:B-1----:R-:W-:Y:S01]  /*14d0*/  LOP3.LUT R3, R69, 0x1f, RZ, 0xc0, !PT ;  /* 0x0000001f45037812 */ /* 0x002fe200078ec0ff */
[----:B------:R-:W-:Y:S01]  /*14e0*/  UISETP.NE.AND UP4, UPT, UR18, URZ, UPT ;  /* 0x000000ff1200728c */ /* 0x000fe2000bf85270 */
[----:B------:R-:W-:Y:S01]  /*14f0*/  @!UP0 UMOV UR6, 0x400 ;  /* 0x0000040000068882 */ /* 0x000fe20000000000 */
[----:B------:R-:W-:-:S04]  /*1500*/  @!UP0 UIADD3 UR4, UPT, UPT, -UR4, 0x100000, URZ ;  /* 0x0010000004048890 */ /* 0x000fc8000fffe1ff */
[----:B------:R-:W-:Y:S02]  /*1510*/  @!UP0 USHF.L.U32 UR5, UR4, 0xb, URZ ;  /* 0x0000000b04058899 */ /* 0x000fe400080006ff */
[----:B------:R-:W-:Y:S02]  /*1520*/  @!UP0 USHF.L.U32 UR4, UR4, 0x1, URZ ;  /* 0x0000000104048899 */ /* 0x000fe400080006ff */
[----:B--2---:R-:W-:Y:S01]  /*1530*/  @!UP0 ULEA UR6, UR7, UR6, 0x18 ;  /* 0x0000000607068291 */ /* 0x004fe2000f8ec0ff */
[----:B------:R-:W1:Y:S01]  /*1540*/  LDCU UR7, c[0x0][0x36c] ;  /* 0x00006d80ff0777ac */ /* 0x000e620008000800 */
[----:B------:R-:W-:Y:S01]  /*1550*/  VOTEU.ALL UP0, P1 ;  /* 0x0000000000ff7886 */ /* 0x000fe20000800000 */
[----:B------:R-:W2:Y:S09]  /*1560*/  FENCE.VIEW.ASYNC.S ;  /* 0x00000000000073c6 */ /* 0x000eb20000000000 */
[----:B--2---:R2:W3:Y:S01]  /*1570*/  @!UP0 SYNCS.EXCH.64 URZ, [UR6+0x4d0], UR4 ;  /* 0x0004d00406ff85b2 */ /* 0x0044e20008000100 */
[----:B-1----:R-:W-:-:S09]  /*1580*/  UISETP.EQ.U32.AND UP6, UPT, UR7, 0x1, UPT ;  /* 0x000000010700788c */ /* 0x002fd2000bfc2070 */
[----:B--2---:R-:W-:Y:S05]  /*1590*/  BRA.U !UP6, `(.L_x_15) ;  /* 0x000000010e087547 */ /* 0x004fea000b800000 */
[----:B---3--:R-:W-:Y:S01]  /*15a0*/  UCGABAR_ARV ;  /* 0x00000000000079c7 */ /* 0x008fe20008000000 */
[----:B------:R-:W-:Y:S05]  /*15b0*/  BRA `(.L_x_16) ;  /* 0x0000000000047947 */ /* 0x000fea0003800000 */
.L_x_15:
[----:B---3--:R-:W-:Y:S01]  /*15c0*/  NOP ;  /* 0x0000000000007918 */ /* 0x008fe20000000000 */
.L_x_16:
[----:B------:R-:W1:Y:S01]  /*15d0*/  S2UR UR20, SR_CTAID.X ;  /* 0x00000000001479c3 */ /* 0x000e620000002500 */
[----:B------:R-:W-:-:S05]  /*15e0*/  CS2R.32 R2, SR_CgaSize ;  /* 0x0000000000027805 */ /* 0x000fca0000008a00 */
[----:B------:R-:W-:-:S05]  /*15f0*/  IMAD R2, R2, -0xa0, RZ ;  /* 0xffffff6002027824 */ /* 0x000fca00078e02ff */
[----:B------:R-:W-:-:S14]  /*1600*/  R2UR UR5, R2 ;  /* 0x00000000020572ca */ /* 0x000fdc00000e0000 */
[----:B------:R-:W2:Y:S01]  /*1610*/  LDCU UR5, c[0x0][UR5+0x2b0] ;  /* 0x00005600050577ac */ /* 0x000ea20008000800 */
[----:B------:R-:W-:-:S05]  /*1620*/  CS2R.32 R2, SR_CgaSize ;  /* 0x0000000000027805 */ /* 0x000fca0000008a00 */
[----:B------:R-:W-:-:S05]  /*1630*/  IMAD R2, R2, -0xa0, RZ ;  /* 0xffffff6002027824 */ /* 0x000fca00078e02ff */
[----:B------:R-:W-:-:S14]  /*1640*/  R2UR UR4, R2 ;  /* 0x00000000020472ca */ /* 0x000fdc00000e0000 */
[----:B------:R-:W3:Y:S01]  /*1650*/  LDCU UR4, c[0x0][UR4+0x2b4] ;  /* 0x00005680040477ac */ /* 0x000ee20008000800 */
[----:B------:R-:W4:Y:S01]  /*1660*/  S2UR UR46, SR_CTAID.Y ;  /* 0x00000000002e79c3 */ /* 0x000f220000002600 */
[----:B------:R-:W-:-:S05]  /*1670*/  CS2R.32 R2, SR_CgaSize ;  /* 0x0000000000027805 */ /* 0x000fca0000008a00 */
[----:B------:R-:W-:-:S05]  /*1680*/  IMAD R2, R2, -0xa0, RZ ;  /* 0xffffff6002027824 */ /* 0x000fca00078e02ff */
[----:B------:R-:W-:-:S14]  /*1690*/  R2UR UR62, R2 ;  /* 0x00000000023e72ca */ /* 0x000fdc00000e0000 */
[----:B------:R-:W3:Y:S01]  /*16a0*/  LDCU UR62, c[0x0][UR62+0x2a0] ;  /* 0x000054003e3e77ac */ /* 0x000ee20008000800 */
[----:B------:R-:W-:-:S05]  /*16b0*/  CS2R.32 R2, SR_CgaSize ;  /* 0x0000000000027805 */ /* 0x000fca0000008a00 */
[----:B------:R-:W-:-:S05]  /*16c0*/  IMAD R2, R2, -0xa0, RZ ;  /* 0xffffff6002027824 */ /* 0x000fca00078e02ff */
[----:B------:R-:W-:-:S14]  /*16d0*/  R2UR UR63, R2 ;  /* 0x00000000023f72ca */ /* 0x000fdc00000e0000 */
[----:B------:R-:W3:Y:S01]  /*16e0*/  LDCU UR63, c[0x0][UR63+0x2a4] ;  /* 0x000054803f3f77ac */ /* 0x000ee20008000800 */
[----:B------:R-:W3:Y:S01]  /*16f0*/  LDCU UR19, c[0x0][0xc24] ;  /* 0x00018480ff1377ac */ /* 0x000ee20008000800 */
[----:B------:R-:W3:Y:S01]  /*1700*/  LDCU UR39, c[0x0][0xc24] ;  /* 0x00018480ff2777ac */ /* 0x000ee20008000800 */
[----:B-1----:R-:W-:Y:S01]  /*1710*/  I2FP.F32.U32 R2, UR20 ;  /* 0x0000001400027c45 */ /* 0x002fe20008201000 */
[----:B------:R-:W1:Y:S04]  /*1720*/  LDCU UR23, c[0x0][0xc30] ;  /* 0x00018600ff1777ac */ /* 0x000e680008000800 */
[----:B--2---:R-:W-:Y:S01]  /*1730*/  FMUL R2, R2, UR5 ;  /* 0x0000000502027c20 */ /* 0x004fe20008400000 */
[----:B----4-:R-:W-:-:S05]  /*1740*/  I2FP.F32.U32 R0, UR46 ;  /* 0x0000002e00007c45 */ /* 0x010fca0008201000 */
[----:B------:R-:W2:Y:S01]  /*1750*/  F2I.U32.TRUNC.NTZ R2, R2 ;  /* 0x0000000200027305 */ /* 0x000ea2000020f000 */
[----:B---3--:R-:W-:-:S07]  /*1760*/  FMUL R0, R0, UR4 ;  /* 0x0000000400007c20 */ /* 0x008fce0008400000 */
[----:B------:R-:W3:Y:S01]  /*1770*/  F2I.U32.TRUNC.NTZ R0, R0 ;  /* 0x0000000000007305 */ /* 0x000ee2000020f000 */
[----:B--2---:R-:W-:Y:S02]  /*1780*/  R2UR UR4, R2 ;  /* 0x00000000020472ca */ /* 0x004fe400000e0000 */
[----:B------:R-:W-:Y:S02]  /*1790*/  PRMT R2, RZ, 0x7610, R2 ;  /* 0x00007610ff027816 */ /* 0x000fe40000000002 */
[----:B---3--:R-:W-:Y:S02]  /*17a0*/  R2UR UR6, R0 ;  /* 0x00000000000672ca */ /* 0x008fe400000e0000 */
[----:B------:R-:W-:-:S07]  /*17b0*/  PRMT R0, RZ, 0x7610, R0 ;  /* 0x00007610ff007816 */ /* 0x000fce0000000000 */
[----:B------:R-:W-:-:S04]  /*17c0*/  UIADD3 UR5, UPT, UPT, -UR4, URZ, URZ ;  /* 0x000000ff04057290 */ /* 0x000fc8000fffe1ff */
[----:B------:R-:W-:Y:S02]  /*17d0*/  UIMAD UR62, UR62, UR5, UR20 ;  /* 0x000000053e3e72a4 */ /* 0x000fe4000f8e0214 */
[----:B------:R-:W-:-:S04]  /*17e0*/  UIADD3 UR4, UPT, UPT, -UR6, URZ, URZ ;  /* 0x000000ff06047290 */ /* 0x000fc8000fffe1ff */
[----:B------:R-:W-:Y:S01]  /*17f0*/  UIMAD UR63, UR63, UR4, UR46 ;  /* 0x000000043f3f72a4 */ /* 0x000fe2000f8e022e */
[----:B-1----:R-:W-:Y:S11]  /*1800*/  BRA.U UP4, `(.L_x_17) ;  /* 0x0000000104287547 */ /* 0x002ff6000b800000 */
[----:B------:R-:W-:Y:S02]  /*1810*/  UISETP.NE.AND UP0, UPT, UR63, URZ, UPT ;  /* 0x000000ff3f00728c */ /* 0x000fe4000bf05270 */
[----:B------:R-:W-:Y:S02]  /*1820*/  ULOP3.LUT UR4, UR62, 0xfffffffe, URZ, 0xc0, !UPT ;  /* 0xfffffffe3e047892 */ /* 0x000fe4000f8ec0ff */
[----:B------:R-:W-:Y:S01]  /*1830*/  UISETP.LT.U32.OR UP0, UPT, UR62, 0x2, !UP0 ;  /* 0x000000023e00788c */ /* 0x000fe2000c701470 */
[----:B------:R-:W-:-:S03]  /*1840*/  UMOV UR7, 0x3 ;  /* 0x0000000300077882 */ /* 0x000fc60000000000 */
[----:B------:R-:W-:Y:S02]  /*1850*/  USEL UR6, URZ, 0x1, !UP0 ;  /* 0x00000001ff067887 */ /* 0x000fe4000c000000 */
[----:B------:R-:W-:Y:S02]  /*1860*/  USEL UR5, URZ, 0x2, !UP0 ;  /* 0x00000002ff057887 */ /* 0x000fe4000c000000 */
[----:B------:R-:W-:Y:S02]  /*1870*/  USHF.L.U32 UR4, UR7, UR4, URZ ;  /* 0x0000000407047299 */ /* 0x000fe400080006ff */
[----:B------:R-:W-:-:S04]  /*1880*/  UIADD3 UR5, UPT, UPT, UR6, UR5, URZ ;  /* 0x0000000506057290 */ /* 0x000fc8000fffe0ff */
[----:B------:R-:W-:Y:S02]  /*1890*/  MOV R0, UR4 ;  /* 0x0000000400007c02 */ /* 0x000fe40008000f00 */
[----:B------:R-:W-:-:S07]  /*18a0*/  MOV R2, UR5 ;  /* 0x0000000500027c02 */ /* 0x000fce0008000f00 */
.L_x_17:
[----:B------:R-:W1:Y:S01]  /*18b0*/  S2UR UR45, SR_CTAID.Z ;  /* 0x00000000002d79c3 */ /* 0x000e620000002700 */
[----:B------:R-:W-:Y:S01]  /*18c0*/  UISETP.GE.AND UP0, UPT, UR19, 0x1, UPT ;  /* 0x000000011300788c */ /* 0x000fe2000bf06270 */
[----:B------:R-:W-:-:S08]  /*18d0*/  UMOV UR49, UR20 ;  /* 0x0000001400317c82 */ /* 0x000fd00008000000 */
[----:B------:R-:W-:Y:S05]  /*18e0*/  BRA.U !UP0, `(.L_x_18) ;  /* 0x0000000108d47547 */ /* 0x000fea000b800000 */
[----:B------:R-:W2:Y:S01]  /*18f0*/  LDCU.128 UR12, c[0x0][0xc10] ;  /* 0x00018200ff0c77ac */ /* 0x000ea20008000c00 */
[----:B------:R-:W3:Y:S01]  /*1900*/  LDCU UR21, c[0x0][0xc0c] ;  /* 0x00018180ff1577ac */ /* 0x000ee20008000800 */
[----:B------:R-:W4:Y:S01]  /*1910*/  LDCU UR6, c[0x0][0x370] ;  /* 0x00006e00ff0677ac */ /* 0x000f220008000800 */
[----:B------:R-:W1:Y:S01]  /*1920*/  LDCU UR7, c[0x0][0x374] ;  /* 0x00006e80ff0777ac */ /* 0x000e620008000800 */
[----:B------:R-:W1:Y:S01]  /*1930*/  LDCU UR22, c[0x0][0xc20] ;  /* 0x00018400ff1677ac */ /* 0x000e620008000800 */
[----:B--2---:R-:W-:Y:S02]  /*1940*/  UIMAD.WIDE.U32 UR4, UR20, UR12, URZ ;  /* 0x0000000c140472a5 */ /* 0x004fe4000f8e00ff */
[----:B---3--:R-:W-:Y:S01]  /*1950*/  UISETP.NE.AND UP0, UPT, UR21, 0x1, UPT ;  /* 0x000000011500788c */ /* 0x008fe2000bf05270 */
[----:B------:R-:W2:Y:S01]  /*1960*/  LDCU.64 UR8, c[0x0][0xc28] ;  /* 0x00018500ff0877ac */ /* 0x000ea20008000a00 */
[----:B----4-:R-:W-:-:S03]  /*1970*/  UIMAD.WIDE.U32 UR10, UR6, UR12, URZ ;  /* 0x0000000c060a72a5 */ /* 0x010fc6000f8e00ff */
[----:B------:R-:W-:Y:S01]  /*1980*/  UMOV UR4, UR5 ;  /* 0x0000000500047c82 */ /* 0x000fe20008000000 */
[----:B------:R-:W-:Y:S02]  /*1990*/  UISETP.NE.AND UP2, UPT, UR19, 0x1, UPT ;  /* 0x000000011300788c */ /* 0x000fe4000bf45270 */
[----:B------:R-:W-:Y:S01]  /*19a0*/  USHF.R.U32.HI UR4, URZ, UR13, UR4 ;  /* 0x0000000dff047299 */ /* 0x000fe20008011604 */
[----:B------:R-:W-:Y:S01]  /*19b0*/  UMOV UR10, UR11 ;  /* 0x0000000b000a7c82 */ /* 0x000fe20008000000 */
[----:B------:R-:W-:Y:S02]  /*19c0*/  UIMAD.WIDE.U32 UR16, UR46, UR15, URZ ;  /* 0x0000000f2e1072a5 */ /* 0x000fe4000f8e00ff */
[----:B------:R-:W-:Y:S02]  /*19d0*/  USEL UR5, UR20, UR4, !UP0 ;  /* 0x0000000414057287 */ /* 0x000fe4000c000000 */
[----:B------:R-:W-:Y:S02]  /*19e0*/  @UP0 USHF.R.U32.HI UR6, URZ, UR13, UR10 ;  /* 0x0000000dff060299 */ /* 0x000fe4000801160a */
[----:B------:R-:W-:-:S02]  /*19f0*/  UISETP.NE.AND UP0, UPT, UR14, 0x1, UPT ;  /* 0x000000010e00788c */ /* 0x000fc4000bf05270 */
[----:B-1----:R-:W-:Y:S02]  /*1a00*/  UIMAD.WIDE.U32 UR10, UR7, UR15, URZ ;  /* 0x0000000f070a72a5 */ /* 0x002fe4000f8e00ff */
[----:B--2---:R-:W-:Y:S01]  /*1a10*/  UIMAD.WIDE.U32 UR12, UR6, UR8, URZ ;  /* 0x00000008060c72a5 */ /* 0x004fe2000f8e00ff */
[----:B------:R-:W-:Y:S01]  /*1a20*/  UMOV UR4, UR17 ;  /* 0x0000001100047c82 */ /* 0x000fe20008000000 */
[----:B------:R-:W-:-:S03]  /*1a30*/  UIADD3 UR49, UPT, UPT, -UR5, URZ, URZ ;  /* 0x000000ff05317290 */ /* 0x000fc6000fffe1ff */
[----:B------:R-:W-:Y:S01]  /*1a40*/  UMOV UR10, UR11 ;  /* 0x0000000b000a7c82 */ /* 0x000fe20008000000 */
[----:B------:R-:W-:Y:S02]  /*1a50*/  USHF.R.U32.HI UR4, URZ, UR22, UR4 ;  /* 0x00000016ff047299 */ /* 0x000fe40008011604 */
[----:B------:R-:W-:Y:S01]  /*1a60*/  @UP0 USHF.R.U32.HI UR7, URZ, UR22, UR10 ;  /* 0x00000016ff070299 */ /* 0x000fe2000801160a */
[----:B------:R-:W-:Y:S01]  /*1a70*/  UMOV UR12, UR13 ;  /* 0x0000000d000c7c82 */ /* 0x000fe20008000000 */
[----:B------:R-:W-:Y:S02]  /*1a80*/  USEL UR4, UR46, UR4, !UP0 ;  /* 0x000000042e047287 */ /* 0x000fe4000c000000 */
[----:B------:R-:W-:Y:S02]  /*1a90*/  UIMAD.WIDE.U32 UR10, UR7, UR8, URZ ;  /* 0x00000008070a72a5 */ /* 0x000fe4000f8e00ff */
[----:B------:R-:W-:Y:S02]  /*1aa0*/  @UP2 USHF.R.U32.HI UR6, URZ, UR9, UR12 ;  /* 0x00000009ff062299 */ /* 0x000fe4000801160c */
[----:B------:R-:W-:-:S02]  /*1ab0*/  UIMAD.WIDE.U32 UR12, UR4, UR8, URZ ;  /* 0x00000008040c72a5 */ /* 0x000fc4000f8e00ff */
[----:B------:R-:W-:Y:S01]  /*1ac0*/  UIMAD UR49, UR21, UR49, UR20 ;  /* 0x00000031153172a4 */ /* 0x000fe2000f8e0214 */
[----:B------:R-:W-:Y:S02]  /*1ad0*/  UMOV UR10, UR11 ;  /* 0x0000000b000a7c82 */ /* 0x000fe40008000000 */
[----:B------:R-:W-:Y:S02]  /*1ae0*/  @UP2 USHF.R.U32.HI UR7, URZ, UR9, UR10 ;  /* 0x00000009ff072299 */ /* 0x000fe4000801160a */
[----:B------:R-:W-:Y:S02]  /*1af0*/  UIMAD UR10, UR6, UR19, URZ ;  /* 0x00000013060a72a4 */ /* 0x000fe4000f8e02ff */
[----:B------:R-:W-:-:S04]  /*1b00*/  UIMAD UR7, UR7, UR19, URZ ;  /* 0x00000013070772a4 */ /* 0x000fc8000f8e02ff */
[----:B------:R-:W-:-:S03]  /*1b10*/  UISETP.GE.AND UP0, UPT, UR4, UR7, UPT ;  /* 0x000000070400728c */ /* 0x000fc6000bf06270 */
[----:B------:R-:W-:Y:S01]  /*1b20*/  UMOV UR7, UR13 ;  /* 0x0000000d00077c82 */ /* 0x000fe20008000000 */
[----:B------:R-:W-:Y:S02]  /*1b30*/  UISETP.GE.OR UP0, UPT, UR5, UR10, UP0 ;  /* 0x0000000a0500728c */ /* 0x000fe40008706670 */
[----:B------:R-:W-:Y:S02]  /*1b40*/  UIMAD.WIDE.U32 UR10, UR5, UR8, URZ ;  /* 0x00000008050a72a5 */ /* 0x000fe4000f8e00ff */
[----:B------:R-:W-:Y:S02]  /*1b50*/  USHF.R.U32.HI UR7, URZ, UR9, UR7 ;  /* 0x00000009ff077299 */ /* 0x000fe40008011607 */
[----:B------:R-:W-:Y:S02]  /*1b60*/  UIADD3 UR10, UPT, UPT, -UR4, URZ, URZ ;  /* 0x000000ff040a7290 */ /* 0x000fe4000fffe1ff */
[----:B------:R-:W-:Y:S02]  /*1b70*/  USEL UR7, UR4, UR7, !UP2 ;  /* 0x0000000704077287 */ /* 0x000fe4000d000000 */
[----:B------:R-:W-:Y:S01]  /*1b80*/  UIMAD UR10, UR14, UR10, UR46 ;  /* 0x0000000a0e0a72a4 */ /* 0x000fe2000f8e022e */
[----:B------:R-:W-:-:S02]  /*1b90*/  @!UP0 UMOV UR8, UR11 ;  /* 0x0000000b00088c82 */ /* 0x000fc40008000000 */
[----:B------:R-:W-:Y:S02]  /*1ba0*/  @!UP0 USHF.R.U32.HI UR8, URZ, UR9, UR8 ;  /* 0x00000009ff088299 */ /* 0x000fe40008011608 */
[----:B------:R-:W-:Y:S02]  /*1bb0*/  UIADD3 UR9, UPT, UPT, -UR7, URZ, URZ ;  /* 0x000000ff07097290 */ /* 0x000fe4000fffe1ff */
[----:B------:R-:W-:Y:S02]  /*1bc0*/  @!UP0 USEL UR8, UR5, UR8, !UP2 ;  /* 0x0000000805088287 */ /* 0x000fe4000d000000 */
[----:B------:R-:W-:Y:S02]  /*1bd0*/  UIMAD UR9, UR19, UR9, UR4 ;  /* 0x00000009130972a4 */ /* 0x000fe4000f8e0204 */
[----:B------:R-:W-:Y:S02]  /*1be0*/  @!UP0 UIADD3 UR7, UPT, UPT, UR7, -UR8, URZ ;  /* 0x8000000807078290 */ /* 0x000fe4000fffe0ff */
[----:B------:R-:W-:-:S02]  /*1bf0*/  @!UP0 UIMAD UR6, UR9, UR6, UR8 ;  /* 0x00000006090682a4 */ /* 0x000fc4000f8e0208 */
[----:B------:R-:W-:-:S04]  /*1c00*/  @!UP0 UIMAD UR4, UR7, UR19, UR5 ;  /* 0x00000013070482a4 */ /* 0x000fc8000f8e0205 */
[----:B------:R-:W-:Y:S01]  /*1c10*/  UIMAD UR46, UR4, UR14, UR10 ;  /* 0x0000000e042e72a4 */ /* 0x000fe2000f8e020a */
[----:B------:R-:W-:Y:S02]  /*1c20*/  @!UP0 UMOV UR5, UR6 ;  /* 0x0000000600058c82 */ /* 0x000fe40008000000 */
[----:B------:R-:W-:-:S12]  /*1c30*/  UIMAD UR49, UR5, UR21, UR49 ;  /* 0x00000015053172a4 */ /* 0x000fd8000f8e0231 */
.L_x_18:
[----:B------:R-:W-:-:S09]  /*1c40*/  UISETP.NE.AND UP0, UPT, UR23, 0x1, UPT ;  /* 0x000000011700788c */ /* 0x000fd2000bf05270 */
[----:B------:R-:W-:Y:S05]  /*1c50*/  BRA.U UP0, `(.L_x_19) ;  /* 0x0000000100407547 */ /* 0x000fea000b800000 */
[----:B------:R-:W2:Y:S01]  /*1c60*/  LDCU.128 UR8, c[0x0][0xc10] ;  /* 0x00018200ff0877ac */ /* 0x000ea20008000c00 */
[----:B------:R-:W3:Y:S01]  /*1c70*/  LDCU UR12, c[0x0][0xc0c] ;  /* 0x00018180ff0c77ac */ /* 0x000ee20008000800 */
[----:B------:R-:W4:Y:S01]  /*1c80*/  LDCU UR13, c[0x0][0xc20] ;  /* 0x00018400ff0d77ac */ /* 0x000f220008000800 */
[----:B--2---:R-:W-:Y:S02]  /*1c90*/  UIMAD.WIDE.U32 UR4, UR49, UR8, URZ ;  /* 0x00000008310472a5 */ /* 0x004fe4000f8e00ff */
[----:B------:R-:W-:Y:S02]  /*1ca0*/  UIMAD.WIDE.U32 UR6, UR46, UR11, URZ ;  /* 0x0000000b2e0672a5 */ /* 0x000fe4000f8e00ff */
[----:B---3--:R-:W-:Y:S02]  /*1cb0*/  UISETP.NE.AND UP0, UPT, UR12, 0x1, UPT ;  /* 0x000000010c00788c */ /* 0x008fe4000bf05270 */
[----:B------:R-:W-:-:S03]  /*1cc0*/  USHF.R.U32.HI UR5, URZ, UR9, UR5 ;  /* 0x00000009ff057299 */ /* 0x000fc60008011605 */
[----:B------:R-:W-:Y:S01]  /*1cd0*/  UMOV UR4, UR7 ;  /* 0x0000000700047c82 */ /* 0x000fe20008000000 */
[----:B------:R-:W-:Y:S02]  /*1ce0*/  USEL UR5, UR49, UR5, !UP0 ;  /* 0x0000000531057287 */ /* 0x000fe4000c000000 */
[----:B------:R-:W-:Y:S02]  /*1cf0*/  UISETP.NE.AND UP0, UPT, UR10, 0x1, UPT ;  /* 0x000000010a00788c */ /* 0x000fe4000bf05270 */
[----:B----4-:R-:W-:-:S04]  /*1d00*/  USHF.R.U32.HI UR4, URZ, UR13, UR4 ;  /* 0x0000000dff047299 */ /* 0x010fc80008011604 */
[----:B------:R-:W-:-:S04]  /*1d10*/  USEL UR4, UR46, UR4, !UP0 ;  /* 0x000000042e047287 */ /* 0x000fc8000c000000 */
[----:B------:R-:W-:Y:S02]  /*1d20*/  UIADD3 UR6, UPT, UPT, -UR4, UR5, URZ ;  /* 0x0000000504067290 */ /* 0x000fe4000fffe1ff */
[----:B------:R-:W-:Y:S02]  /*1d30*/  UIADD3 UR4, UPT, UPT, UR4, -UR5, URZ ;  /* 0x8000000504047290 */ /* 0x000fe4000fffe0ff */
[----:B------:R-:W-:Y:S02]  /*1d40*/  UIMAD UR46, UR6, UR10, UR46 ;  /* 0x0000000a062e72a4 */ /* 0x000fe4000f8e022e */
[----:B------:R-:W-:-:S12]  /*1d50*/  UIMAD UR49, UR4, UR12, UR49 ;  /* 0x0000000c043172a4 */ /* 0x000fd8000f8e0231 */
.L_x_19:
[----:B------:R-:W-:Y:S05]  /*1d60*/  BRA.U !UP6, `(.L_x_20) ;  /* 0x000000010e0c7547 */ /* 0x000fea000b800000 */
[----:B------:R-:W-:Y:S01]  /*1d70*/  UCGABAR_WAIT ;  /* 0x0000000000007dc7 */ /* 0x000fe20008000000 */
[----:B------:R-:W-:Y:S01]  /*1d80*/  CCTL.IVALL ;  /* 0x00000000ff00798f */ /* 0x000fe20002000000 */
[----:B------:R-:W-:Y:S05]  /*1d90*/  BRA `(.L_x_21) ;  /* 0x0000000000047947 */ /* 0x000fea0003800000 */
.L_x_20:
[----:B------:R-:W-:Y:S06]  /*1da0*/  BAR.SYNC.DEFER_BLOCKING 0x0 ;  /* 0x0000000000007b1d */ /* 0x000fec0000010000 */
.L_x_21:
[----:B------:R-:W-:Y:S05]  /*1db0*/  BRA.U UP5, `(.L_x_22) ;  /* 0x0000004905287547 */ /* 0x000fea000b800000 */
[----:B------:R-:W2:Y:S01]  /*1dc0*/  LDCU UR7, c[0x0][0x394] ;  /* 0x00007280ff0777ac */ /* 0x000ea20008000800 */
[----:B------:R-:W-:Y:S01]  /*1dd0*/  PLOP3.LUT P1, PT, PT, PT, UP3, 0x80, 0x8 ;  /* 0x000000000008781c */ /* 0x000fe20003f2f038 */
[----:B------:R-:W-:Y:S01]  /*1de0*/  IMAD.MOV.U32 R2, RZ, RZ, RZ ;  /* 0x000000ffff027224 */ /* 0x000fe200078e00ff */
[----:B------:R-:W-:Y:S01]  /*1df0*/  ISETP.EQ.OR P2, PT, R3, RZ, P3 ;  /* 0x000000ff0300720c */ /* 0x000fe20001f42670 */
[----:B------:R-:W3:Y:S01]  /*1e00*/  LDCU UR6, c[0x0][0x5d8] ;  /* 0x0000bb00ff0677ac */ /* 0x000ee20008000800 */
[----:B------:R-:W-:Y:S01]  /*1e10*/  PLOP3.LUT P1, PT, P1, PT, PT, 0x8, 0x80 ;  /* 0x000000000080781c */ /* 0x000fe20000f2e170 */
[----:B------:R-:W-:Y:S02]  /*1e20*/  UISETP.NE.AND UP0, UPT, UR18, URZ, UPT ;  /* 0x000000ff1200728c */ /* 0x000fe4000bf05270 */
[----:B------:R-:W-:Y:S02]  /*1e30*/  USHF.L.U32 UR8, UR20, 0x5, URZ ;  /* 0x0000000514087899 */ /* 0x000fe400080006ff */
[----:B------:R-:W-:Y:S01]  /*1e40*/  USEL UR48, UR53, 0x2, UP0 ;  /* 0x0000000235307887 */ /* 0x000fe20008000000 */
[----:B------:R-:W4:Y:S01]  /*1e50*/  LDCU UR58, c[0x0][0x370] ;  /* 0x00006e00ff3a77ac */ /* 0x000f220008000800 */
[----:B--2---:R-:W-:Y:S01]  /*1e60*/  UIADD3 UR5, UPT, UPT, UR7, 0x1f, URZ ;  /* 0x0000001f07057890 */ /* 0x004fe2000fffe0ff */
[----:B------:R-:W2:Y:S03]  /*1e70*/  LDCU.64 UR50, c[0x0][0x348] ;  /* 0x00006900ff3277ac */ /* 0x000ea60008000a00 */
[----:B------:R-:W-:-:S02]  /*1e80*/  USHF.R.S32.HI UR4, URZ, 0x1f, UR5 ;  /* 0x0000001fff047899 */ /* 0x000fc40008011405 */
[----:B---3--:R-:W-:Y:S02]  /*1e90*/  UIADD3 UR6, UPT, UPT, UR6, 0x3f, URZ ;  /* 0x0000003f06067890 */ /* 0x008fe4000fffe0ff */
[----:B------:R-:W-:Y:S02]  /*1ea0*/  ULEA.HI UR4, UR4, UR5, URZ, 0x5 ;  /* 0x0000000504047291 */ /* 0x000fe4000f8f28ff */
[----:B------:R-:W-:Y:S02]  /*1eb0*/  UIADD3 UR5, UPT, UPT, UR7, -0x1, URZ ;  /* 0xffffffff07057890 */ /* 0x000fe4000fffe0ff */
[----:B------:R-:W-:Y:S02]  /*1ec0*/  USHF.R.S32.HI UR60, URZ, 0x5, UR4 ;  /* 0x00000005ff3c7899 */ /* 0x000fe40008011404 */
[----:B------:R-:W-:Y:S02]  /*1ed0*/  UISETP.GE.U32.AND UP1, UPT, UR5, -0x3f, UPT ;  /* 0xffffffc10500788c */ /* 0x000fe4000bf26070 */
[----:B------:R-:W-:-:S02]  /*1ee0*/  UISETP.LT.U32.AND UP0, UPT, UR60, 0x48, UPT ;  /* 0x000000483c00788c */ /* 0x000fc4000bf01070 */
[----:B------:R-:W-:Y:S02]  /*1ef0*/  USHF.R.S32.HI UR4, URZ, 0x1f, UR6 ;  /* 0x0000001fff047899 */ /* 0x000fe40008011406 */
[----:B------:R-:W-:Y:S02]  /*1f00*/  USEL UR59, UR60, 0x48, UP0 ;  /* 0x000000483c3b7887 */ /* 0x000fe40008000000 */
[----:B------:R-:W-:Y:S02]  /*1f10*/  ULEA.HI UR4, UR4, UR6, URZ, 0x6 ;  /* 0x0000000604047291 */ /* 0x000fe4000f8f30ff */
[----:B-1----:R-:W-:Y:S02]  /*1f20*/  UIADD3 UR45, UPT, UPT, UR59, -0x1, URZ ;  /* 0xffffffff3b2d7890 */ /* 0x002fe4000fffe0ff */
[----:B------:R-:W-:Y:S02]  /*1f30*/  @UP1 UIADD3 UR45, UPT, UPT, UR59, URZ, URZ ;  /* 0x000000ff3b2d1290 */ /* 0x000fe4000fffe0ff */
[----:B------:R-:W-:-:S02]  /*1f40*/  USHF.L.U32 UR66, UR20, 0x6, URZ ;  /* 0x0000000614427899 */ /* 0x000fc400080006ff */
[----:B------:R-:W-:Y:S01]  /*1f50*/  UIADD3 UR65, UPT, UPT, UR7, 0x3e, URZ ;  /* 0x0000003e07417890 */ /* 0x000fe2000fffe0ff */
[----:B------:R-:W1:Y:S01]  /*1f60*/  LDCU UR57, c[0x0][0x374] ;  /* 0x00006e80ff3977ac */ /* 0x000e620008000800 */
[----:B------:R-:W-:Y:S02]  /*1f70*/  ULOP3.LUT UR64, UR8, 0x20, URZ, 0xc0, !UPT ;  /* 0x0000002008407892 */ /* 0x000fe4000f8ec0ff */
[----:B------:R-:W-:Y:S02]  /*1f80*/  USHF.R.S32.HI UR56, URZ, 0x6, UR4 ;  /* 0x00000006ff387899 */ /* 0x000fe40008011404 */
[----:B------:R-:W-:Y:S02]  /*1f90*/  UIADD3 UR61, UPT, UPT, UR60, -UR59, URZ ;  /* 0x8000003b3c3d7290 */ /* 0x000fe4000fffe0ff */
[----:B------:R-:W-:Y:S01]  /*1fa0*/  UIADD3 UR45, UPT, UPT, UR45, 0x1, URZ ;  /* 0x000000012d2d7890 */ /* 0x000fe2000fffe0ff */
[----:B------:R-:W-:Y:S01]  /*1fb0*/  UMOV UR29, 0x1 ;  /* 0x00000001001d7882 */ /* 0x000fe20000000000 */
[----:B--2-4-:R-:W-:-:S10]  /*1fc0*/  UMOV UR31, URZ ;  /* 0x000000ff001f7c82 */ /* 0x014fd40008000000 */
.L_x_40:
[----:B------:R-:W-:Y:S01]  /*1fd0*/  IMAD.U32 R4, RZ, RZ, UR56 ;  /* 0x00000038ff047e24 */ /* 0x000fe2000f8e00ff */
[----:B------:R-:W2:Y:S04]  /*1fe0*/  LDCU UR55, c[0x0][0x5dc] ;  /* 0x0000bb80ff3777ac */ /* 0x000ea80008000800 */
[-C--:B------:R-:W-:Y:S01]  /*1ff0*/  IABS R0, R4.reuse ;  /* 0x0000000400007213 */ /* 0x080fe20000000000 */
[----:B------:R-:W3:Y:S01]  /*2000*/  LDCU UR54, c[0x0][0x5e0] ;  /* 0x0000bc00ff3677ac */ /* 0x000ee20008000800 */
[----:B------:R-:W-:Y:S02]  /*2010*/  IABS R4, R4 ;  /* 0x0000000400047213 */ /* 0x000fe40000000000 */
[----:B------:R-:W-:Y:S01]  /*2020*/  R2UR UR6, R0 ;  /* 0x00000000000672ca */ /* 0x000fe200000e0000 */
[----:B------:R-:W-:Y:S01]  /*2030*/  UMOV UR30, 0x400 ;  /* 0x00000400001e7882 */ /* 0x000fe20000000000 */
[----:B------:R-:W-:Y:S01]  /*2040*/  UMOV UR19, URZ ;  /* 0x000000ff00137c82 */ /* 0x000fe20008000000 */
[----:B--2---:R-:W-:-:S10]  /*2050*/  IMAD.U32 R3, RZ, RZ, UR55 ;  /* 0x00000037ff037e24 */ /* 0x004fd4000f8e00ff */
[----:B------:R-:W2:Y:S01]  /*2060*/  I2F.RP R0, UR6 ;  /* 0x0000000600007d06 */ /* 0x000ea20008209400 */
[----:B---3--:R-:W-:-:S07]  /*2070*/  UISETP.NE.AND UP2, UPT, UR54, URZ, UPT ;  /* 0x000000ff3600728c */ /* 0x008fce000bf45270 */
[----:B--2---:R-:W2:Y:S02]  /*2080*/  MUFU.RCP R0, R0 ;  /* 0x0000000000007308 */ /* 0x004ea40000001000 */
[----:B--2---:R-:W-:-:S06]  /*2090*/  VIADD R0, R0, 0xffffffe ;  /* 0x0ffffffe00007836 */ /* 0x004fcc0000000000 */
[----:B------:R-:W2:Y:S02]  /*20a0*/  F2I.FTZ.U32.TRUNC.NTZ R0, R0 ;  /* 0x0000000000007305 */ /* 0x000ea4000021f000 */
[----:B--2---:R-:W-:Y:S02]  /*20b0*/  R2UR UR5, R0 ;  /* 0x00000000000572ca */ /* 0x004fe400000e0000 */
[----:B------:R-:W-:Y:S01]  /*20c0*/  IABS R0, R3 ;  /* 0x0000000300007213 */ /* 0x000fe20000000000 */
[----:B------:R-:W-:-:S03]  /*20d0*/  IMAD.U32 R3, RZ, RZ, UR46 ;  /* 0x0000002eff037e24 */ /* 0x000fc6000f8e00ff */
[----:B------:R-:W-:Y:S01]  /*20e0*/  R2UR UR9, R0 ;  /* 0x00000000000972ca */ /* 0x000fe200000e0000 */
[----:B------:R-:W-:Y:S01]  /*20f0*/  IMAD.MOV R0, RZ, RZ, -R4 ;  /* 0x000000ffff007224 */ /* 0x000fe200078e0a04 */
[----:B------:R-:W-:-:S04]  /*2100*/  IABS R3, R3 ;  /* 0x0000000300037213 */ /* 0x000fc80000000000 */
[----:B------:R-:W-:Y:S01]  /*2110*/  R2UR UR8, R3 ;  /* 0x00000000030872ca */ /* 0x000fe200000e0000 */
[----:B------:R-:W-:-:S04]  /*2120*/  UIADD3 UR4, UPT, UPT, URZ, -UR5, URZ ;  /* 0x80000005ff047290 */ /* 0x000fc8000fffe0ff */
[----:B------:R-:W-:Y:S02]  /*2130*/  UIMAD UR7, UR4, UR6, URZ ;  /* 0x00000006040772a4 */ /* 0x000fe4000f8e02ff */
[----:B------:R-:W2:Y:S01]  /*2140*/  I2F.RP R3, UR9 ;  /* 0x0000000900037d06 */ /* 0x000ea20008209400 */
[----:B------:R-:W-:Y:S02]  /*2150*/  UMOV UR4, URZ ;  /* 0x000000ff00047c82 */ /* 0x000fe40008000000 */
[----:B------:R-:W-:Y:S02]  /*2160*/  UIMAD.WIDE.U32 UR4, UR5, UR7, UR4 ;  /* 0x00000007050472a5 */ /* 0x000fe4000f8e0004 */
[----:B------:R-:W-:-:S05]  /*2170*/  R2UR UR7, R0 ;  /* 0x00000000000772ca */ /* 0x000fca00000e0000 */
[----:B------:R-:W-:Y:S02]  /*2180*/  UMOV UR4, UR5 ;  /* 0x0000000500047c82 */ /* 0x000fe40008000000 */
[----:B------:R-:W-:Y:S01]  /*2190*/  UIMAD.WIDE.U32 UR4, UR4, UR8, URZ ;  /* 0x00000008040472a5 */ /* 0x000fe2000f8e00ff */
[----:B--2---:R-:W2:Y:S06]  /*21a0*/  MUFU.RCP R0, R3 ;  /* 0x0000000300007308 */ /* 0x004eac0000001000 */
[----:B------:R-:W-:Y:S02]  /*21b0*/  UMOV UR4, UR5 ;  /* 0x0000000500047c82 */ /* 0x000fe40008000000 */
[----:B------:R-:W-:-:S04]  /*21c0*/  UIMAD UR5, UR4, UR7, UR8 ;  /* 0x00000007040572a4 */ /* 0x000fc8000f8e0208 */
[----:B------:R-:W-:Y:S01]  /*21d0*/  UISETP.GT.U32.AND UP0, UPT, UR6, UR5, UPT ;  /* 0x000000050600728c */ /* 0x000fe2000bf04070 */
[----:B--2---:R-:W-:-:S10]  /*21e0*/  VIADD R0, R0, 0xffffffe ;  /* 0x0ffffffe00007836 */ /* 0x004fd40000000000 */
[----:B------:R-:W-:Y:S01]  /*21f0*/  @!UP0 UIADD3 UR5, UPT, UPT, UR5, -UR6, URZ ;  /* 0x8000000605058290 */ /* 0x000fe2000fffe0ff */
[----:B------:R-:W2:Y:S01]  /*2200*/  F2I.FTZ.U32.TRUNC.NTZ R0, R0 ;  /* 0x0000000000007305 */ /* 0x000ea2000021f000 */
[----:B------:R-:W-:Y:S02]  /*2210*/  @!UP0 UIADD3 UR4, UPT, UPT, UR4, 0x1, URZ ;  /* 0x0000000104048890 */ /* 0x000fe4000fffe0ff */
[----:B------:R-:W-:Y:S02]  /*2220*/  UISETP.GE.U32.AND UP1, UPT, UR5, UR6, UPT ;  /* 0x000000060500728c */ /* 0x000fe4000bf26070 */
[----:B------:R-:W-:-:S04]  /*2230*/  ULOP3.LUT UR5, UR46, UR56, URZ, 0x3c, !UPT ;  /* 0x000000382e057292 */ /* 0x000fc8000f8e3cff */
[----:B------:R-:W-:-:S05]  /*2240*/  UISETP.GE.AND UP0, UPT, UR5, URZ, UPT ;  /* 0x000000ff0500728c */ /* 0x000fca000bf06270 */
[----:B------:R-:W-:Y:S01]  /*2250*/  @UP1 UIADD3 UR4, UPT, UPT, UR4, 0x1, URZ ;  /* 0x0000000104041890 */ /* 0x000fe2000fffe0ff */
[----:B--2---:R-:W-:Y:S01]  /*2260*/  R2UR UR5, R0 ;  /* 0x00000000000572ca */ /* 0x004fe200000e0000 */
[----:B------:R-:W-:Y:S01]  /*2270*/  UISETP.NE.AND UP1, UPT, UR56, URZ, UPT ;  /* 0x000000ff3800728c */ /* 0x000fe2000bf25270 */
[----:B------:R-:W-:-:S04]  /*2280*/  IMAD.U32 R0, RZ, RZ, UR54 ;  /* 0x00000036ff007e24 */ /* 0x000fc8000f8e00ff */
[----:B------:R-:W-:Y:S01]  /*2290*/  UMOV UR8, UR4 ;  /* 0x0000000400087c82 */ /* 0x000fe20008000000 */
[----:B------:R-:W-:Y:S01]  /*22a0*/  IABS R0, R0 ;  /* 0x0000000000007213 */ /* 0x000fe20000000000 */
[----:B------:R-:W-:-:S03]  /*22b0*/  @!UP0 UIADD3 UR8, UPT, UPT, -UR8, URZ, URZ ;  /* 0x000000ff08088290 */ /* 0x000fc6000fffe1ff */
[----:B------:R-:W-:Y:S01]  /*22c0*/  R2UR UR10, R0 ;  /* 0x00000000000a72ca */ /* 0x000fe200000e0000 */
[----:B------:R-:W-:Y:S02]  /*22d0*/  @!UP1 ULOP3.LUT UR8, URZ, UR56, URZ, 0x33, !UPT ;  /* 0x00000038ff089292 */ /* 0x000fe4000f8e33ff */
[----:B------:R-:W-:-:S04]  /*22e0*/  UIADD3 UR4, UPT, UPT, URZ, -UR5, URZ ;  /* 0x80000005ff047290 */ /* 0x000fc8000fffe0ff */
[----:B------:R-:W-:Y:S01]  /*22f0*/  IMAD.U32 R3, RZ, RZ, UR8 ;  /* 0x00000008ff037e24 */ /* 0x000fe2000f8e00ff */
[----:B------:R-:W-:-:S03]  /*2300*/  UIMAD UR6, UR4, UR9, URZ ;  /* 0x00000009040672a4 */ /* 0x000fc6000f8e02ff */
[----:B------:R-:W-:Y:S01]  /*2310*/  UMOV UR4, URZ ;  /* 0x000000ff00047c82 */ /* 0x000fe20008000000 */
[----:B------:R-:W-:Y:S01]  /*2320*/  IABS R3, R3 ;  /* 0x0000000300037213 */ /* 0x000fe20000000000 */
[----:B------:R-:W-:Y:S01]  /*2330*/  UIMAD.WIDE.U32 UR4, UR5, UR6, UR4 ;  /* 0x00000006050472a5 */ /* 0x000fe2000f8e0004 */
[----:B------:R-:W2:Y:S02]  /*2340*/  I2F.RP R0, UR10 ;  /* 0x0000000a00007d06 */ /* 0x000ea40008209400 */
[----:B------:R-:W-:Y:S01]  /*2350*/  R2UR UR7, R3 ;  /* 0x00000000030772ca */ /* 0x000fe200000e0000 */
[----:B------:R-:W-:Y:S02]  /*2360*/  IMAD.U32 R3, RZ, RZ, UR29 ;  /* 0x0000001dff037e24 */ /* 0x000fe4000f8e00ff */
[----:B------:R-:W3:Y:S01]  /*2370*/  S2UR UR6, SR_CgaCtaId ;  /* 0x00000000000679c3 */ /* 0x000ee20000008800 */
[----:B------:R-:W-:Y:S02]  /*2380*/  UMOV UR4, UR5 ;  /* 0x0000000500047c82 */ /* 0x000fe40008000000 */
[----:B------:R-:W-:-:S07]  /*2390*/  SHF.L.U32 R3, R3, 0x1f, RZ ;  /* 0x0000001f03037819 */ /* 0x000fce00000006ff */
[----:B------:R-:W-:Y:S01]  /*23a0*/  UIMAD.WIDE.U32 UR4, UR4, UR7, URZ ;  /* 0x00000007040472a5 */ /* 0x000fe2000f8e00ff */
[----:B--2---:R-:W2:Y:S06]  /*23b0*/  MUFU.RCP R0, R0 ;  /* 0x0000000000007308 */ /* 0x004eac0000001000 */
[----:B------:R-:W-:Y:S02]  /*23c0*/  UMOV UR4, UR5 ;  /* 0x0000000500047c82 */ /* 0x000fe40008000000 */
[----:B------:R-:W-:-:S04]  /*23d0*/  UIADD3 UR5, UPT, UPT, -UR4, URZ, URZ ;  /* 0x000000ff04057290 */ /* 0x000fc8000fffe1ff */
[----:B------:R-:W-:Y:S02]  /*23e0*/  UIMAD UR5, UR9, UR5, UR7 ;  /* 0x00000005090572a4 */ /* 0x000fe4000f8e0207 */
[----:B---3--:R-:W-:Y:S02]  /*23f0*/  ULEA UR30, UR6, UR30, 0x18 ;  /* 0x0000001e061e7291 */ /* 0x008fe4000f8ec0ff */
[----:B------:R-:W-:Y:S01]  /*2400*/  UISETP.GT.U32.AND UP0, UPT, UR9, UR5, UPT ;  /* 0x000000050900728c */ /* 0x000fe2000bf04070 */
[----:B--2---:R-:W-:Y:S01]  /*2410*/  VIADD R0, R0, 0xffffffe ;  /* 0x0ffffffe00007836 */ /* 0x004fe20000000000 */
[----:B------:R-:W-:-:S05]  /*2420*/  ULEA UR6, UR31, UR30, 0x3 ;  /* 0x0000001e1f067291 */ /* 0x000fca000f8e18ff */
[----:B------:R-:W2:Y:S04]  /*2430*/  F2I.FTZ.U32.TRUNC.NTZ R0, R0 ;  /* 0x0000000000007305 */ /* 0x000ea8000021f000 */
[----:B------:R-:W-:Y:S01]  /*2440*/  @!UP0 UIADD3 UR5, UPT, UPT, UR5, -UR9, URZ ;  /* 0x8000000905058290 */ /* 0x000fe2000fffe0ff */
[----:B------:R3:W4:Y:S01]  /*2450*/  SYNCS.PHASECHK.TRANS64.TRYWAIT P0, [UR6+0x240], R3 ;  /* 0x00024003ff0075a7 */ /* 0x0007220008001106 */
[----:B------:R-:W-:Y:S02]  /*2460*/  @!UP0 UIADD3 UR4, UPT, UPT, UR4, 0x1, URZ ;  /* 0x0000000104048890 */ /* 0x000fe4000fffe0ff */
[----:B------:R-:W-:Y:S02]  /*2470*/  UISETP.GE.U32.AND UP1, UPT, UR5, UR9, UPT ;  /* 0x000000090500728c */ /* 0x000fe4000bf26070 */
[----:B------:R-:W-:Y:S01]  /*2480*/  ULOP3.LUT UR5, UR8, UR55, URZ, 0x3c, !UPT ;  /* 0x0000003708057292 */ /* 0x000fe2000f8e3cff */
[----:B------:R-:W-:-:S03]  /*2490*/  UMOV UR6, URZ ;  /* 0x000000ff00067c82 */ /* 0x000fc60008000000 */
[----:B------:R-:W-:Y:S01]  /*24a0*/  UISETP.GE.AND UP0, UPT, UR5, URZ, UPT ;  /* 0x000000ff0500728c */ /* 0x000fe2000bf06270 */
[----:B--2---:R-:W-:-:S04]  /*24b0*/  R2UR UR7, R0 ;  /* 0x00000000000772ca */ /* 0x004fc800000e0000 */
[----:B------:R-:W-:Y:S02]  /*24c0*/  @UP1 UIADD3 UR4, UPT, UPT, UR4, 0x1, URZ ;  /* 0x0000000104041890 */ /* 0x000fe4000fffe0ff */
[----:B------:R-:W-:-:S05]  /*24d0*/  UISETP.NE.AND UP1, UPT, UR55, URZ, UPT ;  /* 0x000000ff3700728c */ /* 0x000fca000bf25270 */
[----:B------:R-:W-:Y:S02]  /*24e0*/  UMOV UR5, UR4 ;  /* 0x0000000400057c82 */ /* 0x000fe40008000000 */
[----:B------:R-:W-:Y:S02]  /*24f0*/  @!UP0 UIADD3 UR5, UPT, UPT, -UR5, URZ, URZ ;  /* 0x000000ff05058290 */ /* 0x000fe4000fffe1ff */
[----:B------:R-:W-:Y:S02]  /*2500*/  UIADD3 UR4, UPT, UPT, URZ, -UR7, URZ ;  /* 0x80000007ff047290 */ /* 0x000fe4000fffe0ff */
[----:B------:R-:W-:Y:S02]  /*2510*/  @!UP1 ULOP3.LUT UR5, URZ, UR55, URZ, 0x33, !UPT ;  /* 0x00000037ff059292 */ /* 0x000fe4000f8e33ff */
[----:B------:R-:W-:-:S04]  /*2520*/  UIMAD UR4, UR4, UR10, URZ ;  /* 0x0000000a040472a4 */ /* 0x000fc8000f8e02ff */
[----:B------:R-:W-:Y:S01]  /*2530*/  IMAD.U32 R0, RZ, RZ, UR5 ;  /* 0x00000005ff007e24 */ /* 0x000fe2000f8e00ff */
[----:B------:R-:W-:-:S04]  /*2540*/  UIMAD.WIDE.U32 UR6, UR7, UR4, UR6 ;  /* 0x00000004070672a5 */ /* 0x000fc8000f8e0006 */
[----:B------:R-:W-:-:S03]  /*2550*/  IABS R0, R0 ;  /* 0x0000000000007213 */ /* 0x000fc60000000000 */
[----:B------:R-:W-:Y:S01]  /*2560*/  UMOV UR6, UR7 ;  /* 0x0000000700067c82 */ /* 0x000fe20008000000 */
[----:B------:R-:W-:-:S13]  /*2570*/  R2UR UR9, R0 ;  /* 0x00000000000972ca */ /* 0x000fda00000e0000 */
[----:B------:R-:W-:-:S07]  /*2580*/  UIMAD.WIDE.U32 UR6, UR6, UR9, URZ ;  /* 0x00000009060672a5 */ /* 0x000fce000f8e00ff */
[----:B------:R-:W-:Y:S01]  /*2590*/  UMOV UR4, UR7 ;  /* 0x0000000700047c82 */ /* 0x000fe20008000000 */
[----:B------:R-:W-:Y:S02]  /*25a0*/  ULEA.HI UR7, UR49, UR49, URZ, 0x1 ;  /* 0x0000003131077291 */ /* 0x000fe4000f8f08ff */
[----:B------:R-:W-:Y:S02]  /*25b0*/  UIADD3 UR6, UPT, UPT, -UR4, URZ, URZ ;  /* 0x000000ff04067290 */ /* 0x000fe4000fffe1ff */
[----:B------:R-:W-:Y:S02]  /*25c0*/  USHF.L.U32 UR7, UR7, 0x6, URZ ;  /* 0x0000000607077899 */ /* 0x000fe400080006ff */
[----:B------:R-:W-:Y:S02]  /*25d0*/  UIMAD UR6, UR10, UR6, UR9 ;  /* 0x000000060a0672a4 */ /* 0x000fe4000f8e0209 */
[----:B------:R-:W-:Y:S02]  /*25e0*/  ULOP3.LUT UR42, UR7, 0xffffff80, URZ, 0xc0, !UPT ;  /* 0xffffff80072a7892 */ /* 0x000fe4000f8ec0ff */
[----:B------:R-:W-:-:S02]  /*25f0*/  UISETP.GT.U32.AND UP0, UPT, UR10, UR6, UPT ;  /* 0x000000060a00728c */ /* 0x000fc4000bf04070 */
[----:B------:R-:W-:-:S09]  /*2600*/  ULOP3.LUT UR42, UR42, 0x40, UR66, 0xf8, !UPT ;  /* 0x000000402a2a7892 */ /* 0x000fd2000f8ef842 */
[----:B------:R-:W-:Y:S02]  /*2610*/  @!UP0 UIADD3 UR6, UPT, UPT, UR6, -UR10, URZ ;  /* 0x8000000a06068290 */ /* 0x000fe4000fffe0ff */
[----:B------:R-:W-:Y:S02]  /*2620*/  @!UP0 UIADD3 UR4, UPT, UPT, UR4, 0x1, URZ ;  /* 0x0000000104048890 */ /* 0x000fe4000fffe0ff */
[----:B------:R-:W-:Y:S02]  /*2630*/  UISETP.GE.U32.AND UP1, UPT, UR6, UR10, UPT ;  /* 0x0000000a0600728c */ /* 0x000fe4000bf26070 */
[----:B------:R-:W-:Y:S02]  /*2640*/  ULOP3.LUT UR6, UR5, UR54, URZ, 0x3c, !UPT ;  /* 0x0000003605067292 */ /* 0x000fe4000f8e3cff */
[----:B------:R-:W-:Y:S02]  /*2650*/  UIADD3 UR10, UPT, UPT, -UR8, URZ, URZ ;  /* 0x000000ff080a7290 */ /* 0x000fe4000fffe1ff */
[----:B------:R-:W-:-:S02]  /*2660*/  UISETP.GE.AND UP0, UPT, UR6, URZ, UPT ;  /* 0x000000ff0600728c */ /* 0x000fc4000bf06270 */
[----:B------:R-:W-:Y:S02]  /*2670*/  UIMAD UR10, UR56, UR10, UR46 ;  /* 0x0000000a380a72a4 */ /* 0x000fe4000f8e022e */
[----:B------:R-:W-:Y:S02]  /*2680*/  UIADD3 UR6, UPT, UPT, -UR5, URZ, URZ ;  /* 0x000000ff05067290 */ /* 0x000fe4000fffe1ff */
[----:B------:R-:W-:Y:S02]  /*2690*/  @UP1 UIADD3 UR4, UPT, UPT, UR4, 0x1, URZ ;  /* 0x0000000104041890 */ /* 0x000fe4000fffe0ff */
[----:B------:R-:W-:Y:S02]  /*26a0*/  ULEA UR10, UR10, UR64, 0x6 ;  /* 0x000000400a0a7291 */ /* 0x000fe4000f8e30ff */
[----:B------:R-:W-:-:S03]  /*26b0*/  UIMAD UR55, UR55, UR6, UR8 ;  /* 0x00000006373772a4 */ /* 0x000fc6000f8e0208 */
[----:B------:R-:W-:Y:S02]  /*26c0*/  UMOV UR49, UR4 ;  /* 0x0000000400317c82 */ /* 0x000fe40008000000 */
[----:B------:R-:W-:Y:S02]  /*26d0*/  @!UP0 UIADD3 UR49, UPT, UPT, -UR49, URZ, URZ ;  /* 0x000000ff31318290 */ /* 0x000fe4000fffe1ff */
[----:B------:R-:W-:Y:S02]  /*26e0*/  UISETP.GE.U32.AND UP0, UPT, UR65, 0x3f, UPT ;  /* 0x0000003f4100788c */ /* 0x000fe4000bf06070 */
[----:B------:R-:W-:-:S04]  /*26f0*/  @!UP2 ULOP3.LUT UR49, URZ, UR54, URZ, 0x33, !UPT ;  /* 0x00000036ff31a292 */ /* 0x000fc8000f8e33ff */
[----:B------:R-:W-:-:S04]  /*2700*/  UIADD3 UR4, UPT, UPT, -UR49, URZ, URZ ;  /* 0x000000ff31047290 */ /* 0x000fc8000fffe1ff */
[----:B------:R-:W-:Y:S01]  /*2710*/  UIMAD UR54, UR54, UR4, UR5 ;  /* 0x00000004363672a4 */ /* 0x000fe2000f8e0205 */
[----:B---34-:R-:W-:Y:S11]  /*2720*/  BRA.U !UP0, `(.L_x_23) ;  /* 0x00000005086c7547 */ /* 0x018ff6000b800000 */
[----:B------:R-:W2:Y:S01]  /*2730*/  LDCU UR11, c[0x0][0x5c8] ;  /* 0x0000b900ff0b77ac */ /* 0x000ea20008000800 */
[----:B------:R-:W2:Y:S01]  /*2740*/  LDCU UR37, c[0x0][0x600] ;  /* 0x0000c000ff2577ac */ /* 0x000ea20008000800 */
[----:B------:R-:W3:Y:S01]  /*2750*/  LDCU.64 UR12, c[0x0][0x5c0] ;  /* 0x0000b800ff0c77ac */ /* 0x000ee20008000a00 */
[----:B------:R-:W3:Y:S01]  /*2760*/  LDCU.64 UR8, c[0x0][0x5f8] ;  /* 0x0000bf00ff0877ac */ /* 0x000ee20008000a00 */
[----:B------:R-:W4:Y:S01]  /*2770*/  LDCU UR24, c[0x0][0x5a8] ;  /* 0x0000b500ff1877ac */ /* 0x000f220008000800 */
[----:B------:R-:W1:Y:S01]  /*2780*/  LDCU UR23, c[0x0][0x59c] ;  /* 0x0000b380ff1777ac */ /* 0x000e620008000800 */
[----:B------:R-:W1:Y:S01]  /*2790*/  LDCU UR22, c[0x0][0x590] ;  /* 0x0000b200ff1677ac */ /* 0x000e620008000800 */
[----:B------:R-:W1:Y:S01]  /*27a0*/  LDCU UR28, c[0x0][0x594] ;  /* 0x0000b280ff1c77ac */ /* 0x000e620008000800 */
[----:B------:R-:W1:Y:S01]  /*27b0*/  LDCU UR27, c[0x0][0x598] ;  /* 0x0000b300ff1b77ac */ /* 0x000e620008000800 */
[----:B------:R-:W1:Y:S01]  /*27c0*/  LDCU UR26, c[0x0][0x5ac] ;  /* 0x0000b580ff1a77ac */ /* 0x000e620008000800 */
[----:B------:R-:W1:Y:S01]  /*27d0*/  LDCU UR25, c[0x0][0x5b0] ;  /* 0x0000b600ff1977ac */ /* 0x000e620008000800 */
[----:B------:R-:W1:Y:S01]  /*27e0*/  LDCU UR5, c[0x0][0x5cc] ;  /* 0x0000b980ff0577ac */ /* 0x000e620008000800 */
[----:B------:R-:W1:Y:S01]  /*27f0*/  LDCU UR4, c[0x0][0x5ec] ;  /* 0x0000bd80ff0477ac */ /* 0x000e620008000800 */
[----:B------:R-:W1:Y:S01]  /*2800*/  LDCU.64 UR20, c[0x0][0x5a0] ;  /* 0x0000b400ff1477ac */ /* 0x000e620008000a00 */
[----:B------:R-:W1:Y:S01]  /*2810*/  LDCU.64 UR16, c[0x0][0x5d0] ;  /* 0x0000ba00ff1077ac */ /* 0x000e620008000a00 */
[----:B------:R-:W1:Y:S01]  /*2820*/  LDCU.64 UR6, c[0x0][0x5f0] ;  /* 0x0000be00ff0677ac */ /* 0x000e620008000a00 */
[----:B---3--:R-:W-:-:S02]  /*2830*/  UIMAD UR44, UR55, UR12, UR8 ;  /* 0x0000000c372c72a4 */ /* 0x008fc4000f8e0208 */
[----:B------:R-:W-:Y:S02]  /*2840*/  UIMAD UR38, UR54, UR13, UR9 ;  /* 0x0000000d362672a4 */ /* 0x000fe4000f8e0209 */
[----:B--2---:R-:W-:Y:S01]  /*2850*/  UIMAD UR37, UR49, UR11, UR37 ;  /* 0x0000000b312572a4 */ /* 0x004fe2000f8e0225 */
[----:B------:R-:W-:Y:S01]  /*2860*/  UMOV UR18, URZ ;  /* 0x000000ff00127c82 */ /* 0x000fe20008000000 */
[----:B----4-:R-:W-:-:S10]  /*2870*/  UMOV UR14, UR31 ;  /* 0x0000001f000e7c82 */ /* 0x010fd40008000000 */
.L_x_29:
[----:B---3--:R-:W-:Y:S01]  /*2880*/  @!P3 MOV R3, 0x1800 ;  /* 0x000018000003b802 */ /* 0x008fe20000000f00 */
[----:B------:R-:W-:Y:S01]  /*2890*/  ULEA UR11, UR14, UR30, 0x3 ;  /* 0x0000001e0e0b7291 */ /* 0x000fe2000f8e18ff */
[----:B----4-:R-:W-:Y:S11]  /*28a0*/  @P0 BRA `(.L_x_24) ;  /* 0x0000000000100947 */ /* 0x010ff60003800000 */
[----:B------:R-:W-:Y:S04]  /*28b0*/  MOV R4, UR29 ;  /* 0x0000001d00047c02 */ /* 0x000fe80008000f00 */
[----:B------:R-:W-:Y:S04]  /*28c0*/  SHF.L.U32 R4, R4, 0x1f, RZ ;  /* 0x0000001f04047819 */ /* 0x000fe800000006ff */
[----:B------:R-:W2:Y:S02]  /*28d0*/  SYNCS.PHASECHK.TRANS64.TRYWAIT P0, [UR11+0x240], R4 ;  /* 0x00024004ff0075a7 */ /* 0x000ea4000800110b */
[----:B--2---:R-:W-:Y:S05]  /*28e0*/  @!P0 BRA `(.L_x_25) ;  /* 0x00000088001c8947 */ /* 0x004fea0003800000 */
.L_x_24:
[----:B------:R3:W-:Y:S01]  /*28f0*/  @!P3 SYNCS.ARRIVE.TRANS64 RZ, [UR11], R3 ;  /* 0x00000003ffffb9a7 */ /* 0x0007e2000800000b */
[----:B------:R-:W-:Y:S04]  /*2900*/  ULOP3.LUT UR8, UR48, 0x2, URZ, 0xfc, !UPT ;  /* 0x0000000230087892 */ /* 0x000fe8000f8efcff */
[----:B------:R-:W-:Y:S09]  /*2910*/  UISETP.NE.AND UP0, UPT, UR8, 0x2, UPT ;  /* 0x000000020800788c */ /* 0x000ff2000bf05270 */
[----:B------:R-:W-:Y:S05]  /*2920*/  BRA.U UP0, `(.L_x_26) ;  /* 0x0000000100047547 */ /* 0x000fea000b800000 */
[----:B-1----:R-:W-:Y:S05]  /*2930*/  BPT.TRAP 0x1 ;  /* 0x000000040000795c */ /* 0x002fea0000300000 */
.L_x_26:
[----:B------:R-:W-:Y:S04]  /*2940*/  BSSY.RECONVERGENT B0, `(.L_x_27) ;  /* 0x0000003000007945 */ /* 0x000fe80003800200 */
[----:B------:R-:W-:Y:S05]  /*2950*/  @P2 BRA `(.L_x_28) ;  /* 0x0000000000042947 */ /* 0x000fea0003800000 */
[----:B-1----:R-:W-:Y:S05]  /*2960*/  BPT.TRAP 0x1 ;  /* 0x000000040000795c */ /* 0x002fea0000300000 */
.L_x_28:
[----:B-1----:R-:W-:Y:S05]  /*2970*/  BSYNC.RECONVERGENT B0 ;  /* 0x0000000000007941 */ /* 0x002fea0003800200 */
.L_x_27:
[----:B------:R-:W-:Y:S02]  /*2980*/  UIADD3 UR8, UPT, UPT, UR14, 0x1, URZ ;  /* 0x000000010e087890 */ /* 0x000fe4000fffe0ff */
[----:B------:R-:W-:Y:S02]  /*2990*/  USHF.L.U32 UR43, UR18, 0x5, URZ ;  /* 0x00000005122b7899 */ /* 0x000fe400080006ff */
[----:B------:R-:W-:Y:S02]  /*29a0*/  UISETP.NE.AND UP0, UPT, UR8, 0x48, UPT ;  /* 0x000000480800788c */ /* 0x000fe4000bf05270 */
[----:B------:R-:W-:Y:S02]  /*29b0*/  ULEA UR19, UR14, UR30, 0xb ;  /* 0x0000001e0e137291 */ /* 0x000fe4000f8e58ff */
[----:B------:R-:W-:Y:S02]  /*29c0*/  USEL UR9, URZ, 0x1, UP0 ;  /* 0x00000001ff097887 */ /* 0x000fe40008000000 */
[----:B------:R-:W-:Y:S02]  /*29d0*/  USEL UR31, UR8, URZ, UP0 ;  /* 0x000000ff081f7287 */ /* 0x000fe40008000000 */
[----:B------:R-:W-:Y:S02]  /*29e0*/  ULOP3.LUT UR29, UR29, UR9, URZ, 0x3c, !UPT ;  /* 0x000000091d1d7292 */ /* 0x000fe4000f8e3cff */
[----:B------:R-:W-:Y:S02]  /*29f0*/  ULEA UR8, UR31, UR30, 0x3 ;  /* 0x0000001e1f087291 */ /* 0x000fe4000f8e18ff */
[----:B------:R-:W-:Y:S02]  /*2a00*/  UISETP.NE.AND UP0, UPT, UR22, 0x1, UPT ;  /* 0x000000011600788c */ /* 0x000fe4000bf05270 */
[----:B------:R-:W-:Y:S01]  /*2a10*/  ULOP3.LUT UR41, UR11, 0xfefffff8, URZ, 0xc0, !UPT ;  /* 0xfefffff80b297892 */ /* 0x000fe2000f8ec0ff */
[----:B--2---:R-:W-:Y:S01]  /*2a20*/  MOV R0, UR29 ;  /* 0x0000001d00007c02 */ /* 0x004fe20008000f00 */
[----:B------:R-:W-:Y:S02]  /*2a30*/  UISETP.NE.AND UP2, UPT, UR24, 0x1, UPT ;  /* 0x000000011800788c */ /* 0x000fe4000bf45270 */
[----:B------:R-:W-:Y:S01]  /*2a40*/  UIADD3 UR34, UP1, UPT, UR50, 0x80, URZ ;  /* 0x0000008032227890 */ /* 0x000fe2000ff3e0ff */
[----:B------:R-:W-:Y:S01]  /*2a50*/  SHF.L.U32 R0, R0, 0x1f, RZ ;  /* 0x0000001f00007819 */ /* 0x000fe200000006ff */
[----:B------:R-:W-:Y:S02]  /*2a60*/  UIADD3 UR40, UPT, UPT, UR19, 0x2800, URZ ;  /* 0x0000280013287890 */ /* 0x000fe4000fffe0ff */
[----:B------:R-:W-:Y:S01]  /*2a70*/  UIADD3.X UR35, UPT, UPT, URZ, UR51, URZ, UP1, !UPT ;  /* 0x00000033ff237290 */ /* 0x000fe20008ffe4ff */
[----:B------:R2:W4:Y:S01]  /*2a80*/  SYNCS.PHASECHK.TRANS64.TRYWAIT P0, [UR8+0x240], R0 ;  /* 0x00024000ff0075a7 */ /* 0x0005220008001108 */
[----:B------:R-:W-:Y:S02]  /*2a90*/  UIMAD.WIDE.U32 UR8, UR43, UR28, URZ ;  /* 0x0000001c2b0872a5 */ /* 0x000fe4000f8e00ff */
[----:B------:R-:W-:Y:S02]  /*2aa0*/  ULEA UR8, UR38, UR44, 0x5 ;  /* 0x0000002c26087291 */ /* 0x000fe4000f8e28ff */
[----:B------:R-:W-:Y:S02]  /*2ab0*/  USHF.R.U32.HI UR9, URZ, UR27, UR9 ;  /* 0x0000001bff097299 */ /* 0x000fe40008011609 */
[----:B------:R-:W-:Y:S02]  /*2ac0*/  ULEA UR36, UR37, UR8, 0xa ;  /* 0x0000000825247291 */ /* 0x000fe4000f8e50ff */
[----:B------:R-:W-:Y:S02]  /*2ad0*/  USEL UR9, UR43, UR9, !UP0 ;  /* 0x000000092b097287 */ /* 0x000fe4000c000000 */
[----:B------:R-:W-:Y:S02]  /*2ae0*/  UISETP.NE.AND UP0, UPT, UR23, 0x1, UPT ;  /* 0x000000011700788c */ /* 0x000fe4000bf05270 */
[----:B------:R-:W-:Y:S02]  /*2af0*/  UIMAD.WIDE.U32 UR12, UR9, UR20, URZ ;  /* 0x00000014090c72a5 */ /* 0x000fe4000f8e00ff */
[----:B------:R-:W-:Y:S02]  /*2b00*/  ULEA UR12, UR14, UR30, 0xa ;  /* 0x0000001e0e0c7291 */ /* 0x000fe4000f8e50ff */
[----:B------:R-:W-:Y:S02]  /*2b10*/  USHF.R.U32.HI UR13, URZ, UR21, UR13 ;  /* 0x00000015ff0d7299 */ /* 0x000fe4000801160d */
[----:B------:R-:W-:Y:S02]  /*2b20*/  UIADD3 UR8, UPT, UPT, UR12, 0x26800, URZ ;  /* 0x000268000c087890 */ /* 0x000fe4000fffe0ff */
[----:B------:R-:W-:Y:S02]  /*2b30*/  USEL UR13, UR9, UR13, !UP0 ;  /* 0x0000000d090d7287 */ /* 0x000fe4000c000000 */
[----:B------:R-:W-:Y:S02]  /*2b40*/  UIADD3 UR12, UPT, UPT, -UR9, URZ, URZ ;  /* 0x000000ff090c7290 */ /* 0x000fe4000fffe1ff */
[----:B------:R-:W-:Y:S02]  /*2b50*/  UIMAD.WIDE.U32 UR14, UR13, UR26, URZ ;  /* 0x0000001a0d0e72a5 */ /* 0x000fe4000f8e00ff */
[----:B------:R-:W-:Y:S02]  /*2b60*/  UIMAD UR12, UR22, UR12, UR43 ;  /* 0x0000000c160c72a4 */ /* 0x000fe4000f8e022b */
[----:B------:R-:W-:Y:S02]  /*2b70*/  UIADD3 UR32, UP0, UPT, UR50, 0x180, URZ ;  /* 0x0000018032207890 */ /* 0x000fe4000ff1e0ff */
[----:B------:R-:W-:Y:S02]  /*2b80*/  UIADD3 UR18, UPT, UPT, UR18, 0x1, URZ ;  /* 0x0000000112127890 */ /* 0x000fe4000fffe0ff */
[----:B------:R-:W-:Y:S02]  /*2b90*/  UIADD3.X UR33, UPT, UPT, URZ, UR51, URZ, UP0, !UPT ;  /* 0x00000033ff217290 */ /* 0x000fe400087fe4ff */
[----:B------:R-:W-:Y:S01]  /*2ba0*/  UISETP.NE.AND UP0, UPT, UR18, UR45, UPT ;  /* 0x0000002d1200728c */ /* 0x000fe2000bf05270 */
[----:B------:R-:W-:Y:S01]  /*2bb0*/  UMOV UR46, 0x0 ;  /* 0x00000000002e7882 */ /* 0x000fe20000000000 */
[----:B------:R-:W-:Y:S01]  /*2bc0*/  UMOV UR47, 0x10000000 ;  /* 0x10000000002f7882 */ /* 0x000fe20000000000 */
[----:B------:R-:W-:Y:S01]  /*2bd0*/  UMOV UR14, UR15 ;  /* 0x0000000f000e7c82 */ /* 0x000fe20008000000 */
[----:B------:R-:W-:Y:S01]  /*2be0*/  UTMALDG.2D.2CTA [UR40], [UR34], desc[UR46] ;  /* 0x00002e28220075b4 */ /* 0x000fe20008209000 */
[----:B------:R-:W-:Y:S01]  /*2bf0*/  USHF.R.U32.HI UR11, URZ, UR25, UR14 ;  /* 0x00000019ff0b7299 */ /* 0x000fe2000801160e */
[----:B------:R-:W-:Y:S03]  /*2c00*/  UMOV UR19, UR45 ;  /* 0x0000002d00137c82 */ /* 0x000fe60008000000 */
[----:B------:R-:W-:Y:S02]  /*2c10*/  USEL UR14, UR13, UR11, !UP2 ;  /* 0x0000000b0d0e7287 */ /* 0x000fe4000d000000 */
[----:B------:R-:W-:Y:S02]  /*2c20*/  UIADD3 UR11, UPT, UPT, -UR13, URZ, URZ ;  /* 0x000000ff0d0b7290 */ /* 0x000fe4000fffe1ff */
[----:B------:R-:W-:Y:S02]  /*2c30*/  UIADD3 UR15, UPT, UPT, -UR14, URZ, URZ ;  /* 0x000000ff0e0f7290 */ /* 0x000fe4000fffe1ff */
[----:B------:R-:W-:Y:S02]  /*2c40*/  UIMAD UR9, UR23, UR11, UR9 ;  /* 0x0000000b170972a4 */ /* 0x000fe4000f8e0209 */
[----:B------:R-:W-:Y:S02]  /*2c50*/  UIMAD UR13, UR24, UR15, UR13 ;  /* 0x0000000f180d72a4 */ /* 0x000fe4000f8e020d */
[----:B------:R-:W-:Y:S02]  /*2c60*/  UIMAD UR11, UR12, UR5, UR4 ;  /* 0x000000050c0b72a4 */ /* 0x000fe4000f8e0204 */
[----:B------:R-:W-:Y:S02]  /*2c70*/  UIMAD UR12, UR9, UR16, UR6 ;  /* 0x00000010090c72a4 */ /* 0x000fe4000f8e0206 */
[----:B------:R-:W-:Y:S02]  /*2c80*/  UIMAD UR13, UR13, UR17, UR7 ;  /* 0x000000110d0d72a4 */ /* 0x000fe4000f8e0207 */
[----:B------:R-:W-:Y:S01]  /*2c90*/  UPRMT UR15, UR36, 0x5410, URZ ;  /* 0x00005410240f7896 */ /* 0x000fe200080000ff */
[----:B------:R-:W-:Y:S08]  /*2ca0*/  UMOV UR9, UR41 ;  /* 0x0000002900097c82 */ /* 0x000ff00008000000 */
[----:B------:R1:W-:Y:S02]  /*2cb0*/  UTMALDG.5D.IM2COL.2CTA [UR8], [UR32], UR15, desc[UR46] ;  /* 0x00002e08200073b4 */ /* 0x0003e4000826100f */
[----:B-1----:R-:W-:Y:S01]  /*2cc0*/  UMOV UR14, UR31 ;  /* 0x0000001f000e7c82 */ /* 0x002fe20008000000 */
[----:B--2---:R-:W-:Y:S05]  /*2cd0*/  BRA.U UP0, `(.L_x_29) ;  /* 0xfffffff900e87547 */ /* 0x004fea000b83ffff */
.L_x_23:
[----:B------:R-:W-:Y:S01]  /*2ce0*/  ULEA UR4, UR31, UR30, 0x3 ;  /* 0x0000001e1f047291 */ /* 0x000fe2000f8e18ff */
[----:B------:R-:W-:Y:S01]  /*2cf0*/  MOV R0, UR29 ;  /* 0x0000001d00007c02 */ /* 0x000fe20008000f00 */
[----:B------:R-:W-:Y:S01]  /*2d00*/  @!P1 SYNCS.ARRIVE.TRANS64.A1T0 RZ, [UR30+0x498], RZ ;  /* 0x000498ffffff99a7 */ /* 0x000fe2000810001e */
[----:B------:R-:W-:Y:S02]  /*2d10*/  UISETP.GT.AND UP0, UPT, UR60, UR59, UPT ;  /* 0x0000003b3c00728c */ /* 0x000fe4000bf04270 */
[----:B------:R-:W-:-:S04]  /*2d20*/  SHF.L.U32 R0, R0, 0x1f, RZ ;  /* 0x0000001f00007819 */ /* 0x000fc800000006ff */
[----:B----4-:R2:W4:Y:S03]  /*2d30*/  SYNCS.PHASECHK.TRANS64.TRYWAIT P0, [UR4+0x240], R0 ;  /* 0x00024000ff0075a7 */ /* 0x0105260008001104 */
[----:B------:R-:W-:Y:S05]  /*2d40*/  BRA.U !UP0, `(.L_x_30) ;  /* 0x0000000508687547 */ /* 0x000fea000b800000 */
[----:B------:R-:W1:Y:S01]  /*2d50*/  LDCU.64 UR8, c[0x0][0x5c0] ;  /* 0x0000b800ff0877ac */ /* 0x000e620008000a00 */
[----:B------:R-:W1:Y:S01]  /*2d60*/  LDCU.64 UR36, c[0x0][0x5f8] ;  /* 0x0000bf00ff2477ac */ /* 0x000e620008000a00 */
[----:B------:R-:W3:Y:S01]  /*2d70*/  LDCU UR12, c[0x0][0x5c8] ;  /* 0x0000b900ff0c77ac */ /* 0x000ee20008000800 */
[----:B------:R-:W3:Y:S01]  /*2d80*/  LDCU UR11, c[0x0][0x600] ;  /* 0x0000c000ff0b77ac */ /* 0x000ee20008000800 */
[----:B------:R-:W2:Y:S01]  /*2d90*/  LDCU UR23, c[0x0][0x5a8] ;  /* 0x0000b500ff1777ac */ /* 0x000ea20008000800 */
[----:B------:R-:W2:Y:S01]  /*2da0*/  LDCU UR22, c[0x0][0x59c] ;  /* 0x0000b380ff1677ac */ /* 0x000ea20008000800 */
[----:B-1----:R-:W-:Y:S01]  /*2db0*/  UIMAD UR38, UR55, UR8, UR36 ;  /* 0x00000008372672a4 */ /* 0x002fe2000f8e0224 */
[----:B------:R-:W1:Y:S01]  /*2dc0*/  LDCU UR18, c[0x0][0x590] ;  /* 0x0000b200ff1277ac */ /* 0x000e620008000800 */
[----:B---3--:R-:W-:Y:S01]  /*2dd0*/  UIMAD UR36, UR49, UR12, UR11 ;  /* 0x0000000c312472a4 */ /* 0x008fe2000f8e020b */
[----:B------:R-:W3:Y:S01]  /*2de0*/  LDCU UR27, c[0x0][0x594] ;  /* 0x0000b280ff1b77ac */ /* 0x000ee20008000800 */
        /* <DEDUP_REMOVED lines=8> */
[----:B------:R-:W-:-:S02]  /*2e70*/  UIMAD UR37, UR54, UR9, UR37 ;  /* 0x00000009362572a4 */ /* 0x000fc4000f8e0225 */
[----:B------:R-:W-:Y:S01]  /*2e80*/  UIADD3 UR44, UPT, UPT, UR61, UR19, URZ ;  /* 0x000000133d2c7290 */ /* 0x000fe2000fffe0ff */
[----:B--2---:R-:W-:-:S11]  /*2e90*/  UMOV UR11, UR31 ;  /* 0x0000001f000b7c82 */ /* 0x004fd60008000000 */
.L_x_36:
[----:B----4-:R-:W-:Y:S01]  /*2ea0*/  @!P3 MOV R3, 0x1800 ;  /* 0x000018000003b802 */ /* 0x010fe20000000f00 */
[----:B------:R-:W-:Y:S01]  /*2eb0*/  ULEA UR28, UR11, UR30, 0x3 ;  /* 0x0000001e0b1c7291 */ /* 0x000fe2000f8e18ff */
[----:B--2-4-:R-:W-:Y:S11]  /*2ec0*/  @P0 BRA `(.L_x_31) ;  /* 0x0000000000100947 */ /* 0x014ff60003800000 */
[----:B------:R-:W-:Y:S04]  /*2ed0*/  MOV R4, UR29 ;  /* 0x0000001d00047c02 */ /* 0x000fe80008000f00 */
[----:B------:R-:W-:Y:S04]  /*2ee0*/  SHF.L.U32 R4, R4, 0x1f, RZ ;  /* 0x0000001f04047819 */ /* 0x000fe800000006ff */
[----:B------:R-:W2:Y:S02]  /*2ef0*/  SYNCS.PHASECHK.TRANS64.TRYWAIT P0, [UR28+0x240], R4 ;  /* 0x00024004ff0075a7 */ /* 0x000ea4000800111c */
[----:B--2---:R-:W-:Y:S05]  /*2f00*/  @!P0 BRA `(.L_x_32) ;  /* 0x0000008000ac8947 */ /* 0x004fea0003800000 */
.L_x_31:
[----:B------:R4:W-:Y:S01]  /*2f10*/  @!P3 SYNCS.ARRIVE.TRANS64 RZ, [UR28], R3 ;  /* 0x00000003ffffb9a7 */ /* 0x0009e2000800001c */
[----:B------:R-:W-:Y:S04]  /*2f20*/  ULOP3.LUT UR8, UR48, 0x2, URZ, 0xfc, !UPT ;  /* 0x0000000230087892 */ /* 0x000fe8000f8efcff */
[----:B------:R-:W-:Y:S09]  /*2f30*/  UISETP.NE.AND UP0, UPT, UR8, 0x2, UPT ;  /* 0x000000020800788c */ /* 0x000ff2000bf05270 */
[----:B------:R-:W-:Y:S05]  /*2f40*/  BRA.U UP0, `(.L_x_33) ;  /* 0x0000000100047547 */ /* 0x000fea000b800000 */
[----:B-1-3--:R-:W-:Y:S05]  /*2f50*/  BPT.TRAP 0x1 ;  /* 0x000000040000795c */ /* 0x00afea0000300000 */
.L_x_33:
[----:B------:R-:W-:Y:S04]  /*2f60*/  BSSY.RECONVERGENT B0, `(.L_x_34) ;  /* 0x0000003000007945 */ /* 0x000fe80003800200 */
[----:B------:R-:W-:Y:S05]  /*2f70*/  @P2 BRA `(.L_x_35) ;  /* 0x0000000000042947 */ /* 0x000fea0003800000 */
[----:B-1-3--:R-:W-:Y:S05]  /*2f80*/  BPT.TRAP 0x1 ;  /* 0x000000040000795c */ /* 0x00afea0000300000 */
.L_x_35:
[----:B-1-3--:R-:W-:Y:S05]  /*2f90*/  BSYNC.RECONVERGENT B0 ;  /* 0x0000000000007941 */ /* 0x00afea0003800200 */
.L_x_34:
[----:B------:R-:W-:Y:S02]  /*2fa0*/  UIADD3 UR8, UPT, UPT, UR11, 0x1, URZ ;  /* 0x000000010b087890 */ /* 0x000fe4000fffe0ff */
[----:B------:R-:W-:Y:S02]  /*2fb0*/  USHF.L.U32 UR43, UR19, 0x5, URZ ;  /* 0x00000005132b7899 */ /* 0x000fe400080006ff */
[----:B------:R-:W-:Y:S02]  /*2fc0*/  UISETP.NE.AND UP0, UPT, UR8, 0x48, UPT ;  /* 0x000000480800788c */ /* 0x000fe4000bf05270 */
[----:B------:R-:W-:Y:S02]  /*2fd0*/  UISETP.NE.AND UP2, UPT, UR23, 0x1, UPT ;  /* 0x000000011700788c */ /* 0x000fe4000bf45270 */
[----:B------:R-:W-:Y:S02]  /*2fe0*/  USEL UR9, URZ, 0x1, UP0 ;  /* 0x00000001ff097887 */ /* 0x000fe40008000000 */
[----:B------:R-:W-:Y:S02]  /*2ff0*/  USEL UR31, UR8, URZ, UP0 ;  /* 0x000000ff081f7287 */ /* 0x000fe40008000000 */
[----:B------:R-:W-:Y:S02]  /*3000*/  ULOP3.LUT UR29, UR29, UR9, URZ, 0x3c, !UPT ;  /* 0x000000091d1d7292 */ /* 0x000fe4000f8e3cff */
[----:B------:R-:W-:Y:S02]  /*3010*/  ULEA UR8, UR31, UR30, 0x3 ;  /* 0x0000001e1f087291 */ /* 0x000fe4000f8e18ff */
[----:B------:R-:W-:Y:S02]  /*3020*/  UISETP.NE.AND UP0, UPT, UR18, 0x1, UPT ;  /* 0x000000011200788c */ /* 0x000fe4000bf05270 */
[----:B------:R-:W-:Y:S01]  /*3030*/  UIADD3 UR34, UP1, UPT, UR50, 0x80, URZ ;  /* 0x0000008032227890 */ /* 0x000fe2000ff3e0ff */
[----:B--2---:R-:W-:Y:S01]  /*3040*/  MOV R0, UR29 ;  /* 0x0000001d00007c02 */ /* 0x004fe20008000f00 */
[----:B------:R-:W-:Y:S02]  /*3050*/  ULEA UR33, UR37, UR38, 0x5 ;  /* 0x0000002625217291 */ /* 0x000fe4000f8e28ff */
[----:B------:R-:W-:Y:S01]  /*3060*/  ULOP3.LUT UR41, UR28, 0xfefffff8, URZ, 0xc0, !UPT ;  /* 0xfefffff81c297892 */ /* 0x000fe2000f8ec0ff */
[----:B------:R-:W-:Y:S01]  /*3070*/  SHF.L.U32 R0, R0, 0x1f, RZ ;  /* 0x0000001f00007819 */ /* 0x000fe200000006ff */
[----:B------:R-:W-:Y:S02]  /*3080*/  UIADD3.X UR35, UPT, UPT, URZ, UR51, URZ, UP1, !UPT ;  /* 0x00000033ff237290 */ /* 0x000fe40008ffe4ff */
[----:B------:R-:W-:Y:S01]  /*3090*/  ULEA UR28, UR36, UR33, 0xa ;  /* 0x00000021241c7291 */ /* 0x000fe2000f8e50ff */
[----:B------:R1:W2:Y:S01]  /*30a0*/  SYNCS.PHASECHK.TRANS64.TRYWAIT P0, [UR8+0x240], R0 ;  /* 0x00024000ff0075a7 */ /* 0x0002a20008001108 */
[----:B------:R-:W-:Y:S02]  /*30b0*/  UIMAD.WIDE.U32 UR8, UR43, UR27, URZ ;  /* 0x0000001b2b0872a5 */ /* 0x000fe4000f8e00ff */
[----:B------:R-:W-:Y:S02]  /*30c0*/  ULEA UR8, UR11, UR30, 0xb ;  /* 0x0000001e0b087291 */ /* 0x000fe4000f8e58ff */
[----:B------:R-:W-:Y:S02]  /*30d0*/  USHF.R.U32.HI UR9, URZ, UR26, UR9 ;  /* 0x0000001aff097299 */ /* 0x000fe40008011609 */
[----:B------:R-:W-:Y:S02]  /*30e0*/  UIADD3 UR40, UPT, UPT, UR8, 0x2800, URZ ;  /* 0x0000280008287890 */ /* 0x000fe4000fffe0ff */
[----:B------:R-:W-:Y:S02]  /*30f0*/  USEL UR9, UR43, UR9, !UP0 ;  /* 0x000000092b097287 */ /* 0x000fe4000c000000 */
[----:B------:R-:W-:Y:S02]  /*3100*/  UISETP.NE.AND UP0, UPT, UR22, 0x1, UPT ;  /* 0x000000011600788c */ /* 0x000fe4000bf05270 */
[----:B------:R-:W-:Y:S02]  /*3110*/  UIMAD.WIDE.U32 UR12, UR9, UR20, URZ ;  /* 0x00000014090c72a5 */ /* 0x000fe4000f8e00ff */
[----:B------:R-:W-:Y:S02]  /*3120*/  ULEA UR12, UR11, UR30, 0xa ;  /* 0x0000001e0b0c7291 */ /* 0x000fe4000f8e50ff */
[----:B------:R-:W-:Y:S02]  /*3130*/  USHF.R.U32.HI UR13, URZ, UR21, UR13 ;  /* 0x00000015ff0d7299 */ /* 0x000fe4000801160d */
[----:B------:R-:W-:Y:S02]  /*3140*/  UIADD3 UR19, UPT, UPT, UR19, 0x1, URZ ;  /* 0x0000000113137890 */ /* 0x000fe4000fffe0ff */
[----:B------:R-:W-:Y:S02]  /*3150*/  USEL UR13, UR9, UR13, !UP0 ;  /* 0x0000000d090d7287 */ /* 0x000fe4000c000000 */
[----:B------:R-:W-:Y:S02]  /*3160*/  UIADD3 UR32, UP0, UPT, UR50, 0x180, URZ ;  /* 0x0000018032207890 */ /* 0x000fe4000ff1e0ff */
[----:B------:R-:W-:Y:S02]  /*3170*/  UIMAD.WIDE.U32 UR14, UR13, UR25, URZ ;  /* 0x000000190d0e72a5 */ /* 0x000fe4000f8e00ff */
[----:B------:R-:W-:Y:S02]  /*3180*/  UIADD3.X UR33, UPT, UPT, URZ, UR51, URZ, UP0, !UPT ;  /* 0x00000033ff217290 */ /* 0x000fe400087fe4ff */
[----:B------:R-:W-:Y:S01]  /*3190*/  UISETP.NE.AND UP0, UPT, UR19, UR44, UPT ;  /* 0x0000002c1300728c */ /* 0x000fe2000bf05270 */
[----:B------:R-:W-:Y:S01]  /*31a0*/  UMOV UR46, 0x0 ;  /* 0x00000000002e7882 */ /* 0x000fe20000000000 */
[----:B------:R-:W-:Y:S01]  /*31b0*/  UMOV UR47, 0x10000000 ;  /* 0x10000000002f7882 */ /* 0x000fe20000000000 */
[----:B------:R-:W-:Y:S01]  /*31c0*/  UMOV UR8, UR15 ;  /* 0x0000000f00087c82 */ /* 0x000fe20008000000 */
[----:B------:R-:W-:Y:S01]  /*31d0*/  UTMALDG.2D.2CTA [UR40], [UR34], desc[UR46] ;  /* 0x00002e28220075b4 */ /* 0x000fe20008209000 */
[----:B------:R-:W-:Y:S02]  /*31e0*/  USHF.R.U32.HI UR11, URZ, UR24, UR8 ;  /* 0x00000018ff0b7299 */ /* 0x000fe40008011608 */
[----:B------:R-:W-:Y:S02]  /*31f0*/  UIADD3 UR8, UPT, UPT, UR12, 0x26800, URZ ;  /* 0x000268000c087890 */ /* 0x000fe4000fffe0ff */
[----:B------:R-:W-:Y:S02]  /*3200*/  USEL UR14, UR13, UR11, !UP2 ;  /* 0x0000000b0d0e7287 */ /* 0x000fe4000d000000 */
[----:B------:R-:W-:Y:S02]  /*3210*/  UIADD3 UR12, UPT, UPT, -UR9, URZ, URZ ;  /* 0x000000ff090c7290 */ /* 0x000fe4000fffe1ff */
[----:B------:R-:W-:Y:S02]  /*3220*/  UIADD3 UR11, UPT, UPT, -UR13, URZ, URZ ;  /* 0x000000ff0d0b7290 */ /* 0x000fe4000fffe1ff */
[----:B------:R-:W-:Y:S02]  /*3230*/  UIADD3 UR15, UPT, UPT, -UR14, URZ, URZ ;  /* 0x000000ff0e0f7290 */ /* 0x000fe4000fffe1ff */
[----:B------:R-:W-:Y:S02]  /*3240*/  UIMAD UR12, UR18, UR12, UR43 ;  /* 0x0000000c120c72a4 */ /* 0x000fe4000f8e022b */
        /* <DEDUP_REMOVED lines=8> */
[----:B---3--:R-:W-:Y:S01]  /*32d0*/  UMOV UR11, UR31 ;  /* 0x0000001f000b7c82 */ /* 0x008fe20008000000 */
[----:B-1----:R-:W-:Y:S05]  /*32e0*/  BRA.U UP0, `(.L_x_36) ;  /* 0xfffffff900ec7547 */ /* 0x002fea000b83ffff */
.L_x_30:
[----:B---34-:R-:W-:Y:S01]  /*32f0*/  SHF.L.U32 R3, R2, 0x1f, RZ ;  /* 0x0000001f02037819 */ /* 0x018fe200000006ff */
[----:B------:R-:W-:-:S03]  /*3300*/  NOP ;  /* 0x0000000000007918 */ /* 0x000fc60000000000 */
[----:B--2---:R-:W2:Y:S02]  /*3310*/  SYNCS.PHASECHK.TRANS64.TRYWAIT P0, [UR30+0x4a0], R3 ;  /* 0x0004a003ff0075a7 */ /* 0x004ea4000800111e */
[----:B--2---:R-:W-:Y:S05]  /*3320*/  @!P0 BRA `(.L_x_37) ;  /* 0x0000007c00bc8947 */ /* 0x004fea0003800000 */
.L_x_180:
[----:B------:R-:W3:Y:S01]  /*3330*/  LDS.128 R4, [UR30+0x4e0] ;  /* 0x0004e01eff047984 */ /* 0x000ee20008000c00 */
[----:B------:R-:W-:Y:S02]  /*3340*/  UIADD3 UR4, UPT, UPT, UR30, 0x4a8, URZ ;  /* 0x000004a81e047890 */ /* 0x000fe4000fffe0ff */
[----:B------:R-:W-:Y:S01]  /*3350*/  UISETP.GE.AND UP0, UPT, UR39, 0x1, UPT ;  /* 0x000000012700788c */ /* 0x000fe2000bf06270 */
[----:B------:R-:W-:Y:S01]  /*3360*/  @!PT LDS RZ, [RZ] ;  /* 0x00000000fffff984 */ /* 0x000fe20000000800 */
[----:B------:R-:W-:Y:S01]  /*3370*/  @!PT LDS RZ, [RZ] ;  /* 0x00000000fffff984 */ /* 0x000fe20000000800 */
[----:B------:R-:W-:Y:S01]  /*3380*/  @!PT LDS RZ, [RZ] ;  /* 0x00000000fffff984 */ /* 0x000fe20000000800 */
[----:B------:R-:W-:Y:S01]  /*3390*/  @!PT LDS RZ, [RZ] ;  /* 0x00000000fffff984 */ /* 0x000fe20000000800 */
[----:B------:R4:W-:Y:S06]  /*33a0*/  MEMBAR.ALL.CTA ;  /* 0x0000000000007992 */ /* 0x0009ec0000008000 */
[----:B----4-:R-:W4:Y:S01]  /*33b0*/  FENCE.VIEW.ASYNC.S ;  /* 0x00000000000073c6 */ /* 0x010f220000000000 */
[----:B------:R-:W-:-:S09]  /*33c0*/  UPRMT UR4, URZ, 0x654, UR4 ;  /* 0x00000654ff047896 */ /* 0x000fd20008000004 */
[----:B----4-:R-:W-:Y:S01]  /*33d0*/  SYNCS.ARRIVE.TRANS64.RED.A1T0 RZ, [UR4], RZ ;  /* 0x000000ffffff79a7 */ /* 0x010fe20008100404 */
[----:B---3--:R-:W-:-:S13]  /*33e0*/  LOP3.LUT P0, RZ, R6, 0x1, RZ, 0xc0, !PT ;  /* 0x0000000106ff7812 */ /* 0x008fda000780c0ff */
[----:B------:R-:W-:Y:S01]  /*33f0*/  VOTEU.ANY UP1, P0 ;  /* 0x0000000000ff7886 */ /* 0x000fe20000020100 */
[----:B------:R-:W-:-:S13]  /*3400*/  PLOP3.LUT P0, PT, PT, PT, UP1, 0x80, 0x8 ;  /* 0x000000000008781c */ /* 0x000fda0003f0f018 */
[----:B--2---:R-:W-:Y:S02]  /*3410*/  @P0 MOV R0, R4 ;  /* 0x0000000400000202 */ /* 0x004fe40000000f00 */
[----:B------:R-:W-:Y:S02]  /*3420*/  @P0 LOP3.LUT R4, R5, 0xffff, RZ, 0xc0, !PT ;  /* 0x0000ffff05040812 */ /* 0x000fe400078ec0ff */
[----:B------:R-:W-:Y:S02]  /*3430*/  @P0 R2UR UR6, R0 ;  /* 0x00000000000602ca */ /* 0x000fe400000e0000 */
[----:B------:R-:W-:-:S11]  /*3440*/  @P0 R2UR UR5, R4 ;  /* 0x00000000040502ca */ /* 0x000fd600000e0000 */
[----:B------:R-:W-:Y:S02]  /*3450*/  @UP1 UMOV UR53, UR6 ;  /* 0x0000000600351c82 */ /* 0x000fe40008000000 */
[----:B------:R-:W-:Y:S01]  /*3460*/  @UP1 UMOV UR52, UR5 ;  /* 0x0000000500341c82 */ /* 0x000fe20008000000 */
[----:B------:R-:W-:Y:S05]  /*3470*/  BRA.U !UP0, `(.L_x_38) ;  /* 0x0000000108d47547 */ /* 0x000fea000b800000 */
[----:B------:R-:W1:Y:S01]  /*3480*/  LDCU.128 UR16, c[0x0][0xc10] ;  /* 0x00018200ff1077ac */ /* 0x000e620008000c00 */
[----:B------:R-:W2:Y:S01]  /*3490*/  LDCU UR20, c[0x0][0xc20] ;  /* 0x00018400ff1477ac */ /* 0x000ea20008000800 */
[----:B------:R-:W3:Y:S01]  /*34a0*/  LDCU UR13, c[0x0][0xc0c] ;  /* 0x00018180ff0d77ac */ /* 0x000ee20008000800 */
[----:B------:R-:W4:Y:S01]  /*34b0*/  LDCU.64 UR14, c[0x0][0xc28] ;  /* 0x00018500ff0e77ac */ /* 0x000f220008000a00 */
[----:B------:R-:W-:Y:S02]  /*34c0*/  UISETP.NE.AND UP3, UPT, UR39, 0x1, UPT ;  /* 0x000000012700788c */ /* 0x000fe4000bf65270 */
[----:B-1----:R-:W-:Y:S02]  /*34d0*/  UIMAD.WIDE.U32 UR4, UR57, UR19, URZ ;  /* 0x00000013390472a5 */ /* 0x002fe4000f8e00ff */
[----:B------:R-:W-:Y:S02]  /*34e0*/  UIMAD.WIDE.U32 UR6, UR58, UR16, URZ ;  /* 0x000000103a0672a5 */ /* 0x000fe4000f8e00ff */
[----:B------:R-:W-:-:S02]  /*34f0*/  UISETP.NE.AND UP0, UPT, UR18, 0x1, UPT ;  /* 0x000000011200788c */ /* 0x000fc4000bf05270 */
[----:B------:R-:W-:Y:S01]  /*3500*/  UIMAD.WIDE.U32 UR10, UR52, UR19, URZ ;  /* 0x00000013340a72a5 */ /* 0x000fe2000f8e00ff */
[----:B------:R-:W-:Y:S01]  /*3510*/  UMOV UR4, UR5 ;  /* 0x0000000500047c82 */ /* 0x000fe20008000000 */
[----:B---3--:R-:W-:Y:S02]  /*3520*/  UISETP.NE.AND UP2, UPT, UR13, 0x1, UPT ;  /* 0x000000010d00788c */ /* 0x008fe4000bf45270 */
[----:B--2---:R-:W-:Y:S02]  /*3530*/  USHF.R.U32.HI UR5, URZ, UR20, UR4 ;  /* 0x00000014ff057299 */ /* 0x004fe40008011604 */
[----:B------:R-:W-:Y:S01]  /*3540*/  UIMAD.WIDE.U32 UR8, UR53, UR16, URZ ;  /* 0x00000010350872a5 */ /* 0x000fe2000f8e00ff */
[----:B------:R-:W-:Y:S01]  /*3550*/  UMOV UR4, UR7 ;  /* 0x0000000700047c82 */ /* 0x000fe20008000000 */
[----:B------:R-:W-:Y:S02]  /*3560*/  USEL UR5, UR57, UR5, !UP0 ;  /* 0x0000000539057287 */ /* 0x000fe4000c000000 */
[----:B------:R-:W-:-:S02]  /*3570*/  USHF.R.U32.HI UR4, URZ, UR17, UR4 ;  /* 0x00000011ff047299 */ /* 0x000fc40008011604 */
[----:B----4-:R-:W-:Y:S02]  /*3580*/  UIMAD.WIDE.U32 UR6, UR5, UR14, URZ ;  /* 0x0000000e050672a5 */ /* 0x010fe4000f8e00ff */
[----:B------:R-:W-:Y:S01]  /*3590*/  USEL UR12, UR58, UR4, !UP2 ;  /* 0x000000043a0c7287 */ /* 0x000fe2000d000000 */
[----:B------:R-:W-:Y:S02]  /*35a0*/  UMOV UR8, UR9 ;  /* 0x0000000900087c82 */ /* 0x000fe40008000000 */
[----:B------:R-:W-:Y:S01]  /*35b0*/  UMOV UR4, UR11 ;  /* 0x0000000b00047c82 */ /* 0x000fe20008000000 */
[----:B------:R-:W-:Y:S01]  /*35c0*/  UIMAD.WIDE.U32 UR10, UR12, UR14, URZ ;  /* 0x0000000e0c0a72a5 */ /* 0x000fe2000f8e00ff */
[----:B------:R-:W-:Y:S01]  /*35d0*/  UMOV UR6, UR7 ;  /* 0x0000000700067c82 */ /* 0x000fe20008000000 */
[----:B------:R-:W-:Y:S02]  /*35e0*/  USHF.R.U32.HI UR4, URZ, UR20, UR4 ;  /* 0x00000014ff047299 */ /* 0x000fe40008011604 */
[----:B------:R-:W-:-:S02]  /*35f0*/  @UP3 USHF.R.U32.HI UR5, URZ, UR15, UR6 ;  /* 0x0000000fff053299 */ /* 0x000fc40008011606 */
[----:B------:R-:W-:Y:S01]  /*3600*/  USHF.R.U32.HI UR17, URZ, UR17, UR8 ;  /* 0x00000011ff117299 */ /* 0x000fe20008011608 */
[----:B------:R-:W-:Y:S01]  /*3610*/  UMOV UR6, UR11 ;  /* 0x0000000b00067c82 */ /* 0x000fe20008000000 */
[----:B------:R-:W-:Y:S02]  /*3620*/  USEL UR4, UR52, UR4, !UP0 ;  /* 0x0000000434047287 */ /* 0x000fe4000c000000 */
[----:B------:R-:W-:Y:S02]  /*3630*/  @UP3 USHF.R.U32.HI UR12, URZ, UR15, UR6 ;  /* 0x0000000fff0c3299 */ /* 0x000fe40008011606 */
[----:B------:R-:W-:Y:S02]  /*3640*/  UIMAD UR6, UR39, UR5, URZ ;  /* 0x00000005270672a4 */ /* 0x000fe4000f8e02ff */
[----:B------:R-:W-:Y:S02]  /*3650*/  USEL UR5, UR53, UR17, !UP2 ;  /* 0x0000001135057287 */ /* 0x000fe4000d000000 */
[----:B------:R-:W-:-:S02]  /*3660*/  UIMAD UR8, UR39, UR12, URZ ;  /* 0x0000000c270872a4 */ /* 0x000fc4000f8e02ff */
[----:B------:R-:W-:Y:S02]  /*3670*/  UISETP.GE.AND UP0, UPT, UR4, UR6, UPT ;  /* 0x000000060400728c */ /* 0x000fe4000bf06270 */
[----:B------:R-:W-:Y:S02]  /*3680*/  UIMAD.WIDE.U32 UR6, UR4, UR14, URZ ;  /* 0x0000000e040672a5 */ /* 0x000fe4000f8e00ff */
[----:B------:R-:W-:Y:S02]  /*3690*/  UISETP.GE.OR UP0, UPT, UR5, UR8, UP0 ;  /* 0x000000080500728c */ /* 0x000fe40008706670 */
[----:B------:R-:W-:Y:S02]  /*36a0*/  UIMAD.WIDE.U32 UR8, UR5, UR14, URZ ;  /* 0x0000000e050872a5 */ /* 0x000fe4000f8e00ff */
[----:B------:R-:W-:Y:S01]  /*36b0*/  UIADD3 UR10, UPT, UPT, -UR4, URZ, URZ ;  /* 0x000000ff040a7290 */ /* 0x000fe2000fffe1ff */
[----:B------:R-:W-:Y:S02]  /*36c0*/  UMOV UR6, UR7 ;  /* 0x0000000700067c82 */ /* 0x000fe40008000000 */
[----:B------:R-:W-:-:S02]  /*36d0*/  USHF.R.U32.HI UR6, URZ, UR15, UR6 ;  /* 0x0000000fff067299 */ /* 0x000fc40008011606 */
[----:B------:R-:W-:Y:S02]  /*36e0*/  UIMAD UR10, UR18, UR10, UR52 ;  /* 0x0000000a120a72a4 */ /* 0x000fe4000f8e0234 */
[----:B------:R-:W-:Y:S01]  /*36f0*/  USEL UR6, UR4, UR6, !UP3 ;  /* 0x0000000604067287 */ /* 0x000fe2000d800000 */
[----:B------:R-:W-:Y:S01]  /*3700*/  @!UP0 UMOV UR7, UR9 ;  /* 0x0000000900078c82 */ /* 0x000fe20008000000 */
[----:B------:R-:W-:Y:S02]  /*3710*/  UIADD3 UR9, UPT, UPT, -UR5, URZ, URZ ;  /* 0x000000ff05097290 */ /* 0x000fe4000fffe1ff */
[----:B------:R-:W-:Y:S02]  /*3720*/  @!UP0 USHF.R.U32.HI UR7, URZ, UR15, UR7 ;  /* 0x0000000fff078299 */ /* 0x000fe40008011607 */
[----:B------:R-:W-:Y:S02]  /*3730*/  UIADD3 UR8, UPT, UPT, -UR6, URZ, URZ ;  /* 0x000000ff06087290 */ /* 0x000fe4000fffe1ff */
[----:B------:R-:W-:-:S02]  /*3740*/  @!UP0 USEL UR7, UR5, UR7, !UP3 ;  /* 0x0000000705078287 */ /* 0x000fc4000d800000 */
[----:B------:R-:W-:Y:S02]  /*3750*/  UIMAD UR8, UR39, UR8, UR4 ;  /* 0x00000008270872a4 */ /* 0x000fe4000f8e0204 */
[----:B------:R-:W-:Y:S02]  /*3760*/  @!UP0 UIADD3 UR6, UPT, UPT, UR6, -UR7, URZ ;  /* 0x8000000706068290 */ /* 0x000fe4000fffe0ff */
[----:B------:R-:W-:Y:S02]  /*3770*/  @!UP0 UIMAD UR7, UR8, UR12, UR7 ;  /* 0x0000000c080782a4 */ /* 0x000fe4000f8e0207 */
[----:B------:R-:W-:Y:S02]  /*3780*/  @!UP0 UIMAD UR4, UR39, UR6, UR5 ;  /* 0x00000006270482a4 */ /* 0x000fe4000f8e0205 */
[----:B------:R-:W-:Y:S02]  /*3790*/  UIMAD UR6, UR13, UR9, UR53 ;  /* 0x000000090d0672a4 */ /* 0x000fe4000f8e0235 */
[----:B------:R-:W-:Y:S01]  /*37a0*/  UIMAD UR52, UR4, UR18, UR10 ;  /* 0x00000012043472a4 */ /* 0x000fe2000f8e020a */
[----:B------:R-:W-:-:S02]  /*37b0*/  @!UP0 UMOV UR5, UR7 ;  /* 0x0000000700058c82 */ /* 0x000fc40008000000 */
[----:B------:R-:W-:-:S12]  /*37c0*/  UIMAD UR53, UR5, UR13, UR6 ;  /* 0x0000000d053572a4 */ /* 0x000fd8000f8e0206 */
.L_x_38:
[----:B------:R-:W2:Y:S02]  /*37d0*/  LDCU UR4, c[0x0][0xc30] ;  /* 0x00018600ff0477ac */ /* 0x000ea40008000800 */
[----:B--2---:R-:W-:-:S09]  /*37e0*/  UISETP.NE.AND UP0, UPT, UR4, 0x1, UPT ;  /* 0x000000010400788c */ /* 0x004fd2000bf05270 */
[----:B------:R-:W-:Y:S05]  /*37f0*/  BRA.U UP0, `(.L_x_39) ;  /* 0x0000000100447547 */ /* 0x000fea000b800000 */
[----:B------:R-:W2:Y:S01]  /*3800*/  LDCU.128 UR8, c[0x0][0xc10] ;  /* 0x00018200ff0877ac */ /* 0x000ea20008000c00 */
[----:B------:R-:W3:Y:S01]  /*3810*/  LDCU UR12, c[0x0][0xc0c] ;  /* 0x00018180ff0c77ac */ /* 0x000ee20008000800 */
[----:B------:R-:W4:Y:S01]  /*3820*/  LDCU UR13, c[0x0][0xc20] ;  /* 0x00018400ff0d77ac */ /* 0x000f220008000800 */
[----:B--2---:R-:W-:Y:S02]  /*3830*/  UIMAD.WIDE.U32 UR6, UR53, UR8, URZ ;  /* 0x00000008350672a5 */ /* 0x004fe4000f8e00ff */
[----:B------:R-:W-:Y:S02]  /*3840*/  UIMAD.WIDE.U32 UR4, UR52, UR11, URZ ;  /* 0x0000000b340472a5 */ /* 0x000fe4000f8e00ff */
[----:B---3--:R-:W-:Y:S02]  /*3850*/  UISETP.NE.AND UP2, UPT, UR12, 0x1, UPT ;  /* 0x000000010c00788c */ /* 0x008fe4000bf45270 */
[----:B------:R-:W-:Y:S01]  /*3860*/  UISETP.NE.AND UP0, UPT, UR10, 0x1, UPT ;  /* 0x000000010a00788c */ /* 0x000fe2000bf05270 */
[----:B------:R-:W-:-:S02]  /*3870*/  UMOV UR6, UR7 ;  /* 0x0000000700067c82 */ /* 0x000fc40008000000 */
[----:B------:R-:W-:Y:S01]  /*3880*/  UMOV UR4, UR5 ;  /* 0x0000000500047c82 */ /* 0x000fe20008000000 */
[----:B------:R-:W-:Y:S02]  /*3890*/  USHF.R.U32.HI UR6, URZ, UR9, UR6 ;  /* 0x00000009ff067299 */ /* 0x000fe40008011606 */
[----:B----4-:R-:W-:Y:S02]  /*38a0*/  USHF.R.U32.HI UR4, URZ, UR13, UR4 ;  /* 0x0000000dff047299 */ /* 0x010fe40008011604 */
[----:B------:R-:W-:Y:S02]  /*38b0*/  USEL UR5, UR53, UR6, !UP2 ;  /* 0x0000000635057287 */ /* 0x000fe4000d000000 */
[----:B------:R-:W-:-:S04]  /*38c0*/  USEL UR4, UR52, UR4, !UP0 ;  /* 0x0000000434047287 */ /* 0x000fc8000c000000 */
[----:B------:R-:W-:Y:S02]  /*38d0*/  UIADD3 UR6, UPT, UPT, UR5, -UR4, URZ ;  /* 0x8000000405067290 */ /* 0x000fe4000fffe0ff */
[----:B------:R-:W-:Y:S02]  /*38e0*/  UIADD3 UR4, UPT, UPT, -UR5, UR4, URZ ;  /* 0x0000000405047290 */ /* 0x000fe4000fffe1ff */
[----:B------:R-:W-:Y:S02]  /*38f0*/  UIMAD UR52, UR6, UR10, UR52 ;  /* 0x0000000a063472a4 */ /* 0x000fe4000f8e0234 */
[----:B------:R-:W-:-:S12]  /*3900*/  UIMAD UR53, UR4, UR12, UR53 ;  /* 0x0000000c043572a4 */ /* 0x000fd8000f8e0235 */
.L_x_39:
[----:B------:R-:W-:Y:S01]  /*3910*/  PLOP3.LUT P1, PT, PT, PT, PT, 0x80, 0x8 ;  /* 0x000000000008781c */ /* 0x000fe20003f2f070 */
[----:B------:R-:W-:Y:S01]  /*3920*/  UIADD3 UR49, UPT, UPT, UR53, UR62, URZ ;  /* 0x0000003e35317290 */ /* 0x000fe2000fffe0ff */
[----:B------:R-:W-:Y:S01]  /*3930*/  LOP3.LUT R2, R2, 0x1, RZ, 0x3c, !PT ;  /* 0x0000000102027812 */ /* 0x000fe200078e3cff */
[----:B------:R-:W-:Y:S01]  /*3940*/  UIADD3 UR46, UPT, UPT, UR52, UR63, URZ ;  /* 0x0000003f342e7290 */ /* 0x000fe2000fffe0ff */
[----:B------:R-:W-:Y:S11]  /*3950*/  BRA.U UP1, `(.L_x_40) ;  /* 0xffffffe5019c7547 */ /* 0x000ff6000b83ffff */
[----:B------:R-:W-:Y:S01]  /*3960*/  UIADD3 UR30, UPT, UPT, UR30, 0x240, URZ ;  /* 0x000002401e1e7890 */ /* 0x000fe2000fffe0ff */
[----:B------:R-:W-:-:S03]  /*3970*/  MOV R2, UR29 ;  /* 0x0000001d00027c02 */ /* 0x000fc60008000f00 */
[----:B------:R-:W-:Y:S01]  /*3980*/  ULEA UR4, UR31, UR30, 0x3 ;  /* 0x0000001e1f047291 */ /* 0x000fe2000f8e18ff */
[----:B------:R-:W-:-:S08]  /*3990*/  SHF.L.U32 R2, R2, 0x1f, RZ ;  /* 0x0000001f02027819 */ /* 0x000fd000000006ff */
[----:B------:R-:W2:Y:S02]  /*39a0*/  SYNCS.PHASECHK.TRANS64.TRYWAIT P0, [UR4], R2 ;  /* 0x00000002ff0075a7 */ /* 0x000ea40008001104 */
[----:B--2---:R-:W-:Y:S05]  /*39b0*/  @!P0 BRA `(.L_x_41) ;  /* 0x0000007800308947 */ /* 0x004fea0003800000 */
.L_x_182:
[----:B------:R-:W-:-:S04]  /*39c0*/  UIADD3 UR4, UPT, UPT, UR31, 0x1, URZ ;  /* 0x000000011f047890 */ /* 0x000fc8000fffe0ff */
[----:B------:R-:W-:-:S04]  /*39d0*/  UISETP.NE.AND UP0, UPT, UR4, 0x48, UPT ;  /* 0x000000480400788c */ /* 0x000fc8000bf05270 */
[----:B------:R-:W-:Y:S02]  /*39e0*/  USEL UR5, URZ, 0x1, UP0 ;  /* 0x00000001ff057887 */ /* 0x000fe40008000000 */
[----:B------:R-:W-:Y:S02]  /*39f0*/  USEL UR4, UR4, URZ, UP0 ;  /* 0x000000ff04047287 */ /* 0x000fe40008000000 */
[----:B------:R-:W-:Y:S02]  /*3a00*/  ULOP3.LUT UR6, UR29, UR5, URZ, 0x3c, !UPT ;  /* 0x000000051d067292 */ /* 0x000fe4000f8e3cff */
[----:B------:R-:W-:-:S04]  /*3a10*/  ULEA UR5, UR4, UR30, 0x3 ;  /* 0x0000001e04057291 */ /* 0x000fc8000f8e18ff */
[----:B--2---:R-:W-:-:S04]  /*3a20*/  MOV R2, UR6 ;  /* 0x0000000600027c02 */ /* 0x004fc80008000f00 */
[----:B------:R-:W-:-:S04]  /*3a30*/  SHF.L.U32 R2, R2, 0x1f, RZ ;  /* 0x0000001f02027819 */ /* 0x000fc800000006ff */
[----:B------:R-:W2:Y:S02]  /*3a40*/  SYNCS.PHASECHK.TRANS64.TRYWAIT P0, [UR5], R2 ;  /* 0x00000002ff0075a7 */ /* 0x000ea40008001105 */
[----:B--2---:R-:W-:Y:S05]  /*3a50*/  @!P0 BRA `(.L_x_42) ;  /* 0x0000007800208947 */ /* 0x004fea0003800000 */
.L_x_184:
        /* <DEDUP_REMOVED lines=10> */
.L_x_186:
        /* <DEDUP_REMOVED lines=10> */
.L_x_188:
        /* <DEDUP_REMOVED lines=10> */
.L_x_190:
        /* <DEDUP_REMOVED lines=10> */
.L_x_192:
        /* <DEDUP_REMOVED lines=10> */
.L_x_194:
        /* <DEDUP_REMOVED lines=10> */
.L_x_196:
        /* <DEDUP_REMOVED lines=10> */
.L_x_198:
        /* <DEDUP_REMOVED lines=10> */
.L_x_200:
        /* <DEDUP_REMOVED lines=10> */
.L_x_202:
        /* <DEDUP_REMOVED lines=10> */
.L_x_204:
        /* <DEDUP_REMOVED lines=10> */
.L_x_206:
        /* <DEDUP_REMOVED lines=10> */
.L_x_208:
        /* <DEDUP_REMOVED lines=10> */
.L_x_210:
        /* <DEDUP_REMOVED lines=10> */
.L_x_212:
        /* <DEDUP_REMOVED lines=10> */
.L_x_214:
        /* <DEDUP_REMOVED lines=10> */
.L_x_216:
        /* <DEDUP_REMOVED lines=10> */
.L_x_218:
        /* <DEDUP_REMOVED lines=10> */
.L_x_220:
        /* <DEDUP_REMOVED lines=10> */
.L_x_222:
        /* <DEDUP_REMOVED lines=10> */
.L_x_224:
        /* <DEDUP_REMOVED lines=10> */
.L_x_226:
        /* <DEDUP_REMOVED lines=10> */
.L_x_228:
        /* <DEDUP_REMOVED lines=10> */
.L_x_230:
        /* <DEDUP_REMOVED lines=10> */
.L_x_232:
        /* <DEDUP_REMOVED lines=10> */
.L_x_234:
        /* <DEDUP_REMOVED lines=10> */
.L_x_236:
        /* <DEDUP_REMOVED lines=10> */
.L_x_238:
        /* <DEDUP_REMOVED lines=10> */
.L_x_240:
        /* <DEDUP_REMOVED lines=10> */
.L_x_242:
        /* <DEDUP_REMOVED lines=10> */
.L_x_244:
        /* <DEDUP_REMOVED lines=10> */
.L_x_246:
        /* <DEDUP_REMOVED lines=10> */
.L_x_248:
        /* <DEDUP_REMOVED lines=10> */
.L_x_250:
        /* <DEDUP_REMOVED lines=10> */
.L_x_252:
        /* <DEDUP_REMOVED lines=10> */
.L_x_254:
        /* <DEDUP_REMOVED lines=10> */
.L_x_256:
        /* <DEDUP_REMOVED lines=10> */
.L_x_258:
        /* <DEDUP_REMOVED lines=10> */
.L_x_260:
        /* <DEDUP_REMOVED lines=10> */
.L_x_262:
        /* <DEDUP_REMOVED lines=10> */
.L_x_264:
        /* <DEDUP_REMOVED lines=10> */
.L_x_266:
        /* <DEDUP_REMOVED lines=10> */
.L_x_268:
        /* <DEDUP_REMOVED lines=10> */
.L_x_270:
        /* <DEDUP_REMOVED lines=10> */
.L_x_272:
        /* <DEDUP_REMOVED lines=10> */
.L_x_274:
        /* <DEDUP_REMOVED lines=10> */
.L_x_276:
        /* <DEDUP_REMOVED lines=10> */
.L_x_278:
        /* <DEDUP_REMOVED lines=10> */
.L_x_280:
        /* <DEDUP_REMOVED lines=10> */
.L_x_282:
        /* <DEDUP_REMOVED lines=10> */
.L_x_284:
        /* <DEDUP_REMOVED lines=10> */
.L_x_286:
        /* <DEDUP_REMOVED lines=10> */
.L_x_288:
        /* <DEDUP_REMOVED lines=10> */
.L_x_290:
        /* <DEDUP_REMOVED lines=10> */
.L_x_292:
        /* <DEDUP_REMOVED lines=10> */
.L_x_294:
        /* <DEDUP_REMOVED lines=10> */
.L_x_296:
        /* <DEDUP_REMOVED lines=10> */
.L_x_298:
        /* <DEDUP_REMOVED lines=10> */
.L_x_300:
        /* <DEDUP_REMOVED lines=10> */
.L_x_302:
        /* <DEDUP_REMOVED lines=10> */
.L_x_304:
        /* <DEDUP_REMOVED lines=10> */
.L_x_306:
        /* <DEDUP_REMOVED lines=10> */
.L_x_308:
        /* <DEDUP_REMOVED lines=10> */
.L_x_310:
        /* <DEDUP_REMOVED lines=10> */
.L_x_312:
        /* <DEDUP_REMOVED lines=10> */
.L_x_314:
        /* <DEDUP_REMOVED lines=10> */
.L_x_316:
        /* <DEDUP_REMOVED lines=10> */
.L_x_318:
        /* <DEDUP_REMOVED lines=10> */
.L_x_320:
        /* <DEDUP_REMOVED lines=10> */
.L_x_322:
[----:B------:R-:W-:-:S04]  /*6580*/  UIADD3 UR4, UPT, UPT, UR4, 0x1, URZ ;  /* 0x0000000104047890 */ /* 0x000fc8000fffe0ff */
[----:B------:R-:W-:-:S04]  /*6590*/  UISETP.NE.AND UP0, UPT, UR4, 0x48, UPT ;  /* 0x000000480400788c */ /* 0x000fc8000bf05270 */
[----:B------:R-:W-:Y:S02]  /*65a0*/  USEL UR5, URZ, 0x1, UP0 ;  /* 0x00000001ff057887 */ /* 0x000fe40008000000 */
[----:B------:R-:W-:Y:S02]  /*65b0*/  USEL UR4, UR4, URZ, UP0 ;  /* 0x000000ff04047287 */ /* 0x000fe40008000000 */
[----:B------:R-:W-:Y:S02]  /*65c0*/  ULOP3.LUT UR5, UR6, UR5, URZ, 0x3c, !UPT ;  /* 0x0000000506057292 */ /* 0x000fe4000f8e3cff */
[----:B------:R-:W-:-:S04]  /*65d0*/  ULEA UR4, UR4, UR30, 0x3 ;  /* 0x0000001e04047291 */ /* 0x000fc8000f8e18ff */
[----:B--2---:R-:W-:Y:S02]  /*65e0*/  IMAD.U32 R2, RZ, RZ, UR5 ;  /* 0x00000005ff027e24 */ /* 0x004fe4000f8e00ff */
[----:B------:R-:W-:-:S03]  /*65f0*/  MOV R0, UR4 ;  /* 0x0000000400007c02 */ /* 0x000fc60008000f00 */
[----:B------:R-:W-:-:S07]  /*6600*/  SHF.L.U32 R2, R2, 0x1f, RZ ;  /* 0x0000001f02027819 */ /* 0x000fce00000006ff */
.L_x_112:
[----:B--2---:R2:W3:Y:S02]  /*6610*/  SYNCS.PHASECHK.TRANS64.TRYWAIT P0, [R0+URZ], R2 ;  /* 0x00000002000075a7 */ /* 0x0044e400080011ff */
[----:B---3--:R-:W-:Y:S05]  /*6620*/  @!P0 NANOSLEEP.SYNCS 0x989680 ;  /* 0x009896800000895d */ /* 0x008fea0003900000 */
[----:B------:R-:W3:Y:S02]  /*6630*/  @!P0 SYNCS.PHASECHK.TRANS64 P0, [R0+URZ], R2 ;  /* 0x00000002000085a7 */ /* 0x000ee400080010ff */
[----:B-1-3--:R-:W-:Y:S05]  /*6640*/  @P0 EXIT ;  /* 0x000000000000094d */ /* 0x00afea0003800000 */
[----:B------:R-:W-:Y:S05]  /*6650*/  BRA `(.L_x_112) ;  /* 0xfffffffc00ec7947 */ /* 0x000fea000383ffff */
.L_x_22:
[----:B------:R-:W2:Y:S02]  /*6660*/  S2UR UR4, SR_CgaCtaId ;  /* 0x00000000000479c3 */ /* 0x000ea40000008800 */
[----:B--2---:R-:W-:-:S04]  /*6670*/  UISETP.NE.AND UP0, UPT, UR4, URZ, UPT ;  /* 0x000000ff0400728c */ /* 0x004fc8000bf05270 */
[----:B------:R-:W-:-:S09]  /*6680*/  UISETP.NE.OR UP0, UPT, UR18, 0x1, UP0 ;  /* 0x000000011200788c */ /* 0x000fd20008705670 */
[----:B------:R-:W-:Y:S05]  /*6690*/  BRA.U UP0, `(.L_x_113) ;  /* 0x0000000100b47547 */ /* 0x000fea000b800000 */
[----:B------:R-:W2:Y:S01]  /*66a0*/  S2UR UR5, SR_CgaCtaId ;  /* 0x00000000000579c3 */ /* 0x000ea20000008800 */
[----:B------:R-:W-:Y:S01]  /*66b0*/  UMOV UR4, 0x400 ;  /* 0x0000040000047882 */ /* 0x000fe20000000000 */
[----:B------:R-:W-:Y:S01]  /*66c0*/  HFMA2 R2, -RZ, RZ, 0, 5.9604644775390625e-08 ;  /* 0x00000001ff027431 */ /* 0x000fe200000001ff */
[----:B------:R-:W-:Y:S01]  /*66d0*/  ISETP.GE.U32.AND P0, PT, R3, 0x2, PT ;  /* 0x000000020300780c */ /* 0x000fe20003f06070 */
[----:B------:R-:W-:Y:S01]  /*66e0*/  IMAD.MOV.U32 R8, RZ, RZ, RZ ;  /* 0x000000ffff087224 */ /* 0x000fe200078e00ff */
[----:B--2---:R-:W-:-:S04]  /*66f0*/  ULEA UR4, UR5, UR4, 0x18 ;  /* 0x0000000405047291 */ /* 0x004fc8000f8ec0ff */
[----:B------:R-:W-:Y:S02]  /*6700*/  UIADD3 UR5, UPT, UPT, UR4, 0x4a8, URZ ;  /* 0x000004a804057890 */ /* 0x000fe4000fffe0ff */
[----:B------:R-:W-:Y:S02]  /*6710*/  UIADD3 UR8, UPT, UPT, UR4, 0x4a0, URZ ;  /* 0x000004a004087890 */ /* 0x000fe4000fffe0ff */
[----:B------:R-:W-:-:S12]  /*6720*/  UPRMT UR5, URZ, 0x654, UR5 ;  /* 0x00000654ff057896 */ /* 0x000fd80008000005 */
.L_x_116:
[----:B------:R-:W-:Y:S01]  /*6730*/  SHF.L.U32 R6, R2, 0x1f, RZ ;  /* 0x0000001f02067819 */ /* 0x000fe200000006ff */
[----:B------:R-:W-:Y:S02]  /*6740*/  IMAD.U32 R4, RZ, RZ, UR8 ;  /* 0x00000008ff047e24 */ /* 0x000fe4000f8e00ff */
[----:B------:R-:W-:Y:S01]  /*6750*/  @!P0 IMAD.MOV.U32 R5, RZ, RZ, 0x10 ;  /* 0x00000010ff058424 */ /* 0x000fe200078e00ff */
[----:B------:R-:W2:Y:S02]  /*6760*/  SYNCS.PHASECHK.TRANS64.TRYWAIT P1, [UR4+0x4a8], R6 ;  /* 0x0004a806ff0075a7 */ /* 0x000ea40008021104 */
[----:B------:R-:W-:-:S04]  /*6770*/  PRMT R4, R3, 0x654, R4 ;  /* 0x0000065403047816 */ /* 0x000fc80000000004 */
[----:B------:R-:W-:Y:S01]  /*6780*/  SEL R0, R4, R0, !P0 ;  /* 0x0000000004007207 */ /* 0x000fe20004000000 */
[----:B--2---:R-:W-:Y:S06]  /*6790*/  @!P1 BRA `(.L_x_114) ;  /* 0x0000006400609947 */ /* 0x004fec0003800000 */
.L_x_324:
[----:B------:R-:W-:Y:S01]  /*67a0*/  UIADD3 UR6, UPT, UPT, UR4, 0x4e0, URZ ;  /* 0x000004e004067890 */ /* 0x000fe2000fffe0ff */
[----:B------:R3:W-:Y:S01]  /*67b0*/  @!P0 SYNCS.ARRIVE.TRANS64.RED RZ, [R0+URZ], R5 ;  /* 0x0000000500ff89a7 */ /* 0x0007e200080004ff */
[----:B------:R-:W-:Y:S01]  /*67c0*/  UIADD3 UR7, UPT, UPT, UR4, 0x4a0, URZ ;  /* 0x000004a004077890 */ /* 0x000fe2000fffe0ff */
[----:B------:R-:W-:-:S08]  /*67d0*/  LOP3.LUT R2, R2, 0x1, RZ, 0x3c, !PT ;  /* 0x0000000102027812 */ /* 0x000fd000078e3cff */
[----:B------:R-:W-:Y:S06]  /*67e0*/  UGETNEXTWORKID.BROADCAST [UR6], [UR7] ;  /* 0x00000000060073ca */ /* 0x000fec0008000100 */
[----:B---3--:R-:W-:-:S04]  /*67f0*/  SHF.L.U32 R5, R8, 0x1f, RZ ;  /* 0x0000001f08057819 */ /* 0x008fc800000006ff */
[----:B------:R-:W3:Y:S02]  /*6800*/  SYNCS.PHASECHK.TRANS64.TRYWAIT P1, [UR4+0x4a0], R5 ;  /* 0x0004a005ff0075a7 */ /* 0x000ee40008021104 */
[----:B---3--:R-:W-:Y:S05]  /*6810*/  @!P1 BRA `(.L_x_115) ;  /* 0x0000006400589947 */ /* 0x008fea0003800000 */
.L_x_326:
[----:B--2---:R-:W2:Y:S01]  /*6820*/  LDS.128 R4, [UR4+0x4e0] ;  /* 0x0004e004ff047984 */ /* 0x004ea20008000c00 */
[----:B------:R-:W-:Y:S01]  /*6830*/  LOP3.LUT R8, R8, 0x1, RZ, 0x3c, !PT ;  /* 0x0000000108087812 */ /* 0x000fe200078e3cff */
[----:B------:R-:W-:Y:S01]  /*6840*/  @!PT LDS RZ, [RZ] ;  /* 0x00000000fffff984 */ /* 0x000fe20000000800 */
[----:B------:R-:W-:Y:S01]  /*6850*/  @!PT LDS RZ, [RZ] ;  /* 0x00000000fffff984 */ /* 0x000fe20000000800 */
[----:B------:R-:W-:Y:S01]  /*6860*/  @!PT LDS RZ, [RZ] ;  /* 0x00000000fffff984 */ /* 0x000fe20000000800 */
[----:B------:R-:W-:Y:S01]  /*6870*/  @!PT LDS RZ, [RZ] ;  /* 0x00000000fffff984 */ /* 0x000fe20000000800 */
[----:B------:R3:W-:Y:S06]  /*6880*/  MEMBAR.ALL.CTA ;  /* 0x0000000000007992 */ /* 0x0007ec0000008000 */
[----:B---3--:R-:W3:Y:S02]  /*6890*/  FENCE.VIEW.ASYNC.S ;  /* 0x00000000000073c6 */ /* 0x008ee40000000000 */
[----:B---3--:R-:W-:Y:S01]  /*68a0*/  SYNCS.ARRIVE.TRANS64.RED.A1T0 RZ, [UR5], RZ ;  /* 0x000000ffffff79a7 */ /* 0x008fe20008100405 */
[----:B--2---:R-:W-:-:S13]  /*68b0*/  LOP3.LUT P1, RZ, R6, 0x1, RZ, 0xc0, !PT ;  /* 0x0000000106ff7812 */ /* 0x004fda000782c0ff */
[----:B------:R-:W-:Y:S05]  /*68c0*/  @P1 BRA `(.L_x_116) ;  /* 0xfffffffc00981947 */ /* 0x000fea000383ffff */
[----:B------:R-:W-:-:S04]  /*68d0*/  SHF.L.U32 R0, R2, 0x1f, RZ ;  /* 0x0000001f02007819 */ /* 0x000fc800000006ff */
[----:B------:R-:W2:Y:S02]  /*68e0*/  SYNCS.PHASECHK.TRANS64 P0, [UR4+0x4a8], R0 ;  /* 0x0004a800ff0075a7 */ /* 0x000ea40008001004 */
[----:B-12---:R-:W-:Y:S05]  /*68f0*/  @P0 EXIT ;  /* 0x000000000000094d */ /* 0x006fea0003800000 */
[----:B------:R-:W-:-:S07]  /*6900*/  MOV R0, UR4 ;  /* 0x0000000400007c02 */ /* 0x000fce0008000f00 */
.L_x_117:
[----:B-1----:R-:W-:-:S04]  /*6910*/  SHF.L.U32 R3, R2, 0x1f, RZ ;  /* 0x0000001f02037819 */ /* 0x002fc800000006ff */
[----:B------:R1:W2:Y:S03]  /*6920*/  SYNCS.PHASECHK.TRANS64.TRYWAIT P0, [R0+URZ+0x4a8], R3 ;  /* 0x0004a803000075a7 */ /* 0x0002a600080011ff */
[----:B--2---:R-:W-:Y:S05]  /*6930*/  @!P0 NANOSLEEP.SYNCS 0x989680 ;  /* 0x009896800000895d */ /* 0x004fea0003900000 */
[----:B------:R-:W2:Y:S02]  /*6940*/  @!P0 SYNCS.PHASECHK.TRANS64 P0, [R0+URZ+0x4a8], R3 ;  /* 0x0004a803000085a7 */ /* 0x000ea400080010ff */
[----:B--2---:R-:W-:Y:S05]  /*6950*/  @P0 EXIT ;  /* 0x000000000000094d */ /* 0x004fea0003800000 */
[----:B------:R-:W-:Y:S05]  /*6960*/  BRA `(.L_x_117) ;  /* 0xfffffffc00e87947 */ /* 0x000fea000383ffff */
.L_x_113:
[----:B------:R-:W-:Y:S05]  /*6970*/  BRA.U UP4, `(.L_x_118) ;  /* 0x0000001104387547 */ /* 0x000fea000b800000 */
[----:B------:R-:W2:Y:S01]  /*6980*/  S2UR UR4, SR_CgaCtaId ;  /* 0x00000000000479c3 */ /* 0x000ea20000008800 */
[----:B------:R-:W-:Y:S01]  /*6990*/  UMOV UR5, 0x40 ;  /* 0x0000004000057882 */ /* 0x000fe20000000000 */
[----:B------:R-:W-:Y:S01]  /*69a0*/  NOP ;  /* 0x0000000000007918 */ /* 0x000fe20000000000 */
[----:B------:R-:W-:Y:S01]  /*69b0*/  UMOV UR6, 0x400 ;  /* 0x0000040000067882 */ /* 0x000fe20000000000 */
[----:B--2---:R-:W-:Y:S02]  /*69c0*/  ULEA UR5, UR4, UR5, 0x18 ;  /* 0x0000000504057291 */ /* 0x004fe4000f8ec0ff */
[----:B------:R-:W-:-:S07]  /*69d0*/  ULEA UR6, UR4, UR6, 0x18 ;  /* 0x0000000604067291 */ /* 0x000fce000f8ec0ff */
[----:B------:R-:W2:Y:S02]  /*69e0*/  LDS.U8 R3, [UR5+0x1c] ;  /* 0x00001c05ff037984 */ /* 0x000ea40008000000 */
[----:B--2---:R-:W-:-:S13]  /*69f0*/  ISETP.NE.AND P0, PT, R3, RZ, PT ;  /* 0x000000ff0300720c */ /* 0x004fda0003f05270 */
[----:B------:R-:W-:Y:S05]  /*6a00*/  @P0 BRA `(.L_x_119) ;  /* 0x0000000400080947 */ /* 0x000fea0003800000 */
[----:B------:R-:W-:Y:S02]  /*6a10*/  UISETP.NE.U32.AND UP1, UPT, UR28, 0x1, UPT ;  /* 0x000000011c00788c */ /* 0x000fe4000bf25070 */
[----:B------:R-:W-:-:S07]  /*6a20*/  UIADD3 UR7, UPT, UPT, UR5, 0x8, URZ ;  /* 0x0000000805077890 */ /* 0x000fce000fffe0ff */
[----:B------:R-:W-:Y:S05]  /*6a30*/  BRA.U !UP1, `(.L_x_120) ;  /* 0x00000001099c7547 */ /* 0x000fea000b800000 */
[----:B------:R-:W-:Y:S01]  /*6a40*/  ELECT P0, URZ, PT ;  /* 0x0000000000ff782f */ /* 0x000fe20003800000 */
[----:B------:R-:W-:-:S12]  /*6a50*/  BSSY B0, `(.L_x_120) ;  /* 0x0000025000007945 */ /* 0x000fd80003800000 */
[----:B------:R-:W-:Y:S05]  /*6a60*/  @!P0 BRA `(.L_x_121) ;  /* 0x00000000008c8947 */ /* 0x000fea0003800000 */
[----:B------:R-:W-:-:S05]  /*6a70*/  UMOV UR4, 0x10 ;  /* 0x0000001000047882 */ /* 0x000fca0000000000 */
[----:B------:R-:W-:Y:S04]  /*6a80*/  DEPBAR.LE SB2, 0x36 ;  /* 0x0000ad800000791a */ /* 0x000fe80000000000 */
[----:B------:R-:W2:Y:S02]  /*6a90*/  UTCATOMSWS.2CTA.FIND_AND_SET.ALIGN UP0, UR4, UR4 ;  /* 0x00000004000475e3 */ /* 0x000ea40008200800 */
[----:B--2---:R-:W-:Y:S01]  /*6aa0*/  MOV R10, UR4 ;  /* 0x00000004000a7c02 */ /* 0x004fe20008000f00 */
[----:B------:R-:W-:Y:S06]  /*6ab0*/  BRA.U UP0, `(.L_x_122) ;  /* 0x0000000100187547 */ /* 0x000fec000b800000 */
.L_x_123:
[----:B------:R-:W-:Y:S05]  /*6ac0*/  NANOSLEEP 0x64 ;  /* 0x000000640000795d */ /* 0x000fea0003800000 */
[----:B------:R-:W-:-:S05]  /*6ad0*/  UMOV UR4, 0x10 ;  /* 0x0000001000047882 */ /* 0x000fca0000000000 */
[----:B------:R-:W-:Y:S04]  /*6ae0*/  DEPBAR.LE SB2, 0x36 ;  /* 0x0000ad800000791a */ /* 0x000fe80000000000 */
[----:B------:R-:W2:Y:S02]  /*6af0*/  UTCATOMSWS.2CTA.FIND_AND_SET.ALIGN UP0, UR4, UR4 ;  /* 0x00000004000475e3 */ /* 0x000ea40008200800 */
[----:B--2---:R-:W-:Y:S01]  /*6b00*/  MOV R10, UR4 ;  /* 0x00000004000a7c02 */ /* 0x004fe20008000f00 */
[----:B------:R-:W-:Y:S05]  /*6b10*/  BRA.U !UP0, `(.L_x_123) ;  /* 0xfffffffd08e87547 */ /* 0x000fea000b83ffff */
.L_x_122:
[----:B------:R-:W2:Y:S01]  /*6b20*/  LDS R6, [UR5+0x10] ;  /* 0x00001005ff067984 */ /* 0x000ea20008000800 */
[----:B------:R-:W-:Y:S01]  /*6b30*/  IMAD.U32 R3, RZ, RZ, UR6 ;  /* 0x00000006ff037e24 */ /* 0x000fe2000f8e00ff */
[----:B------:R-:W-:-:S03]  /*6b40*/  MOV R4, UR27 ;  /* 0x0000001b00047c02 */ /* 0x000fc60008000f00 */
[----:B------:R-:W-:Y:S01]  /*6b50*/  VIADD R3, R3, 0x4f0 ;  /* 0x000004f003037836 */ /* 0x000fe20000000000 */
[----:B--2---:R-:W-:-:S04]  /*6b60*/  SHF.L.U32 R6, R6, 0x1f, RZ ;  /* 0x0000001f06067819 */ /* 0x004fc800000006ff */
[----:B------:R-:W2:Y:S02]  /*6b70*/  SYNCS.PHASECHK.TRANS64.TRYWAIT P0, [UR5+0x8], R6 ;  /* 0x00000806ff0075a7 */ /* 0x000ea40008001105 */
[----:B--2---:R-:W-:Y:S05]  /*6b80*/  @P0 BRA `(.L_x_124) ;  /* 0x0000000000080947 */ /* 0x004fea0003800000 */
[----:B------:R-:W2:Y:S02]  /*6b90*/  SYNCS.PHASECHK.TRANS64.TRYWAIT P0, [UR5+0x8], R6 ;  /* 0x00000806ff0075a7 */ /* 0x000ea40008001105 */
[----:B--2---:R-:W-:Y:S05]  /*6ba0*/  @!P0 BRA `(.L_x_125) ;  /* 0x00000060008c8947 */ /* 0x004fea0003800000 */
.L_x_124:
[----:B------:R-:W-:Y:S01]  /*6bb0*/  PRMT R4, R4, 0x654, R3 ;  /* 0x0000065404047816 */ /* 0x000fe20000000003 */
[----:B------:R-:W-:Y:S01]  /*6bc0*/  HFMA2 R3, -RZ, RZ, 0, 5.9604644775390625e-08 ;  /* 0x00000001ff037431 */ /* 0x000fe200000001ff */
[----:B------:R-:W-:Y:S01]  /*6bd0*/  UPRMT UR4, UR27, 0x654, UR7 ;  /* 0x000006541b047896 */ /* 0x000fe20008000007 */
[----:B------:R-:W-:Y:S02]  /*6be0*/  IMAD.MOV.U32 R8, RZ, RZ, 0xffff ;  /* 0x0000ffffff087424 */ /* 0x000fe400078e00ff */
[----:B--2---:R-:W-:Y:S02]  /*6bf0*/  IMAD.MOV.U32 R6, RZ, RZ, 0x4 ;  /* 0x00000004ff067424 */ /* 0x004fe400078e00ff */
[----:B------:R-:W-:Y:S01]  /*6c00*/  IMAD.SHL.U32 R9, R10, 0x20, RZ ;  /* 0x000000200a097824 */ /* 0x000fe200078e00ff */
[----:B------:R-:W-:Y:S02]  /*6c10*/  MOV R5, UR4 ;  /* 0x0000000400057c02 */ /* 0x000fe40008000f00 */
[-C--:B------:R-:W-:Y:S01]  /*6c20*/  SHF.L.U32 R8, R8, R10.reuse, RZ ;  /* 0x0000000a08087219 */ /* 0x080fe200000006ff */
[----:B------:R2:W-:Y:S01]  /*6c30*/  SYNCS.ARRIVE.TRANS64.RED RZ, [UR4], R6 ;  /* 0x00000006ffff79a7 */ /* 0x0005e20008000404 */
[----:B------:R-:W-:Y:S01]  /*6c40*/  SHF.L.U32 R7, R3, R10, RZ ;  /* 0x0000000a03077219 */ /* 0x000fe200000006ff */
[----:B------:R2:W-:Y:S04]  /*6c50*/  STS [UR6+0x4f0], R9 ;  /* 0x0004f009ff007988 */ /* 0x0005e80008000806 */
[----:B------:R2:W-:Y:S04]  /*6c60*/  STAS [R4.64], R10 ;  /* 0x0000000a04007dbd */ /* 0x0005e8000c0008ff */
[----:B------:R2:W-:Y:S04]  /*6c70*/  ATOMS.OR RZ, [UR5+0x14], R8 ;  /* 0x00001408ffff798c */ /* 0x0005e8000b000005 */
[----:B------:R2:W-:Y:S04]  /*6c80*/  ATOMS.OR RZ, [UR5+0x18], R7 ;  /* 0x00001807ffff798c */ /* 0x0005e8000b000005 */
[----:B------:R2:W-:Y:S02]  /*6c90*/  ATOMS.XOR RZ, [UR5+0x10], R3 ;  /* 0x00001003ffff798c */ /* 0x0005e4000b800005 */
.L_x_121:
[----:B-1----:R-:W-:Y:S05]  /*6ca0*/  BSYNC B0 ;  /* 0x0000000000007941 */ /* 0x002fea0003800000 */
.L_x_120:
[----:B------:R-:W-:Y:S05]  /*6cb0*/  BRA.U UP1, `(.L_x_126) ;  /* 0x00000001016c7547 */ /* 0x000fea000b800000 */
[----:B------:R-:W-:-:S03]  /*6cc0*/  UMOV UR4, 0xffffffff ;  /* 0xffffffff00047882 */ /* 0x000fc60000000000 */
[----:B------:R-:W-:Y:S05]  /*6cd0*/  BRA.DIV UR4, `(.L_x_127) ;  /* 0x0000006204587947 */ /* 0x000fea000b800000 */
[----:B------:R-:W-:-:S13]  /*6ce0*/  ELECT P0, URZ, PT ;  /* 0x0000000000ff782f */ /* 0x000fda0003800000 */
.L_x_329:
[----:B------:R-:W-:Y:S05]  /*6cf0*/  @!P0 BRA `(.L_x_126) ;  /* 0x00000000005c8947 */ /* 0x000fea0003800000 */
[----:B--2---:R-:W2:Y:S02]  /*6d00*/  LDS R4, [UR5+0x10] ;  /* 0x00001005ff047984 */ /* 0x004ea40008000800 */
[----:B--2---:R-:W-:-:S04]  /*6d10*/  SHF.L.U32 R4, R4, 0x1f, RZ ;  /* 0x0000001f04047819 */ /* 0x004fc800000006ff */
[----:B------:R-:W2:Y:S02]  /*6d20*/  SYNCS.PHASECHK.TRANS64.TRYWAIT P0, [UR5+0x8], R4 ;  /* 0x00000804ff0075a7 */ /* 0x000ea40008001105 */
[----:B--2---:R-:W-:Y:S05]  /*6d30*/  @P0 BRA `(.L_x_128) ;  /* 0x0000000000080947 */ /* 0x004fea0003800000 */
[----:B------:R-:W2:Y:S02]  /*6d40*/  SYNCS.PHASECHK.TRANS64.TRYWAIT P0, [UR5+0x8], R4 ;  /* 0x00000804ff0075a7 */ /* 0x000ea40008001105 */
[----:B--2---:R-:W-:Y:S05]  /*6d50*/  @!P0 BRA `(.L_x_129) ;  /* 0x00000060005c8947 */ /* 0x004fea0003800000 */
.L_x_128:
[----:B------:R-:W3:Y:S01]  /*6d60*/  LDS R6, [UR6+0x4f0] ;  /* 0x0004f006ff067984 */ /* 0x000ee20008000800 */
[----:B--2---:R-:W-:Y:S02]  /*6d70*/  HFMA2 R3, -RZ, RZ, 0, 5.9604644775390625e-08 ;  /* 0x00000001ff037431 */ /* 0x004fe400000001ff */
[----:B------:R-:W-:Y:S01]  /*6d80*/  IMAD.MOV.U32 R4, RZ, RZ, 0xffff ;  /* 0x0000ffffff047424 */ /* 0x000fe200078e00ff */
[----:B------:R-:W-:Y:S01]  /*6d90*/  UPRMT UR4, UR27, 0x654, UR7 ;  /* 0x000006541b047896 */ /* 0x000fe20008000007 */
[----:B---3--:R-:W-:-:S03]  /*6da0*/  IMAD.SHL.U32 R5, R6, 0x20, RZ ;  /* 0x0000002006057824 */ /* 0x008fc600078e00ff */
[-C--:B------:R-:W-:Y:S02]  /*6db0*/  SHF.L.U32 R4, R4, R6.reuse, RZ ;  /* 0x0000000604047219 */ /* 0x080fe400000006ff */
[----:B------:R-:W-:Y:S01]  /*6dc0*/  SHF.L.U32 R6, R3, R6, RZ ;  /* 0x0000000603067219 */ /* 0x000fe200000006ff */
[----:B------:R3:W-:Y:S04]  /*6dd0*/  STS [UR6+0x4f0], R5 ;  /* 0x0004f005ff007988 */ /* 0x0007e80008000806 */
[----:B------:R3:W-:Y:S04]  /*6de0*/  ATOMS.OR RZ, [UR5+0x14], R4 ;  /* 0x00001404ffff798c */ /* 0x0007e8000b000005 */
[----:B------:R3:W-:Y:S01]  /*6df0*/  ATOMS.OR RZ, [UR5+0x18], R6 ;  /* 0x00001806ffff798c */ /* 0x0007e2000b000005 */
[----:B------:R-:W-:Y:S03]  /*6e00*/  SYNCS.ARRIVE.TRANS64.RED.A1T0 RZ, [UR4], RZ ;  /* 0x000000ffffff79a7 */ /* 0x000fe60008100404 */
[----:B------:R3:W-:Y:S01]  /*6e10*/  ATOMS.XOR RZ, [UR5+0x10], R3 ;  /* 0x00001003ffff798c */ /* 0x0007e2000b800005 */
[----:B------:R-:W-:Y:S05]  /*6e20*/  BRA `(.L_x_126) ;  /* 0x0000000000107947 */ /* 0x000fea0003800000 */
.L_x_119:
[----:B------:R-:W-:Y:S02]  /*6e30*/  MOV R3, 0xffffffff ;  /* 0xffffffff00037802 */ /* 0x000fe40000000f00 */
[----:B------:R-:W-:-:S03]  /*6e40*/  MOV R4, 0x6e70 ;  /* 0x00006e7000047802 */ /* 0x000fc60000000f00 */
[----:B------:R2:W-:Y:S04]  /*6e50*/  STS [UR6+0x4f0], R3 ;  /* 0x0004f003ff007988 */ /* 0x0005e80008000806 */
[----:B-12--5:R-:W-:Y:S05]  /*6e60*/  CALL.REL.NOINC `($__internal_1_$__cuda_sm10x_tcgen05_guardrail_trap_phase_invalid_during_alloc) ;  /* 0x0000006400407944 */ /* 0x026fea0003c00000 */
.L_x_126:
[----:B------:R-:W-:Y:S05]  /*6e70*/  WARPSYNC.ALL ;  /* 0x0000000000007948 */ /* 0x000fea0003800000 */
[----:B------:R-:W4:Y:S01]  /*6e80*/  S2UR UR15, SR_CgaCtaId ;  /* 0x00000000000f79c3 */ /* 0x000f220000008800 */
[----:B------:R-:W-:Y:S01]  /*6e90*/  UMOV UR4, 0x400 ;  /* 0x0000040000047882 */ /* 0x000fe20000000000 */
[----:B------:R-:W-:-:S06]  /*6ea0*/  NOP ;  /* 0x0000000000007918 */ /* 0x000fcc0000000000 */
[----:B------:R-:W-:Y:S06]  /*6eb0*/  BAR.ARV 0x6, 0xa0 ;  /* 0x0182800000007b1d */ /* 0x000fec0000002000 */
[----:B------:R-:W1:Y:S01]  /*6ec0*/  LDCU UR5, c[0x0][0x394] ;  /* 0x00007280ff0577ac */ /* 0x000e620008000800 */
[----:B------:R-:W-:Y:S01]  /*6ed0*/  LOP3.LUT R2, R2, 0xffff, RZ, 0xc0, !PT ;  /* 0x0000ffff02027812 */ /* 0x000fe200078ec0ff */
[----:B--2---:R-:W-:Y:S01]  /*6ee0*/  IMAD.MOV.U32 R8, RZ, RZ, 0x1 ;  /* 0x00000001ff087424 */ /* 0x004fe200078e00ff */
[----:B------:R-:W-:Y:S01]  /*6ef0*/  LOP3.LUT R0, R0, 0xffff, RZ, 0xc0, !PT ;  /* 0x0000ffff00007812 */ /* 0x000fe200078ec0ff */
[----:B------:R-:W-:Y:S01]  /*6f00*/  UISETP.NE.AND UP4, UPT, UR28, URZ, UPT ;  /* 0x000000ff1c00728c */ /* 0x000fe2000bf85270 */
[----:B------:R-:W-:Y:S01]  /*6f10*/  R2UR UR16, R2 ;  /* 0x00000000021072ca */ /* 0x000fe200000e0000 */
[----:B------:R-:W-:Y:S01]  /*6f20*/  IMAD.MOV.U32 R2, RZ, RZ, RZ ;  /* 0x000000ffff027224 */ /* 0x000fe200078e00ff */
[----:B------:R-:W-:Y:S01]  /*6f30*/  R2UR UR25, R0 ;  /* 0x00000000001972ca */ /* 0x000fe200000e0000 */
[----:B------:R-:W-:Y:S01]  /*6f40*/  IMAD.MOV.U32 R0, RZ, RZ, RZ ;  /* 0x000000ffff007224 */ /* 0x000fe200078e00ff */
[----:B------:R-:W-:Y:S01]  /*6f50*/  UMOV UR19, URZ ;  /* 0x000000ff00137c82 */ /* 0x000fe20008000000 */
[----:B----4-:R-:W-:Y:S01]  /*6f60*/  ULEA UR15, UR15, UR4, 0x18 ;  /* 0x000000040f0f7291 */ /* 0x010fe2000f8ec0ff */
[----:B------:R-:W-:Y:S01]  /*6f70*/  UMOV UR11, URZ ;  /* 0x000000ff000b7c82 */ /* 0x000fe20008000000 */
[----:B------:R-:W-:-:S02]  /*6f80*/  UMOV UR22, 0x0 ;  /* 0x0000000000167882 */ /* 0x000fc40000000000 */
[----:B------:R-:W-:Y:S02]  /*6f90*/  UIADD3 UR6, UPT, UPT, UR15, 0x2800, URZ ;  /* 0x000028000f067890 */ /* 0x000fe4000fffe0ff */
[----:B------:R-:W-:Y:S02]  /*6fa0*/  UIADD3 UR7, UPT, UPT, UR15, 0x26800, URZ ;  /* 0x000268000f077890 */ /* 0x000fe4000fffe0ff */
[----:B-1----:R-:W-:Y:S01]  /*6fb0*/  UIADD3 UR5, UPT, UPT, UR5, 0x1f, URZ ;  /* 0x0000001f05057890 */ /* 0x002fe2000fffe0ff */
[----:B---3--:R-:W1:Y:S01]  /*6fc0*/  LDS R3, [UR15+0x4f0] ;  /* 0x0004f00fff037984 */ /* 0x008e620008000800 */
[----:B------:R-:W-:Y:S02]  /*6fd0*/  UIADD3 UR24, UPT, UPT, UR15, 0x4a8, URZ ;  /* 0x000004a80f187890 */ /* 0x000fe4000fffe0ff */
[----:B------:R-:W-:Y:S02]  /*6fe0*/  USHF.R.S32.HI UR4, URZ, 0x1f, UR5 ;  /* 0x0000001fff047899 */ /* 0x000fe40008011405 */
[----:B------:R-:W-:-:S02]  /*6ff0*/  USHF.R.U32.HI UR6, URZ, 0x4, UR6 ;  /* 0x00000004ff067899 */ /* 0x000fc40008011606 */
[----:B------:R-:W-:Y:S02]  /*7000*/  ULEA.HI UR4, UR4, UR5, URZ, 0x5 ;  /* 0x0000000504047291 */ /* 0x000fe4000f8f28ff */
[----:B------:R-:W-:Y:S02]  /*7010*/  USHF.R.U32.HI UR7, URZ, 0x4, UR7 ;  /* 0x00000004ff077899 */ /* 0x000fe40008011607 */
[----:B------:R-:W-:Y:S02]  /*7020*/  USHF.R.S32.HI UR21, URZ, 0x5, UR4 ;  /* 0x00000005ff157899 */ /* 0x000fe40008011404 */
[----:B------:R-:W-:Y:S02]  /*7030*/  UPRMT UR24, URZ, 0x654, UR24 ;  /* 0x00000654ff187896 */ /* 0x000fe40008000018 */
[----:B------:R-:W-:Y:S02]  /*7040*/  UISETP.LT.AND UP0, UPT, UR21, 0x1, UPT ;  /* 0x000000011500788c */ /* 0x000fe4000bf01270 */
[----:B------:R-:W-:-:S02]  /*7050*/  ULOP3.LUT UR18, UR6, 0x3fff, URZ, 0xc0, !UPT ;  /* 0x00003fff06127892 */ /* 0x000fc4000f8ec0ff */
[----:B------:R-:W-:Y:S02]  /*7060*/  USEL UR26, UR21, 0x1, !UP0 ;  /* 0x00000001151a7887 */ /* 0x000fe4000c000000 */
[----:B------:R-:W-:Y:S02]  /*7070*/  ULOP3.LUT UR17, UR7, 0x3fff, URZ, 0xc0, !UPT ;  /* 0x00003fff07117892 */ /* 0x000fe4000f8ec0ff */
[----:B------:R-:W-:Y:S01]  /*7080*/  UIADD3 UR26, UPT, UPT, -UR26, URZ, URZ ;  /* 0x000000ff1a1a7290 */ /* 0x000fe2000fffe1ff */
[----:B------:R-:W-:Y:S01]  /*7090*/  UMOV UR23, 0x8118010 ;  /* 0x0811801000177882 */ /* 0x000fe20000000000 */
[C---:B-1----:R-:W-:Y:S01]  /*70a0*/  VIADD R5, R3.reuse, 0x20 ;  /* 0x0000002003057836 */ /* 0x042fe20000000000 */
[----:B------:R-:W-:-:S04]  /*70b0*/  LOP3.LUT R4, R3, 0xffff, RZ, 0xc0, !PT ;  /* 0x0000ffff03047812 */ /* 0x000fc800078ec0ff */
[----:B------:R-:W-:-:S05]  /*70c0*/  LOP3.LUT R5, R5, 0xffff, RZ, 0xc0, !PT ;  /* 0x0000ffff05057812 */ /* 0x000fca00078ec0ff */
[----:B------:R1:W-:Y:S02]  /*70d0*/  STL.64 [R1], R4 ;  /* 0x0000000401007387 */ /* 0x0003e40000100a00 */
.L_x_138:
[----:B-1----:R-:W-:-:S04]  /*70e0*/  SHF.L.U32 R5, R2, 0x1f, RZ ;  /* 0x0000001f02057819 */ /* 0x002fc800000006ff */
[----:B------:R-:W1:Y:S02]  /*70f0*/  SYNCS.PHASECHK.TRANS64.TRYWAIT P0, [UR15+0x4a0], R5 ;  /* 0x0004a005ff0075a7 */ /* 0x000e64000800110f */
[----:B-1--4-:R-:W-:Y:S05]  /*7100*/  @!P0 BRA `(.L_x_130) ;  /* 0x0000005c00888947 */ /* 0x012fea0003800000 */
.L_x_331:
[----:B-1----:R-:W1:Y:S01]  /*7110*/  LDS.128 R4, [UR15+0x4e0] ;  /* 0x0004e00fff047984 */ /* 0x002e620008000c00 */
[----:B------:R-:W-:Y:S01]  /*7120*/  ULEA UR20, UR19, UR15, 0x3 ;  /* 0x0000000f13147291 */ /* 0x000fe2000f8e18ff */
[----:B------:R-:W-:Y:S01]  /*7130*/  @!PT LDS RZ, [RZ] ;  /* 0x00000000fffff984 */ /* 0x000fe20000000800 */
[----:B------:R-:W-:Y:S01]  /*7140*/  @!PT LDS RZ, [RZ] ;  /* 0x00000000fffff984 */ /* 0x000fe20000000800 */
[----:B------:R-:W-:Y:S01]  /*7150*/  @!PT LDS RZ, [RZ] ;  /* 0x00000000fffff984 */ /* 0x000fe20000000800 */
[----:B------:R-:W-:Y:S01]  /*7160*/  @!PT LDS RZ, [RZ] ;  /* 0x00000000fffff984 */ /* 0x000fe20000000800 */
[----:B------:R2:W-:Y:S06]  /*7170*/  MEMBAR.ALL.CTA ;  /* 0x0000000000007992 */ /* 0x0005ec0000008000 */
[----:B--2---:R-:W2:Y:S02]  /*7180*/  FENCE.VIEW.ASYNC.S ;  /* 0x00000000000073c6 */ /* 0x004ea40000000000 */
[----:B--2---:R-:W-:Y:S01]  /*7190*/  SYNCS.ARRIVE.TRANS64.RED.A1T0 RZ, [UR24], RZ ;  /* 0x000000ffffff79a7 */ /* 0x004fe20008100418 */
[----:B-1----:R-:W-:Y:S01]  /*71a0*/  LOP3.LUT P2, RZ, R6, 0x1, RZ, 0xc0, !PT ;  /* 0x0000000106ff7812 */ /* 0x002fe2000784c0ff */
[----:B------:R-:W-:-:S12]  /*71b0*/  BRA.U UP4, `(.L_x_131) ;  /* 0x00000001040c7547 */ /* 0x000fd8000b800000 */
[----:B------:R-:W-:-:S04]  /*71c0*/  SHF.L.U32 R5, R8, 0x1f, RZ ;  /* 0x0000001f08057819 */ /* 0x000fc800000006ff */
[----:B------:R-:W1:Y:S02]  /*71d0*/  SYNCS.PHASECHK.TRANS64.TRYWAIT P0, [UR20+0x4c0], R5 ;  /* 0x0004c005ff0075a7 */ /* 0x000e640008001114 */
[----:B-1----:R-:W-:Y:S05]  /*71e0*/  @!P0 BRA `(.L_x_132) ;  /* 0x0000005c00688947 */ /* 0x002fea0003800000 */
.L_x_131:
[----:B------:R-:W-:Y:S05]  /*71f0*/  BRA.U UP4, `(.L_x_133) ;  /* 0x0000000104c07547 */ /* 0x000fea000b800000 */
[----:B------:R-:W2:Y:S02]  /*7200*/  LDCU UR4, c[0x0][0x394] ;  /* 0x00007280ff0477ac */ /* 0x000ea40008000800 */
[----:B--2---:R-:W-:-:S09]  /*7210*/  UISETP.GE.AND UP0, UPT, UR4, 0x1, UPT ;  /* 0x000000010400788c */ /* 0x004fd2000bf06270 */
[----:B------:R-:W-:Y:S05]  /*7220*/  BRA.U !UP0, `(.L_x_134) ;  /* 0x0000000108a87547 */ /* 0x000fea000b800000 */
[----:B------:R-:W-:Y:S01]  /*7230*/  ULEA UR4, UR19, UR43, 0x2 ;  /* 0x0000002b13047291 */ /* 0x000fe2000f8e10ff */
[----:B-1----:R-:W-:-:S08]  /*7240*/  SHF.L.U32 R4, R0, 0x1f, RZ ;  /* 0x0000001f00047819 */ /* 0x002fd000000006ff */
[----:B------:R-:W5:Y:S01]  /*7250*/  LDL R5, [UR4] ;  /* 0x00000004ff057983 */ /* 0x000f620008100800 */
[----:B------:R-:W-:Y:S02]  /*7260*/  ULEA UR4, UR11, UR15, 0x3 ;  /* 0x0000000f0b047291 */ /* 0x000fe4000f8e18ff */
[----:B------:R-:W-:Y:S01]  /*7270*/  UPLOP3.LUT UP2, UPT, UPT, UPT, UPT, 0x40, 0x4 ;  /* 0x000000000004789c */ /* 0x000fe20003f4e870 */
[----:B------:R-:W-:Y:S01]  /*7280*/  UMOV UR14, UR26 ;  /* 0x0000001a000e7c82 */ /* 0x000fe20008000000 */
[----:B------:R-:W-:-:S05]  /*7290*/  UMOV UR13, UR21 ;  /* 0x00000015000d7c82 */ /* 0x000fca0008000000 */
[----:B------:R1:W2:Y:S01]  /*72a0*/  SYNCS.PHASECHK.TRANS64.TRYWAIT P1, [UR4], R4 ;  /* 0x00000004ff0075a7 */ /* 0x0002a20008021104 */
[----:B------:R-:W-:-:S05]  /*72b0*/  UMOV UR4, UR11 ;  /* 0x0000000b00047c82 */ /* 0x000fca0008000000 */
.L_x_137:
[----:B------:R-:W-:Y:S02]  /*72c0*/  UIADD3 UR14, UPT, UPT, UR14, 0x1, URZ ;  /* 0x000000010e0e7890 */ /* 0x000fe4000fffe0ff */
[----:B------:R-:W-:Y:S02]  /*72d0*/  ULEA UR10, UR4, UR15, 0x3 ;  /* 0x0000000f040a7291 */ /* 0x000fe4000f8e18ff */
[----:B------:R-:W-:Y:S01]  /*72e0*/  UISETP.NE.AND UP3, UPT, UR14, URZ, UPT ;  /* 0x000000ff0e00728c */ /* 0x000fe2000bf65270 */
[----:B--234-:R-:W-:Y:S10]  /*72f0*/  @P1 BRA `(.L_x_135) ;  /* 0x00000000000c1947 */ /* 0x01cff40003800000 */
[----:B------:R-:W-:Y:S04]  /*7300*/  SHF.L.U32 R6, R0, 0x1f, RZ ;  /* 0x0000001f00067819 */ /* 0x000fe800000006ff */
[----:B------:R-:W2:Y:S02]  /*7310*/  SYNCS.PHASECHK.TRANS64.TRYWAIT P0, [UR10], R6 ;  /* 0x00000006ff0075a7 */ /* 0x000ea4000800110a */
[----:B--2---:R-:W-:Y:S05]  /*7320*/  @!P0 BRA `(.L_x_136) ;  /* 0x0000005c00308947 */ /* 0x004fea0003800000 */
.L_x_135:
[----:B------:R-:W-:Y:S01]  /*7330*/  UISETP.NE.AND UP0, UPT, UR13, 0x1, UPT ;  /* 0x000000010d00788c */ /* 0x000fe2000bf05270 */
[----:B------:R-:W-:Y:S01]  /*7340*/  PLOP3.LUT P1, PT, PT, PT, PT, 0x80, 0x8 ;  /* 0x000000000008781c */ /* 0x000fe20003f2f070 */
[----:B------:R-:W-:Y:S02]  /*7350*/  UIADD3 UR5, UPT, UPT, UR4, 0x1, URZ ;  /* 0x0000000104057890 */ /* 0x000fe4000fffe0ff */
[----:B------:R-:W-:Y:S02]  /*7360*/  ULEA UR8, UR4, UR17, 0x6 ;  /* 0x0000001104087291 */ /* 0x000fe4000f8e30ff */
[----:B------:R-:W-:Y:S01]  /*7370*/  UISETP.NE.AND UP1, UPT, UR5, 0x48, UPT ;  /* 0x000000480500788c */ /* 0x000fe2000bf25270 */
[----:B------:R-:W-:Y:S01]  /*7380*/  PLOP3.LUT P0, PT, PT, PT, UP0, 0x80, 0x8 ;  /* 0x000000000008781c */ /* 0x000fe20003f0f008 */
[----:B------:R-:W-:Y:S02]  /*7390*/  UIADD3 UR13, UPT, UPT, UR13, -0x1, URZ ;  /* 0xffffffff0d0d7890 */ /* 0x000fe4000fffe0ff */
[----:B------:R-:W-:Y:S02]  /*73a0*/  USEL UR6, URZ, 0x1, UP1 ;  /* 0x00000001ff067887 */ /* 0x000fe40008800000 */
[----:B------:R-:W-:Y:S01]  /*73b0*/  USEL UR11, UR5, URZ, UP1 ;  /* 0x000000ff050b7287 */ /* 0x000fe20008800000 */
[----:B------:R-:W-:Y:S01]  /*73c0*/  UMOV UR9, 0xc0004010 ;  /* 0xc000401000097882 */ /* 0x000fe20000000000 */
[----:B------:R-:W-:Y:S02]  /*73d0*/  UMOV UR7, 0x80004020 ;  /* 0x8000402000077882 */ /* 0x000fe40000000000 */
[----:B------:R-:W-:Y:S01]  /*73e0*/  @UP0 ULEA UR5, UR11, UR15, 0x3 ;  /* 0x0000000f0b050291 */ /* 0x000fe2000f8e18ff */
[----:B------:R-:W-:Y:S01]  /*73f0*/  LOP3.LUT R0, R0, UR6, RZ, 0x3c, !PT ;  /* 0x0000000600007c12 */ /* 0x000fe2000f8e3cff */
[----:B------:R-:W-:Y:S03]  /*7400*/  ULEA UR6, UR4, UR18, 0x7 ;  /* 0x0000001204067291 */ /* 0x000fe6000f8e38ff */
[----:B-1----:R-:W-:Y:S01]  /*7410*/  @P0 SHF.L.U32 R4, R0, 0x1f, RZ ;  /* 0x0000001f00040819 */ /* 0x002fe200000006ff */
[----:B------:R-:W-:Y:S03]  /*7420*/  UMOV UR4, UR11 ;  /* 0x0000000b00047c82 */ /* 0x000fe60008000000 */
[----:B------:R3:W4:Y:S01]  /*7430*/  @P0 SYNCS.PHASECHK.TRANS64.TRYWAIT P1, [UR5], R4 ;  /* 0x00000004ff0005a7 */ /* 0x0007220008021105 */
[----:B------:R-:W-:Y:S11]  /*7440*/  ELECT P0, URZ, PT ;  /* 0x0000000000ff782f */ /* 0x000ff60003800000 */
[----:B------:R-:W-:Y:S02]  /*7450*/  @!UPT UIADD3 URZ, UPT, UPT, URZ, URZ, URZ ;  /* 0x000000fffffff290 */ /* 0x000fe4000fffe0ff */
[----:B-----5:R-:W-:Y:S01]  /*7460*/  @P0 R2UR.BROADCAST UR12, R5 ;  /* 0x00000000050c02ca */ /* 0x020fe200008e0000 */
[----:B------:R-:W-:Y:S11]  /*7470*/  UIADD3 UR5, UPT, UPT, UR10, 0x240, URZ ;  /* 0x000002400a057890 */ /* 0x000ff6000fffe0ff */
[----:B------:R-:W-:Y:S01]  /*7480*/  @!UPT UIADD3 URZ, UPT, UPT, URZ, URZ, URZ ;  /* 0x000000fffffff290 */ /* 0x000fe2000fffe0ff */
[----:B------:R3:W-:Y:S01]  /*7490*/  UTCQMMA.2CTA gdesc[UR6], gdesc[UR8], tmem[UR12], tmem[UR22], idesc[UR23], UP2 ;  /* 0x00ff1608060075ea */ /* 0x0007e2000920030c */
[----:B------:R-:W-:Y:S01]  /*74a0*/  UPLOP3.LUT UP2, UPT, UPT, UPT, UPT, 0x80, 0x8 ;  /* 0x000000000008789c */ /* 0x000fe20003f4f070 */
[----:B------:R3:W-:Y:S01]  /*74b0*/  UTCBAR.2CTA.MULTICAST [UR5], URZ, UR16 ;  /* 0x000000ff050073e9 */ /* 0x0007e20008200810 */
[----:B------:R-:W-:Y:S09]  /*74c0*/  BRA.U UP3, `(.L_x_137) ;  /* 0xfffffffd037c7547 */ /* 0x000ff2000b83ffff */
.L_x_134:
[----:B------:R-:W-:-:S09]  /*74d0*/  UIADD3 UR4, UPT, UPT, UR20, 0x4b0, URZ ;  /* 0x000004b014047890 */ /* 0x000fd2000fffe0ff */
[----:B------:R2:W-:Y:S01]  /*74e0*/  UTCBAR.2CTA.MULTICAST [UR4], URZ, UR25 ;  /* 0x000000ff040073e9 */ /* 0x0005e20008200819 */
[----:B------:R-:W-:Y:S02]  /*74f0*/  NOP ;  /* 0x0000000000007918 */ /* 0x000fe40000000000 */
.L_x_133:
[----:B--2---:R-:W-:Y:S01]  /*7500*/  UIADD3 UR4, UPT, UPT, UR19, 0x1, URZ ;  /* 0x0000000113047890 */ /* 0x004fe2000fffe0ff */
[----:B------:R-:W-:-:S03]  /*7510*/  LOP3.LUT R2, R2, 0x1, RZ, 0x3c, !PT ;  /* 0x0000000102027812 */ /* 0x000fc600078e3cff */
[----:B------:R-:W-:-:S04]  /*7520*/  UISETP.NE.AND UP0, UPT, UR4, 0x2, UPT ;  /* 0x000000020400788c */ /* 0x000fc8000bf05270 */
[----:B---3--:R-:W-:Y:S02]  /*7530*/  USEL UR5, URZ, 0x1, UP0 ;  /* 0x00000001ff057887 */ /* 0x008fe40008000000 */
[----:B------:R-:W-:-:S04]  /*7540*/  USEL UR19, UR4, URZ, UP0 ;  /* 0x000000ff04137287 */ /* 0x000fc80008000000 */
[----:B------:R-:W-:Y:S01]  /*7550*/  LOP3.LUT R8, R8, UR5, RZ, 0x3c, !PT ;  /* 0x0000000508087c12 */ /* 0x000fe2000f8e3cff */
[----:B------:R-:W-:Y:S07]  /*7560*/  @P2 BRA `(.L_x_138) ;  /* 0xfffffff800dc2947 */ /* 0x000fee000383ffff */
[----:B------:R-:W2:Y:S01]  /*7570*/  S2UR UR8, SR_CgaCtaId ;  /* 0x00000000000879c3 */ /* 0x000ea20000008800 */
[----:B------:R-:W-:Y:S01]  /*7580*/  ELECT P0, URZ, PT ;  /* 0x0000000000ff782f */ /* 0x000fe20003800000 */
[----:B------:R-:W-:Y:S01]  /*7590*/  HFMA2 R0, -RZ, RZ, 0, 5.9604644775390625e-08 ;  /* 0x00000001ff007431 */ /* 0x000fe200000001ff */
[----:B------:R-:W-:-:S05]  /*75a0*/  UMOV UR4, 0x40 ;  /* 0x0000004000047882 */ /* 0x000fca0000000000 */
[----:B------:R-:W-:Y:S01]  /*75b0*/  UVIRTCOUNT.DEALLOC.SMPOOL 0x80 ;  /* 0x000000800000784c */ /* 0x000fe20000000000 */
[----:B------:R-:W-:Y:S02]  /*75c0*/  UISETP.NE.AND UP0, UPT, UR28, URZ, UPT ;  /* 0x000000ff1c00728c */ /* 0x000fe4000bf05270 */
[----:B--2---:R-:W-:-:S09]  /*75d0*/  ULEA UR8, UR8, UR4, 0x18 ;  /* 0x0000000408087291 */ /* 0x004fd2000f8ec0ff */
[----:B------:R2:W-:Y:S01]  /*75e0*/  @P0 STS.U8 [UR8+0x1c], R0 ;  /* 0x00001c00ff000988 */ /* 0x0005e20008000008 */
[----:B------:R-:W-:Y:S05]  /*75f0*/  BRA.U UP0, `(.L_x_139) ;  /* 0x0000000100587547 */ /* 0x000fea000b800000 */
[----:B------:R-:W-:Y:S01]  /*7600*/  UIADD3 UR5, UPT, UPT, UR15, 0x4c0, URZ ;  /* 0x000004c00f057890 */ /* 0x000fe2000fffe0ff */
[----:B------:R-:W-:-:S03]  /*7610*/  SHF.L.U32 R2, R8, 0x1f, RZ ;  /* 0x0000001f08027819 */ /* 0x000fc600000006ff */
[----:B------:R-:W-:-:S09]  /*7620*/  ULEA UR4, UR19, UR5, 0x3 ;  /* 0x0000000513047291 */ /* 0x000fd2000f8e18ff */
[----:B------:R-:W3:Y:S02]  /*7630*/  SYNCS.PHASECHK.TRANS64.TRYWAIT P0, [UR4], R2 ;  /* 0x00000002ff0075a7 */ /* 0x000ee40008001104 */
[----:B---3--:R-:W-:Y:S05]  /*7640*/  @!P0 BRA `(.L_x_140) ;  /* 0x0000005800808947 */ /* 0x008fea0003800000 */
.L_x_335:
[----:B------:R-:W-:-:S04]  /*7650*/  UIADD3 UR19, UPT, UPT, UR19, 0x1, URZ ;  /* 0x0000000113137890 */ /* 0x000fc8000fffe0ff */
[----:B------:R-:W-:-:S04]  /*7660*/  UISETP.NE.AND UP1, UPT, UR19, 0x2, UPT ;  /* 0x000000021300788c */ /* 0x000fc8000bf25270 */
[----:B------:R-:W-:Y:S02]  /*7670*/  USEL UR6, URZ, 0x1, UP1 ;  /* 0x00000001ff067887 */ /* 0x000fe40008800000 */
[----:B------:R-:W-:-:S04]  /*7680*/  USEL UR4, UR19, URZ, UP1 ;  /* 0x000000ff13047287 */ /* 0x000fc80008800000 */
[----:B------:R-:W-:Y:S01]  /*7690*/  ULEA UR4, UR4, UR5, 0x3 ;  /* 0x0000000504047291 */ /* 0x000fe2000f8e18ff */
[----:B--2---:R-:W-:-:S04]  /*76a0*/  LOP3.LUT R2, R8, UR6, RZ, 0x3c, !PT ;  /* 0x0000000608027c12 */ /* 0x004fc8000f8e3cff */
[----:B------:R-:W-:Y:S01]  /*76b0*/  SHF.L.U32 R2, R2, 0x1f, RZ ;  /* 0x0000001f02027819 */ /* 0x000fe200000006ff */
[----:B------:R-:W-:-:S04]  /*76c0*/  IMAD.U32 R0, RZ, RZ, UR4 ;  /* 0x00000004ff007e24 */ /* 0x000fc8000f8e00ff */
[----:B------:R2:W3:Y:S03]  /*76d0*/  SYNCS.PHASECHK.TRANS64.TRYWAIT P0, [R0+URZ], R2 ;  /* 0x00000002000075a7 */ /* 0x0004e600080011ff */
[----:B---3--:R-:W-:Y:S05]  /*76e0*/  @!P0 NANOSLEEP.SYNCS 0x989680 ;  /* 0x009896800000895d */ /* 0x008fea0003900000 */
[----:B------:R-:W3:Y:S02]  /*76f0*/  @!P0 SYNCS.PHASECHK.TRANS64 P0, [R0+URZ], R2 ;  /* 0x00000002000085a7 */ /* 0x000ee400080010ff */
[----:B---3--:R-:W-:Y:S05]  /*7700*/  @P0 BRA `(.L_x_141) ;  /* 0x0000000000200947 */ /* 0x008fea0003800000 */
.L_x_142:
[----:B---3--:R3:W1:Y:S02]  /*7710*/  SYNCS.PHASECHK.TRANS64.TRYWAIT P0, [R0+URZ], R2 ;  /* 0x00000002000075a7 */ /* 0x00866400080011ff */
[----:B-1----:R-:W-:Y:S05]  /*7720*/  @!P0 NANOSLEEP.SYNCS 0x989680 ;  /* 0x009896800000895d */ /* 0x002fea0003900000 */
[----:B------:R-:W1:Y:S02]  /*7730*/  @!P0 SYNCS.PHASECHK.TRANS64 P0, [R0+URZ], R2 ;  /* 0x00000002000085a7 */ /* 0x000e6400080010ff */
[----:B-1----:R-:W-:Y:S05]  /*7740*/  @!P0 BRA `(.L_x_142) ;  /* 0xfffffffc00f08947 */ /* 0x002fea000383ffff */
[----:B------:R-:W-:Y:S05]  /*7750*/  BRA `(.L_x_141) ;  /* 0x00000000000c7947 */ /* 0x000fea0003800000 */
.L_x_139:
[----:B------:R-:W-:-:S04]  /*7760*/  UIADD3 UR4, UPT, UPT, UR15, 0x4d0, URZ ;  /* 0x000004d00f047890 */ /* 0x000fc8000fffe0ff */
[----:B------:R-:W-:-:S09]  /*7770*/  UPRMT UR4, UR27, 0x654, UR4 ;  /* 0x000006541b047896 */ /* 0x000fd20008000004 */
[----:B------:R-:W-:Y:S03]  /*7780*/  SYNCS.ARRIVE.TRANS64.RED.A1T0 RZ, [UR4], RZ ;  /* 0x000000ffffff79a7 */ /* 0x000fe60008100404 */
.L_x_141:
[----:B--23--:R-:W-:Y:S01]  /*7790*/  SHF.L.U32 R2, RZ, 0x1f, RZ ;  /* 0x0000001fff027819 */ /* 0x00cfe200000006ff */
[----:B------:R-:W-:Y:S01]  /*77a0*/  UIADD3 UR4, UPT, UPT, UR15, 0x4d0, URZ ;  /* 0x000004d00f047890 */ /* 0x000fe2000fffe0ff */
[----:B------:R-:W-:Y:S02]  /*77b0*/  PLOP3.LUT P0, PT, PT, PT, UP0, 0x80, 0x8 ;  /* 0x000000000008781c */ /* 0x000fe40003f0f008 */
[----:B----4-:R-:W2:Y:S02]  /*77c0*/  SYNCS.PHASECHK.TRANS64.TRYWAIT P1, [UR15+0x4d0], R2 ;  /* 0x0004d002ff0075a7 */ /* 0x010ea4000802110f */
[----:B--2---:R-:W-:Y:S09]  /*77d0*/  @!P1 BRA `(.L_x_143) ;  /* 0x0000005800349947 */ /* 0x004ff20003800000 */
.L_x_337:
[----:B------:R-:W-:Y:S01]  /*77e0*/  @!UP0 UPRMT UR4, UR27, 0x654, UR4 ;  /* 0x000006541b048896 */ /* 0x000fe20008000004 */
[----:B------:R-:W-:Y:S01]  /*77f0*/  LOP3.LUT R3, R3, 0xffff, RZ, 0xc0, !PT ;  /* 0x0000ffff03037812 */ /* 0x000fe200078ec0ff */
[----:B--2---:R-:W-:-:S03]  /*7800*/  IMAD.MOV.U32 R2, RZ, RZ, 0xffff ;  /* 0x0000ffffff027424 */ /* 0x004fc600078e00ff */
[----:B------:R-:W-:-:S04]  /*7810*/  SHF.R.U32.HI R3, RZ, 0x5, R3 ;  /* 0x00000005ff037819 */ /* 0x000fc80000011603 */
[----:B------:R-:W-:Y:S01]  /*7820*/  @!P0 SYNCS.ARRIVE.TRANS64.RED.A1T0 RZ, [UR4], RZ ;  /* 0x000000ffffff89a7 */ /* 0x000fe20008100404 */
[----:B------:R-:W-:Y:S01]  /*7830*/  NOP ;  /* 0x0000000000007918 */ /* 0x000fe20000000000 */
[----:B------:R-:W2:Y:S01]  /*7840*/  LDS R0, [UR8+0x14] ;  /* 0x00001408ff007984 */ /* 0x000ea20008000800 */
[----:B------:R-:W-:-:S04]  /*7850*/  SHF.L.U32 R2, R2, R3, RZ ;  /* 0x0000000302027219 */ /* 0x000fc800000006ff */
[----:B--2---:R-:W-:-:S04]  /*7860*/  LOP3.LUT R0, R0, R2, RZ, 0xc0, !PT ;  /* 0x0000000200007212 */ /* 0x004fc800078ec0ff */
[----:B------:R-:W-:Y:S01]  /*7870*/  ISETP.NE.AND P0, PT, R0, R2, PT ;  /* 0x000000020000720c */ /* 0x000fe20003f05270 */
[----:B------:R-:W-:-:S05]  /*7880*/  IMAD.MOV.U32 R0, RZ, RZ, 0x1 ;  /* 0x00000001ff007424 */ /* 0x000fca00078e00ff */
[----:B------:R-:W-:-:S07]  /*7890*/  SHF.L.U32 R0, R0, R3, RZ ;  /* 0x0000000300007219 */ /* 0x000fce00000006ff */
[----:B------:R-:W-:Y:S05]  /*78a0*/  @P0 BRA `(.L_x_144) ;  /* 0x00000000005c0947 */ /* 0x000fea0003800000 */
[----:B------:R-:W2:Y:S02]  /*78b0*/  LDS R3, [UR8+0x18] ;  /* 0x00001808ff037984 */ /* 0x000ea40008000800 */
[----:B--2---:R-:W-:-:S04]  /*78c0*/  LOP3.LUT R3, R3, R0, RZ, 0xc0, !PT ;  /* 0x0000000003037212 */ /* 0x004fc800078ec0ff */
[----:B------:R-:W-:-:S13]  /*78d0*/  ISETP.NE.AND P0, PT, R3, R0, PT ;  /* 0x000000000300720c */ /* 0x000fda0003f05270 */
[----:B------:R-:W-:Y:S05]  /*78e0*/  @P0 BRA `(.L_x_145) ;  /* 0x0000000000400947 */ /* 0x000fea0003800000 */
[----:B------:R-:W-:Y:S01]  /*78f0*/  R2UR UR4, R2 ;  /* 0x00000000020472ca */ /* 0x000fe200000e0000 */
[----:B------:R-:W2:Y:S01]  /*7900*/  S2R R3, SR_LANEID ;  /* 0x0000000000037919 */ /* 0x000ea20000000000 */
[----:B------:R-:W-:-:S04]  /*7910*/  LOP3.LUT R0, RZ, R0, RZ, 0x33, !PT ;  /* 0x00000000ff007212 */ /* 0x000fc800078e33ff */
[----:B------:R-:W3:Y:S07]  /*7920*/  REDUX UR6, R0 ;  /* 0x00000000000673c4 */ /* 0x000eee0000000000 */
[----:B------:R-:W-:-:S03]  /*7930*/  ULOP3.LUT UR5, URZ, UR4, URZ, 0x33, !UPT ;  /* 0x00000004ff057292 */ /* 0x000fc6000f8e33ff */
[----:B------:R-:W-:Y:S02]  /*7940*/  VOTEU.ANY UR4, UPT, PT ;  /* 0x0000000000047886 */ /* 0x000fe400038e0100 */
[----:B------:R-:W-:Y:S01]  /*7950*/  UFLO.U32 UR4, UR4 ;  /* 0x00000004000472bd */ /* 0x000fe200080e0000 */
[----:B------:R-:W-:-:S04]  /*7960*/  IMAD.U32 R2, RZ, RZ, UR5 ;  /* 0x00000005ff027e24 */ /* 0x000fc8000f8e00ff */
[----:B------:R-:W4:Y:S02]  /*7970*/  REDUX UR7, R2 ;  /* 0x00000000020773c4 */ /* 0x000f240000000000 */
[----:B------:R1:W-:Y:S01]  /*7980*/  UTCATOMSWS.AND URZ, UR5 ;  /* 0x0000000500ff79e3 */ /* 0x0003e20008000000 */
[----:B---3--:R-:W-:Y:S01]  /*7990*/  IMAD.U32 R0, RZ, RZ, UR6 ;  /* 0x00000006ff007e24 */ /* 0x008fe2000f8e00ff */
[----:B--2---:R-:W-:Y:S01]  /*79a0*/  ISETP.EQ.U32.AND P0, PT, R3, UR4, PT ;  /* 0x0000000403007c0c */ /* 0x004fe2000bf02070 */
[----:B----4-:R-:W-:-:S12]  /*79b0*/  IMAD.U32 R2, RZ, RZ, UR7 ;  /* 0x00000007ff027e24 */ /* 0x010fd8000f8e00ff */
[----:B------:R1:W-:Y:S04]  /*79c0*/  @P0 ATOMS.AND RZ, [UR8+0x14], R2 ;  /* 0x00001402ffff098c */ /* 0x0003e8000a800008 */
[----:B------:R1:W-:Y:S01]  /*79d0*/  @P0 ATOMS.AND RZ, [UR8+0x18], R0 ;  /* 0x00001800ffff098c */ /* 0x0003e2000a800008 */
[----:B------:R-:W-:Y:S05]  /*79e0*/  BRA `(.L_x_146) ;  /* 0x0000000000147947 */ /* 0x000fea0003800000 */
.L_x_145:
[----:B------:R-:W-:Y:S02]  /*79f0*/  MOV R2, 0x7a10 ;  /* 0x00007a1000027802 */ /* 0x000fe40000000f00 */
[----:B-1---5:R-:W-:Y:S05]  /*7a00*/  CALL.REL.NOINC `($__internal_0_$__cuda_sm10x_tcgen05_guardrail_trap_col_being_dealloced_not_returned_by_alloc) ;  /* 0x00000058004c7944 */ /* 0x022fea0003c00000 */
[----:B------:R-:W-:Y:S05]  /*7a10*/  BRA `(.L_x_146) ;  /* 0x0000000000087947 */ /* 0x000fea0003800000 */
.L_x_144:
[----:B------:R-:W-:Y:S02]  /*7a20*/  MOV R2, 0x7a40 ;  /* 0x00007a4000027802 */ /* 0x000fe40000000f00 */
[----:B-1---5:R-:W-:Y:S05]  /*7a30*/  CALL.REL.NOINC `($__internal_2_$__cuda_sm10x_tcgen05_guardrail_trap_unallocated_columns_being_dealloced) ;  /* 0x0000005800587944 */ /* 0x022fea0003c00000 */
.L_x_146:
[----:B------:R-:W-:Y:S01]  /*7a40*/  NOP ;  /* 0x0000000000007918 */ /* 0x000fe20000000000 */
[----:B-1----:R-:W-:Y:S05]  /*7a50*/  EXIT ;  /* 0x000000000000794d */ /* 0x002fea0003800000 */
.L_x_118:
[----:B------:R-:W2:Y:S01]  /*7a60*/  LDCU UR5, c[0x0][0x384] ;  /* 0x00007080ff0577ac */ /* 0x000ea20008000800 */
[----:B------:R-:W-:Y:S02]  /*7a70*/  UISETP.NE.OR UP0, UPT, UR18, 0x3, !UP3 ;  /* 0x000000031200788c */ /* 0x000fe4000df05670 */
[----:B--2---:R-:W-:-:S07]  /*7a80*/  UIADD3 UR5, UPT, UPT, UR5, 0x3f, URZ ;  /* 0x0000003f05057890 */ /* 0x004fce000fffe0ff */
[----:B------:R-:W-:Y:S05]  /*7a90*/  BRA.U UP0, `(.L_x_147) ;  /* 0x0000001100ac7547 */ /* 0x000fea000b800000 */
[----:B------:R-:W2:Y:S01]  /*7aa0*/  LDCU UR52, c[0x0][0x388] ;  /* 0x00007100ff3477ac */ /* 0x000ea20008000800 */
[----:B------:R-:W3:Y:S01]  /*7ab0*/  S2UR UR20, SR_CgaCtaId ;  /* 0x00000000001479c3 */ /* 0x000ee20000008800 */
[----:B------:R-:W-:Y:S01]  /*7ac0*/  IMAD.MOV.U32 R9, RZ, RZ, 0x1 ;  /* 0x00000001ff097424 */ /* 0x000fe200078e00ff */
[----:B------:R-:W-:Y:S01]  /*7ad0*/  USHF.R.S32.HI UR4, URZ, 0x1f, UR5 ;  /* 0x0000001fff047899 */ /* 0x000fe20008011405 */
[----:B------:R-:W-:Y:S01]  /*7ae0*/  IMAD.MOV.U32 R8, RZ, RZ, RZ ;  /* 0x000000ffff087224 */ /* 0x000fe200078e00ff */
[----:B------:R-:W4:Y:S02]  /*7af0*/  LDCU.64 UR6, c[0x0][0x348] ;  /* 0x00006900ff0677ac */ /* 0x000f240008000a00 */
[----:B------:R-:W-:Y:S01]  /*7b00*/  ULEA.HI UR4, UR4, UR5, URZ, 0x6 ;  /* 0x0000000504047291 */ /* 0x000fe2000f8f30ff */
[----:B------:R-:W1:Y:S03]  /*7b10*/  LDCU UR41, c[0x0][0x370] ;  /* 0x00006e00ff2977ac */ /* 0x000e660008000800 */
[----:B------:R-:W-:Y:S01]  /*7b20*/  USHF.R.S32.HI UR28, URZ, 0x6, UR4 ;  /* 0x00000006ff1c7899 */ /* 0x000fe20008011404 */
[----:B--2---:R-:W-:Y:S01]  /*7b30*/  IMAD.U32 R0, RZ, RZ, UR52 ;  /* 0x00000034ff007e24 */ /* 0x004fe2000f8e00ff */
[----:B------:R-:W1:Y:S04]  /*7b40*/  LDCU.128 UR32, c[0x0][0xc10] ;  /* 0x00018200ff2077ac */ /* 0x000e680008000c00 */
[----:B------:R-:W-:Y:S01]  /*7b50*/  IMAD.U32 R3, RZ, RZ, UR28 ;  /* 0x0000001cff037e24 */ /* 0x000fe2000f8e00ff */
[----:B------:R-:W-:Y:S01]  /*7b60*/  IABS R0, R0 ;  /* 0x0000000000007213 */ /* 0x000fe20000000000 */
[----:B------:R-:W2:Y:S03]  /*7b70*/  LDCU.64 UR4, c[0x0][0x988] ;  /* 0x00013100ff0477ac */ /* 0x000ea60008000a00 */
[----:B------:R-:W-:Y:S01]  /*7b80*/  IABS R2, R3 ;  /* 0x0000000300027213 */ /* 0x000fe20000000000 */
[----:B------:R-:W3:Y:S01]  /*7b90*/  LDCU UR40, c[0x0][0x374] ;  /* 0x00006e80ff2877ac */ /* 0x000ee20008000800 */
[----:B------:R-:W-:-:S02]  /*7ba0*/  R2UR UR27, R0 ;  /* 0x00000000001b72ca */ /* 0x000fc400000e0000 */
[----:B------:R-:W-:Y:S01]  /*7bb0*/  R2UR UR29, R2 ;  /* 0x00000000021d72ca */ /* 0x000fe200000e0000 */
[----:B------:R-:W3:Y:S01]  /*7bc0*/  LDCU.64 UR30, c[0x0][0x990] ;  /* 0x00013200ff1e77ac */ /* 0x000ee20008000a00 */
[----:B------:R-:W3:Y:S01]  /*7bd0*/  LDCU UR18, c[0x0][0xc0c] ;  /* 0x00018180ff1277ac */ /* 0x000ee20008000800 */
[----:B------:R-:W3:Y:S08]  /*7be0*/  LDCU UR54, c[0x0][0xc20] ;  /* 0x00018400ff3677ac */ /* 0x000ef00008000800 */
[----:B------:R-:W1:Y:S01]  /*7bf0*/  I2F.RP R0, UR27 ;  /* 0x0000001b00007d06 */ /* 0x000e620008209400 */
[----:B--2---:R-:W-:Y:S01]  /*7c00*/  UISETP.NE.U32.AND UP0, UPT, UR4, URZ, UPT ;  /* 0x000000ff0400728c */ /* 0x004fe2000bf05070 */
[----:B------:R-:W2:Y:S06]  /*7c10*/  LDCU UR4, c[0x0][0xc30] ;  /* 0x00018600ff0477ac */ /* 0x000eac0008000800 */
[----:B------:R-:W3:Y:S01]  /*7c20*/  I2F.RP R2, UR29 ;  /* 0x0000001d00027d06 */ /* 0x000ee20008209400 */
[----:B------:R-:W-:-:S02]  /*7c30*/  UISETP.NE.AND.EX UP5, UPT, UR5, URZ, UPT, UP0 ;  /* 0x000000ff0500728c */ /* 0x000fc4000bfa5300 */
[----:B------:R-:W-:Y:S02]  /*7c40*/  UISETP.NE.AND UP0, UPT, UR39, 0x1, UPT ;  /* 0x000000012700788c */ /* 0x000fe4000bf05270 */
[----:B----4-:R-:W-:Y:S01]  /*7c50*/  UIADD3 UR36, UP0, UPT, UR6, 0x680, URZ ;  /* 0x0000068006247890 */ /* 0x010fe2000ff1e0ff */
[----:B------:R-:W4:Y:S02]  /*7c60*/  LDCU UR38, c[0x0][0x38c] ;  /* 0x00007180ff2677ac */ /* 0x000f240008000800 */
[----:B-1----:R-:W1:Y:S01]  /*7c70*/  MUFU.RCP R0, R0 ;  /* 0x0000000000007308 */ /* 0x002e620000001000 */
[----:B------:R-:W-:Y:S01]  /*7c80*/  UIADD3.X UR37, UPT, UPT, URZ, UR7, URZ, UP0, !UPT ;  /* 0x00000007ff257290 */ /* 0x000fe200087fe4ff */
[----:B------:R-:W-:Y:S01]  /*7c90*/  UMOV UR19, 0x400 ;  /* 0x0000040000137882 */ /* 0x000fe20000000000 */
[----:B------:R-:W-:-:S05]  /*7ca0*/  UIMAD.WIDE.U32 UR12, UR41, UR32, URZ ;  /* 0x00000020290c72a5 */ /* 0x000fca000f8e00ff */
[----:B---3--:R-:W3:Y:S01]  /*7cb0*/  MUFU.RCP R2, R2 ;  /* 0x0000000200027308 */ /* 0x008ee20000001000 */
[----:B------:R-:W-:Y:S01]  /*7cc0*/  UIMAD.WIDE.U32 UR14, UR40, UR35, URZ ;  /* 0x00000023280e72a5 */ /* 0x000fe2000f8e00ff */
[----:B------:R-:W-:Y:S01]  /*7cd0*/  UMOV UR10, URZ ;  /* 0x000000ff000a7c82 */ /* 0x000fe20008000000 */
[----:B------:R-:W-:Y:S02]  /*7ce0*/  ULEA UR19, UR20, UR19, 0x18 ;  /* 0x0000001314137291 */ /* 0x000fe4000f8ec0ff */
[----:B------:R-:W-:Y:S02]  /*7cf0*/  UISETP.NE.U32.AND UP6, UPT, UR30, URZ, UPT ;  /* 0x000000ff1e00728c */ /* 0x000fe4000bfc5070 */
[----:B------:R-:W-:Y:S01]  /*7d00*/  UIADD3 UR51, UPT, UPT, UR19, 0x480, URZ ;  /* 0x0000048013337890 */ /* 0x000fe2000fffe0ff */
[----:B-1----:R-:W-:Y:S01]  /*7d10*/  VIADD R0, R0, 0xffffffe ;  /* 0x0ffffffe00007836 */ /* 0x002fe20000000000 */
[----:B------:R-:W-:Y:S02]  /*7d20*/  UIADD3 UR48, UPT, UPT, UR19, 0x4a8, URZ ;  /* 0x000004a813307890 */ /* 0x000fe4000fffe0ff */
[----:B------:R-:W-:-:S02]  /*7d30*/  UISETP.GE.AND UP2, UPT, UR39, 0x1, UPT ;  /* 0x000000012700788c */ /* 0x000fc4000bf46270 */
[----:B------:R-:W-:Y:S01]  /*7d40*/  UISETP.NE.AND UP0, UPT, UR18, 0x1, UPT ;  /* 0x000000011200788c */ /* 0x000fe2000bf05270 */
[----:B------:R-:W1:Y:S01]  /*7d50*/  F2I.FTZ.U32.TRUNC.NTZ R0, R0 ;  /* 0x0000000000007305 */ /* 0x000e62000021f000 */
[----:B------:R-:W-:Y:S01]  /*7d60*/  UMOV UR12, UR13 ;  /* 0x0000000d000c7c82 */ /* 0x000fe20008000000 */
[----:B---3--:R-:W-:Y:S01]  /*7d70*/  VIADD R2, R2, 0xffffffe ;  /* 0x0ffffffe02027836 */ /* 0x008fe20000000000 */
[----:B------:R-:W-:Y:S01]  /*7d80*/  UMOV UR44, UR15 ;  /* 0x0000000f002c7c82 */ /* 0x000fe20008000000 */
[----:B------:R-:W-:Y:S02]  /*7d90*/  UISETP.NE.AND UP2, UPT, UR34, 0x1, UPT ;  /* 0x000000012200788c */ /* 0x000fe4000bf45270 */
[----:B------:R-:W-:Y:S02]  /*7da0*/  UISETP.NE.AND UP0, UPT, UR52, URZ, UPT ;  /* 0x000000ff3400728c */ /* 0x000fe4000bf05270 */
[----:B------:R-:W3:Y:S01]  /*7db0*/  F2I.FTZ.U32.TRUNC.NTZ R2, R2 ;  /* 0x0000000200027305 */ /* 0x000ee2000021f000 */
[----:B------:R-:W-:Y:S01]  /*7dc0*/  UPLOP3.LUT UP4, UPT, UPT, UPT, UPT, 0x40, 0x4 ;  /* 0x000000000004789c */ /* 0x000fe20003f8e870 */
[----:B------:R-:W2:Y:S01]  /*7dd0*/  LDCU.64 UR16, c[0x0][0xc28] ;  /* 0x00018500ff1077ac */ /* 0x000ea20008000a00 */
[----:B-1----:R-:W-:Y:S01]  /*7de0*/  R2UR UR7, R0 ;  /* 0x00000000000772ca */ /* 0x002fe200000e0000 */
[----:B------:R-:W-:Y:S01]  /*7df0*/  UISETP.NE.AND.EX UP6, UPT, UR31, URZ, UPT, UP6 ;  /* 0x000000ff1f00728c */ /* 0x000fe2000bfc5360 */
[----:B------:R-:W-:Y:S01]  /*7e00*/  IABS R0, R3 ;  /* 0x0000000300007213 */ /* 0x000fe20000000000 */
[----:B------:R-:W-:-:S02]  /*7e10*/  UIADD3 UR8, UPT, UPT, UR19, 0x600, URZ ;  /* 0x0000060013087890 */ /* 0x000fc4000fffe0ff */
[----:B------:R-:W-:Y:S02]  /*7e20*/  UIADD3 UR9, UPT, UPT, UR19, 0x480, URZ ;  /* 0x0000048013097890 */ /* 0x000fe4000fffe0ff */
[----:B------:R-:W-:Y:S01]  /*7e30*/  IMAD.MOV R0, RZ, RZ, -R0 ;  /* 0x000000ffff007224 */ /* 0x000fe200078e0a00 */
[----:B---3--:R-:W-:Y:S01]  /*7e40*/  R2UR UR11, R2 ;  /* 0x00000000020b72ca */ /* 0x008fe200000e0000 */
[----:B------:R-:W-:Y:S02]  /*7e50*/  UPRMT UR51, UR20, 0x654, UR51 ;  /* 0x0000065414337896 */ /* 0x000fe40008000033 */
[----:B------:R-:W-:Y:S01]  /*7e60*/  UPRMT UR48, URZ, 0x654, UR48 ;  /* 0x00000654ff307896 */ /* 0x000fe20008000030 */
[----:B------:R-:W-:Y:S01]  /*7e70*/  R2UR UR50, R0 ;  /* 0x00000000003272ca */ /* 0x000fe200000e0000 */
[----:B------:R-:W-:Y:S02]  /*7e80*/  UIADD3 UR5, UPT, UPT, URZ, -UR7, URZ ;  /* 0x80000007ff057290 */ /* 0x000fe4000fffe0ff */
[----:B------:R-:W-:-:S02]  /*7e90*/  USHF.R.U32.HI UR47, URZ, UR33, UR12 ;  /* 0x00000021ff2f7299 */ /* 0x000fc4000801160c */
[----:B------:R-:W-:Y:S02]  /*7ea0*/  UIMAD UR42, UR5, UR27, URZ ;  /* 0x0000001b052a72a4 */ /* 0x000fe4000f8e02ff */
[----:B------:R-:W-:Y:S02]  /*7eb0*/  USHF.R.U32.HI UR44, URZ, UR54, UR44 ;  /* 0x00000036ff2c7299 */ /* 0x000fe4000801162c */
[----:B------:R-:W-:Y:S02]  /*7ec0*/  UIADD3 UR6, UPT, UPT, URZ, -UR11, URZ ;  /* 0x8000000bff067290 */ /* 0x000fe4000fffe0ff */
[----:B--2---:R-:W-:Y:S02]  /*7ed0*/  UISETP.NE.AND UP3, UPT, UR4, 0x1, UPT ;  /* 0x000000010400788c */ /* 0x004fe4000bf65270 */
[----:B----4-:R-:W-:Y:S02]  /*7ee0*/  UISETP.NE.AND UP2, UPT, UR38, URZ, UPT ;  /* 0x000000ff2600728c */ /* 0x010fe4000bf45270 */
[----:B------:R-:W-:Y:S01]  /*7ef0*/  UISETP.NE.AND UP0, UPT, UR28, URZ, UPT ;  /* 0x000000ff1c00728c */ /* 0x000fe2000bf05270 */
[----:B------:R-:W-:Y:S01]  /*7f00*/  UMOV UR5, UR6 ;  /* 0x0000000600057c82 */ /* 0x000fe20008000000 */
[----:B------:R-:W-:Y:S01]  /*7f10*/  UMOV UR6, URZ ;  /* 0x000000ff00067c82 */ /* 0x000fe20008000000 */
[----:B------:R-:W-:-:S02]  /*7f20*/  UIMAD UR5, UR5, UR29, URZ ;  /* 0x0000001d050572a4 */ /* 0x000fc4000f8e02ff */
[----:B------:R-:W-:Y:S02]  /*7f30*/  UIMAD.WIDE.U32 UR42, UR7, UR42, UR6 ;  /* 0x0000002a072a72a5 */ /* 0x000fe4000f8e0006 */
[----:B------:R-:W-:-:S05]  /*7f40*/  UIMAD.WIDE.U32 UR10, UR11, UR5, UR10 ;  /* 0x000000050b0a72a5 */ /* 0x000fca000f8e000a */
[----:B------:R-:W-:Y:S02]  /*7f50*/  UMOV UR42, UR43 ;  /* 0x0000002b002a7c82 */ /* 0x000fe40008000000 */
[----:B------:R-:W-:-:S05]  /*7f60*/  UMOV UR43, UR11 ;  /* 0x0000000b002b7c82 */ /* 0x000fca0008000000 */
.L_x_157:
[----:B-1----:R-:W-:Y:S04]  /*7f70*/  SHF.L.U32 R2, R8, 0x1f, RZ ;  /* 0x0000001f08027819 */ /* 0x002fe800000006ff */
[----:B------:R-:W1:Y:S02]  /*7f80*/  SYNCS.PHASECHK.TRANS64.TRYWAIT P0, [UR19+0x4a0], R2 ;  /* 0x0004a002ff0075a7 */ /* 0x000e640008001113 */
[----:B-1----:R-:W-:Y:S05]  /*7f90*/  @!P0 BRA `(.L_x_148) ;  /* 0x00000050005c8947 */ /* 0x002fea0003800000 */
.L_x_339:
[----:B------:R-:W2:Y:S01]  /*7fa0*/  LDS.128 R4, [UR19+0x4e0] ;  /* 0x0004e013ff047984 */ /* 0x000ea20008000c00 */
[----:B------:R-:W-:Y:S01]  /*7fb0*/  UISETP.GE.AND UP0, UPT, UR39, 0x1, UPT ;  /* 0x000000012700788c */ /* 0x000fe2000bf06270 */
[----:B------:R-:W-:Y:S01]  /*7fc0*/  @!PT LDS RZ, [RZ] ;  /* 0x00000000fffff984 */ /* 0x000fe20000000800 */
[----:B------:R-:W-:Y:S01]  /*7fd0*/  @!PT LDS RZ, [RZ] ;  /* 0x00000000fffff984 */ /* 0x000fe20000000800 */
[----:B------:R-:W-:Y:S01]  /*7fe0*/  @!PT LDS RZ, [RZ] ;  /* 0x00000000fffff984 */ /* 0x000fe20000000800 */
[----:B------:R-:W-:Y:S01]  /*7ff0*/  @!PT LDS RZ, [RZ] ;  /* 0x00000000fffff984 */ /* 0x000fe20000000800 */
[----:B------:R3:W-:Y:S06]  /*8000*/  MEMBAR.ALL.CTA ;  /* 0x0000000000007992 */ /* 0x0007ec0000008000 */
[----:B---3--:R-:W3:Y:S02]  /*8010*/  FENCE.VIEW.ASYNC.S ;  /* 0x00000000000073c6 */ /* 0x008ee40000000000 */
[----:B---3--:R-:W-:Y:S01]  /*8020*/  SYNCS.ARRIVE.TRANS64.RED.A1T0 RZ, [UR48], RZ ;  /* 0x000000ffffff79a7 */ /* 0x008fe20008100430 */
[----:B--2---:R-:W-:Y:S11]  /*8030*/  LOP3.LUT P0, RZ, R6, 0x1, RZ, 0xc0, !PT ;  /* 0x0000000106ff7812 */ /* 0x004ff6000780c0ff */
[----:B------:R-:W-:Y:S02]  /*8040*/  @!UPT UIADD3 URZ, UPT, UPT, URZ, URZ, URZ ;  /* 0x000000fffffff290 */ /* 0x000fe4000fffe0ff */
[----:B------:R-:W-:Y:S01]  /*8050*/  VOTEU.ANY UP2, P0 ;  /* 0x0000000000ff7886 */ /* 0x000fe20000040100 */
[----:B------:R-:W-:Y:S11]  /*8060*/  PLOP3.LUT P1, PT, PT, PT, UP2, 0x80, 0x8 ;  /* 0x000000000008781c */ /* 0x000ff60003f2f028 */
[----:B------:R-:W-:Y:S02]  /*8070*/  @!UPT UIADD3 URZ, UPT, UPT, URZ, URZ, URZ ;  /* 0x000000fffffff290 */ /* 0x000fe4000fffe0ff */
[----:B-1----:R-:W-:Y:S02]  /*8080*/  @P1 MOV R2, R4 ;  /* 0x0000000400021202 */ /* 0x002fe40000000f00 */
[----:B------:R-:W-:Y:S02]  /*8090*/  @P1 LOP3.LUT R0, R5, 0xffff, RZ, 0xc0, !PT ;  /* 0x0000ffff05001812 */ /* 0x000fe400078ec0ff */
[----:B------:R-:W-:Y:S02]  /*80a0*/  @P1 R2UR UR5, R2 ;  /* 0x00000000020512ca */ /* 0x000fe400000e0000 */
[----:B------:R-:W-:Y:S11]  /*80b0*/  @P1 R2UR UR4, R0 ;  /* 0x00000000000412ca */ /* 0x000ff600000e0000 */
[----:B------:R-:W-:Y:S02]  /*80c0*/  @UP2 UMOV UR15, UR5 ;  /* 0x00000005000f2c82 */ /* 0x000fe40008000000 */
[----:B------:R-:W-:Y:S01]  /*80d0*/  @UP2 UMOV UR7, UR4 ;  /* 0x0000000400072c82 */ /* 0x000fe20008000000 */
[----:B------:R-:W-:Y:S05]  /*80e0*/  BRA.U !UP0, `(.L_x_149) ;  /* 0x0000000108c07547 */ /* 0x000fea000b800000 */
[----:B------:R-:W-:Y:S02]  /*80f0*/  UIMAD.WIDE.U32 UR12, UR7, UR35, URZ ;  /* 0x00000023070c72a5 */ /* 0x000fe4000f8e00ff */
[----:B------:R-:W-:Y:S02]  /*8100*/  UP2UR UR14, UPR, URZ, 0x4 ;  /* 0x00000004ff0e7883 */ /* 0x000fe40008000000 */
[----:B------:R-:W-:Y:S02]  /*8110*/  UISETP.NE.AND UP2, UPT, UR34, 0x1, UPT ;  /* 0x000000012200788c */ /* 0x000fe4000bf45270 */
[----:B------:R-:W-:Y:S02]  /*8120*/  UIMAD.WIDE.U32 UR20, UR15, UR32, URZ ;  /* 0x000000200f1472a5 */ /* 0x000fe4000f8e00ff */
[----:B------:R-:W-:Y:S02]  /*8130*/  USEL UR4, UR40, UR44, !UP2 ;  /* 0x0000002c28047287 */ /* 0x000fe4000d000000 */
[----:B------:R-:W-:Y:S02]  /*8140*/  UISETP.NE.AND UP0, UPT, UR18, 0x1, UPT ;  /* 0x000000011200788c */ /* 0x000fe4000bf05270 */
[----:B------:R-:W-:Y:S02]  /*8150*/  UP2UR UR26, UPR, URZ, 0x2 ;  /* 0x00000002ff1a7883 */ /* 0x000fe40008000000 */
[----:B------:R-:W-:Y:S02]  /*8160*/  UISETP.NE.AND UP1, UPT, UR39, 0x1, UPT ;  /* 0x000000012700788c */ /* 0x000fe4000bf25270 */
[----:B------:R-:W-:Y:S02]  /*8170*/  UIMAD.WIDE.U32 UR22, UR4, UR16, URZ ;  /* 0x00000010041672a5 */ /* 0x000fe4000f8e00ff */
[----:B------:R-:W-:Y:S01]  /*8180*/  USEL UR10, UR41, UR47, !UP0 ;  /* 0x0000002f290a7287 */ /* 0x000fe2000c000000 */
[----:B------:R-:W-:Y:S02]  /*8190*/  UMOV UR5, UR13 ;  /* 0x0000000d00057c82 */ /* 0x000fe40008000000 */
[----:B------:R-:W-:Y:S02]  /*81a0*/  USHF.R.U32.HI UR6, URZ, UR54, UR5 ;  /* 0x00000036ff067299 */ /* 0x000fe40008011605 */
[----:B------:R-:W-:Y:S02]  /*81b0*/  UIMAD.WIDE.U32 UR24, UR10, UR16, URZ ;  /* 0x000000100a1872a5 */ /* 0x000fe4000f8e00ff */
[----:B------:R-:W-:Y:S02]  /*81c0*/  USEL UR6, UR7, UR6, !UP2 ;  /* 0x0000000607067287 */ /* 0x000fe4000d000000 */
[----:B------:R-:W-:Y:S02]  /*81d0*/  UISETP.NE.AND UP2, UPT, UR14, URZ, UPT ;  /* 0x000000ff0e00728c */ /* 0x000fe4000bf45270 */
[----:B------:R-:W-:Y:S01]  /*81e0*/  UIMAD.WIDE.U32 UR12, UR6, UR16, URZ ;  /* 0x00000010060c72a5 */ /* 0x000fe2000f8e00ff */
[----:B------:R-:W-:Y:S02]  /*81f0*/  UMOV UR5, UR21 ;  /* 0x0000001500057c82 */ /* 0x000fe40008000000 */
[----:B------:R-:W-:Y:S03]  /*8200*/  USHF.R.U32.HI UR11, URZ, UR33, UR5 ;  /* 0x00000021ff0b7299 */ /* 0x000fe60008011605 */
[----:B------:R-:W-:Y:S02]  /*8210*/  UMOV UR5, UR23 ;  /* 0x0000001700057c82 */ /* 0x000fe40008000000 */
[----:B------:R-:W-:Y:S03]  /*8220*/  @UP1 USHF.R.U32.HI UR4, URZ, UR17, UR5 ;  /* 0x00000011ff041299 */ /* 0x000fe60008011605 */
[----:B------:R-:W-:Y:S01]  /*8230*/  UMOV UR5, UR25 ;  /* 0x0000001900057c82 */ /* 0x000fe20008000000 */
[----:B------:R-:W-:Y:S02]  /*8240*/  UIMAD UR4, UR39, UR4, URZ ;  /* 0x00000004270472a4 */ /* 0x000fe4000f8e02ff */
[----:B------:R-:W-:Y:S02]  /*8250*/  @UP1 USHF.R.U32.HI UR10, URZ, UR17, UR5 ;  /* 0x00000011ff0a1299 */ /* 0x000fe40008011605 */
[----:B------:R-:W-:Y:S02]  /*8260*/  USEL UR5, UR15, UR11, !UP0 ;  /* 0x0000000b0f057287 */ /* 0x000fe4000c000000 */
[----:B------:R-:W-:Y:S02]  /*8270*/  UIMAD UR11, UR39, UR10, URZ ;  /* 0x0000000a270b72a4 */ /* 0x000fe4000f8e02ff */
[----:B------:R-:W-:Y:S03]  /*8280*/  UISETP.GE.AND UP0, UPT, UR6, UR4, UPT ;  /* 0x000000040600728c */ /* 0x000fe6000bf06270 */
[----:B------:R-:W-:Y:S01]  /*8290*/  UMOV UR4, UR13 ;  /* 0x0000000d00047c82 */ /* 0x000fe20008000000 */
[----:B------:R-:W-:Y:S02]  /*82a0*/  UISETP.GE.OR UP0, UPT, UR5, UR11, UP0 ;  /* 0x0000000b0500728c */ /* 0x000fe40008706670 */
[----:B------:R-:W-:Y:S02]  /*82b0*/  USHF.R.U32.HI UR4, URZ, UR17, UR4 ;  /* 0x00000011ff047299 */ /* 0x000fe40008011604 */
[----:B------:R-:W-:Y:S02]  /*82c0*/  UIMAD.WIDE.U32 UR12, UR5, UR16, URZ ;  /* 0x00000010050c72a5 */ /* 0x000fe4000f8e00ff */
[----:B------:R-:W-:Y:S04]  /*82d0*/  USEL UR14, UR6, UR4, !UP1 ;  /* 0x00000004060e7287 */ /* 0x000fe8000c800000 */
[----:B------:R-:W-:Y:S01]  /*82e0*/  UIADD3 UR11, UPT, UPT, -UR14, URZ, URZ ;  /* 0x000000ff0e0b7290 */ /* 0x000fe2000fffe1ff */
[----:B------:R-:W-:Y:S02]  /*82f0*/  @!UP0 UMOV UR4, UR13 ;  /* 0x0000000d00048c82 */ /* 0x000fe40008000000 */
[----:B------:R-:W-:Y:S02]  /*8300*/  @!UP0 USHF.R.U32.HI UR4, URZ, UR17, UR4 ;  /* 0x00000011ff048299 */ /* 0x000fe40008011604 */
[----:B------:R-:W-:Y:S02]  /*8310*/  UIMAD UR11, UR39, UR11, UR6 ;  /* 0x0000000b270b72a4 */ /* 0x000fe4000f8e0206 */
[----:B------:R-:W-:Y:S02]  /*8320*/  @!UP0 USEL UR4, UR5, UR4, !UP1 ;  /* 0x0000000405048287 */ /* 0x000fe4000c800000 */
[----:B------:R-:W-:Y:S02]  /*8330*/  UISETP.NE.AND UP1, UPT, UR26, URZ, UPT ;  /* 0x000000ff1a00728c */ /* 0x000fe4000bf25270 */
[----:B------:R-:W-:Y:S02]  /*8340*/  @!UP0 UIMAD UR11, UR10, UR11, UR4 ;  /* 0x0000000b0a0b82a4 */ /* 0x000fe4000f8e0204 */
[----:B------:R-:W-:Y:S02]  /*8350*/  @!UP0 UIADD3 UR12, UPT, UPT, UR14, -UR4, URZ ;  /* 0x800000040e0c8290 */ /* 0x000fe4000fffe0ff */
[----:B------:R-:W-:Y:S02]  /*8360*/  UIADD3 UR4, UPT, UPT, -UR5, URZ, URZ ;  /* 0x000000ff05047290 */ /* 0x000fe4000fffe1ff */
[----:B------:R-:W-:Y:S02]  /*8370*/  UIADD3 UR10, UPT, UPT, -UR6, URZ, URZ ;  /* 0x000000ff060a7290 */ /* 0x000fe4000fffe1ff */
[----:B------:R-:W-:Y:S02]  /*8380*/  @!UP0 UIMAD UR6, UR12, UR39, UR5 ;  /* 0x000000270c0682a4 */ /* 0x000fe4000f8e0205 */
[----:B------:R-:W-:Y:S02]  /*8390*/  UIMAD UR15, UR18, UR4, UR15 ;  /* 0x00000004120f72a4 */ /* 0x000fe4000f8e020f */
[----:B------:R-:W-:Y:S01]  /*83a0*/  UIMAD UR7, UR34, UR10, UR7 ;  /* 0x0000000a220772a4 */ /* 0x000fe2000f8e0207 */
[----:B------:R-:W-:Y:S02]  /*83b0*/  @!UP0 UMOV UR5, UR11 ;  /* 0x0000000b00058c82 */ /* 0x000fe40008000000 */
[----:B------:R-:W-:Y:S02]  /*83c0*/  UIMAD UR15, UR5, UR18, UR15 ;  /* 0x00000012050f72a4 */ /* 0x000fe4000f8e020f */
[----:B------:R-:W-:Y:S11]  /*83d0*/  UIMAD UR7, UR6, UR34, UR7 ;  /* 0x00000022060772a4 */ /* 0x000ff6000f8e0207 */
[----:B------:R-:W-:Y:S01]  /*83e0*/  @!UPT UIADD3 URZ, UPT, UPT, URZ, URZ, URZ ;  /* 0x000000fffffff290 */ /* 0x000fe2000fffe0ff */
.L_x_149:
[----:B------:R-:W1:Y:S01]  /*83f0*/  @!UP3 LDCU.128 UR20, c[0x0][0xc10] ;  /* 0x00018200ff14b7ac */ /* 0x000e620008000c00 */
[----:B------:R-:W-:Y:S02]  /*8400*/  ISETP.NE.U32.AND P2, PT, RZ, UR30, PT ;  /* 0x0000001eff007c0c */ /* 0x000fe4000bf45070 */
[----:B------:R-:W-:Y:S02]  /*8410*/  SHF.L.U32 R2, R9, 0x1f, RZ ;  /* 0x0000001f09027819 */ /* 0x000fe400000006ff */
[----:B------:R-:W-:Y:S01]  /*8420*/  ISETP.NE.AND.EX P2, PT, RZ, UR31, PT, P2 ;  /* 0x0000001fff007c0c */ /* 0x000fe2000bf45320 */
[----:B------:R-:W2:Y:S01]  /*8430*/  @!UP3 LDCU UR5, c[0x0][0xc0c] ;  /* 0x00018180ff05b7ac */ /* 0x000ea20008000800 */
[----:B-1----:R-:W-:Y:S07]  /*8440*/  UIMAD.WIDE.U32 UR10, UR15, UR20, URZ ;  /* 0x000000140f0a72a5 */ /* 0x002fee000f8e00ff */
[----:B------:R-:W-:Y:S01]  /*8450*/  @!UP3 UMOV UR4, UR11 ;  /* 0x0000000b0004bc82 */ /* 0x000fe20008000000 */
[----:B--2---:R-:W-:Y:S02]  /*8460*/  @!UP3 UISETP.NE.AND UP0, UPT, UR5, 0x1, UPT ;  /* 0x000000010500b88c */ /* 0x004fe4000bf05270 */
[----:B------:R-:W-:Y:S02]  /*8470*/  @!UP3 USHF.R.U32.HI UR4, URZ, UR21, UR4 ;  /* 0x00000015ff04b299 */ /* 0x000fe40008011604 */
[----:B------:R-:W-:Y:S02]  /*8480*/  UIMAD.WIDE.U32 UR10, UR7, UR23, URZ ;  /* 0x00000017070a72a5 */ /* 0x000fe4000f8e00ff */
[----:B------:R-:W-:Y:S02]  /*8490*/  @!UP3 USEL UR12, UR15, UR4, !UP0 ;  /* 0x000000040f0cb287 */ /* 0x000fe4000c000000 */
[----:B------:R-:W-:Y:S03]  /*84a0*/  @!UP3 UISETP.NE.AND UP0, UPT, UR22, 0x1, UPT ;  /* 0x000000011600b88c */ /* 0x000fe6000bf05270 */
[----:B------:R-:W-:Y:S02]  /*84b0*/  @!UP3 UMOV UR6, UR11 ;  /* 0x0000000b0006bc82 */ /* 0x000fe40008000000 */
[----:B------:R-:W1:Y:S02]  /*84c0*/  @!UP3 LDCU UR4, c[0x0][0xc20] ;  /* 0x00018400ff04b7ac */ /* 0x000e640008000800 */
[----:B-1----:R-:W-:Y:S04]  /*84d0*/  @!UP3 USHF.R.U32.HI UR6, URZ, UR4, UR6 ;  /* 0x00000004ff06b299 */ /* 0x002fe80008011606 */
[----:B------:R-:W-:Y:S04]  /*84e0*/  @!UP3 USEL UR6, UR7, UR6, !UP0 ;  /* 0x000000060706b287 */ /* 0x000fe8000c000000 */
[----:B------:R-:W-:Y:S02]  /*84f0*/  @!UP3 UIADD3 UR4, UPT, UPT, -UR12, UR6, URZ ;  /* 0x000000060c04b290 */ /* 0x000fe4000fffe1ff */
[----:B------:R-:W-:Y:S02]  /*8500*/  @!UP3 UIADD3 UR6, UPT, UPT, UR12, -UR6, URZ ;  /* 0x800000060c06b290 */ /* 0x000fe4000fffe0ff */
[----:B------:R-:W-:Y:S02]  /*8510*/  @!UP3 UIMAD UR15, UR4, UR5, UR15 ;  /* 0x00000005040fb2a4 */ /* 0x000fe4000f8e020f */
[----:B------:R-:W-:Y:S01]  /*8520*/  @!UP3 UIMAD UR7, UR6, UR22, UR7 ;  /* 0x000000160607b2a4 */ /* 0x000fe2000f8e0207 */
[----:B------:R-:W-:Y:S11]  /*8530*/  BRA.U UP4, `(.L_x_150) ;  /* 0x0000000104107547 */ /* 0x000ff6000b800000 */
[----:B------:R-:W-:Y:S04]  /*8540*/  MOV R3, UR53 ;  /* 0x0000003500037c02 */ /* 0x000fe80008000f00 */
[----:B------:R-:W-:Y:S04]  /*8550*/  SHF.L.U32 R3, R3, 0x1f, RZ ;  /* 0x0000001f03037819 */ /* 0x000fe800000006ff */
[----:B------:R-:W1:Y:S02]  /*8560*/  SYNCS.PHASECHK.TRANS64.TRYWAIT P0, [UR19+0x498], R3 ;  /* 0x00049803ff0075a7 */ /* 0x000e640008001113 */
[----:B-1----:R-:W-:Y:S05]  /*8570*/  @!P0 BRA `(.L_x_151) ;  /* 0x0000004800fc8947 */ /* 0x002fea0003800000 */
.L_x_150:
[----:B------:R-:W-:Y:S05]  /*8580*/  BRA.U !UP6, `(.L_x_152) ;  /* 0x000000010e387547 */ /* 0x000fea000b800000 */
[----:B------:R-:W-:Y:S01]  /*8590*/  UPLOP3.LUT UP1, UPT, UPT, UPT, UP5, 0x80, 0x8 ;  /* 0x000000000008789c */ /* 0x000fe20003f2f050 */
[----:B-1----:R-:W-:Y:S01]  /*85a0*/  HFMA2 R0, -RZ, RZ, 0, 5.9604644775390625e-08 ;  /* 0x00000001ff007431 */ /* 0x002fe200000001ff */
[----:B------:R-:W1:Y:S01]  /*85b0*/  LDCU.64 UR10, c[0x0][0x358] ;  /* 0x00006b00ff0a77ac */ /* 0x000e620008000a00 */
[----:B------:R-:W-:Y:S03]  /*85c0*/  IMAD.MOV.U32 R79, RZ, RZ, 0x1 ;  /* 0x00000001ff4f7424 */ /* 0x000fe600078e00ff */
[----:B------:R-:W-:Y:S05]  /*85d0*/  PLOP3.LUT P0, PT, PT, PT, UP1, 0x80, 0x8 ;  /* 0x000000000008781c */ /* 0x000fea0003f0f018 */
[----:B------:R-:W2:Y:S01]  /*85e0*/  @UP1 LDCU.64 UR4, c[0x0][0x988] ;  /* 0x00013100ff0417ac */ /* 0x000ea20008000a00 */
[----:B------:R-:W-:Y:S07]  /*85f0*/  @UP1 UIMAD UR6, UR45, UR30, URZ ;  /* 0x0000001e2d0612a4 */ /* 0x000fee000f8e02ff */
[----:B------:R-:W-:Y:S01]  /*8600*/  @!P0 PRMT R79, R0, 0x7610, R79 ;  /* 0x00007610004f8816 */ /* 0x000fe2000000004f */
[----:B--2---:R-:W-:Y:S06]  /*8610*/  @UP1 UIMAD.WIDE UR4, UR6, 0x4, UR4 ;  /* 0x00000004060418a5 */ /* 0x004fec000f8e0204 */
[----:B------:R-:W-:Y:S01]  /*8620*/  IMAD.U32 R10, RZ, RZ, UR4 ;  /* 0x00000004ff0a7e24 */ /* 0x000fe2000f8e00ff */
[----:B------:R-:W-:Y:S04]  /*8630*/  MOV R11, UR5 ;  /* 0x00000005000b7c02 */ /* 0x000fe80008000f00 */
[----:B------:R-:W2:Y:S01]  /*8640*/  @!UP1 LDCU UR4, c[0x0][0x980] ;  /* 0x00013000ff0497ac */ /* 0x000ea20008000800 */
[----:B-1---5:R3:W5:Y:S02]  /*8650*/  @P0 LDG.E R39, desc[UR10][R10.64] ;  /* 0x0000000a0a270981 */ /* 0x022764000c1e1900 */
[----:B--23--:R-:W-:Y:S07]  /*8660*/  @!P0 IMAD.U32 R39, RZ, RZ, UR4 ;  /* 0x00000004ff278e24 */ /* 0x00cfee000f8e00ff */
.L_x_152:
[----:B-----5:R-:W-:Y:S01]  /*8670*/  @!P2 FSETP.EQ.AND P0, PT, R39, RZ, PT ;  /* 0x000000ff2700a20b */ /* 0x020fe20003f02000 */
[----:B------:R-:W-:Y:S01]  /*8680*/  @!UPT UIADD3 URZ, UPT, UPT, URZ, URZ, URZ ;  /* 0x000000fffffff290 */ /* 0x000fe2000fffe0ff */
[----:B------:R-:W-:Y:S11]  /*8690*/  @!P2 BRA `(.L_x_153) ;  /* 0x000000000014a947 */ /* 0x000ff60003800000 */
[----:B------:R-:W-:Y:S02]  /*86a0*/  LOP3.LUT P2, RZ, R79, 0xff, RZ, 0xc0, !PT ;  /* 0x000000ff4fff7812 */ /* 0x000fe4000784c0ff */
[----:B------:R-:W-:Y:S04]  /*86b0*/  PLOP3.LUT P0, PT, PT, PT, UP1, 0x80, 0x8 ;  /* 0x000000000008781c */ /* 0x000fe80003f0f018 */
[----:B------:R-:W-:Y:S07]  /*86c0*/  PLOP3.LUT P0, PT, P0, PT, PT, 0x8, 0x80 ;  /* 0x000000000080781c */ /* 0x000fee000070e170 */
[----:B------:R-:W-:Y:S11]  /*86d0*/  @P2 FSETP.EQ.AND P0, PT, R39, RZ, PT ;  /* 0x000000ff2700220b */ /* 0x000ff60003f02000 */
[----:B------:R-:W-:Y:S02]  /*86e0*/  @!UPT UIADD3 URZ, UPT, UPT, URZ, URZ, URZ ;  /* 0x000000fffffff290 */ /* 0x000fe4000fffe0ff */
.L_x_153:
[----:B------:R-:W2:Y:S01]  /*86f0*/  SYNCS.PHASECHK.TRANS64.TRYWAIT P2, [UR19+0x488], R2 ;  /* 0x00048802ff0075a7 */ /* 0x000ea20008041113 */
[----:B------:R-:W-:Y:S04]  /*8700*/  @P1 SHF.R.U32.HI R4, RZ, 0x10, R5 ;  /* 0x00000010ff041819 */ /* 0x000fe80000011605 */
[----:B------:R-:W-:Y:S02]  /*8710*/  @P1 R2UR UR45, R4 ;  /* 0x00000000042d12ca */ /* 0x000fe400000e0000 */
[----:B------:R-:W-:Y:S01]  /*8720*/  ELECT P1, URZ, PT ;  /* 0x0000000000ff782f */ /* 0x000fe20003820000 */
[----:B------:R-:W-:Y:S01]  /*8730*/  @!UPT UIADD3 URZ, UPT, UPT, URZ, URZ, URZ ;  /* 0x000000fffffff290 */ /* 0x000fe2000fffe0ff */
[----:B--2---:R-:W-:Y:S11]  /*8740*/  @!P2 BRA `(.L_x_154) ;  /* 0x0000004800a0a947 */ /* 0x004ff60003800000 */
.L_x_342:
[----:B------:R-:W-:Y:S01]  /*8750*/  PLOP3.LUT P0, PT, P0, P1, PT, 0xf2, 0x2f ;  /* 0x00000000002f781c */ /* 0x000fe20000703e72 */
[----:B------:R-:W-:Y:S11]  /*8760*/  BSSY.RECONVERGENT B0, `(.L_x_155) ;  /* 0x0000050000007945 */ /* 0x000ff60003800200 */
[----:B------:R-:W-:Y:S01]  /*8770*/  @!UPT UIADD3 URZ, UPT, UPT, URZ, URZ, URZ ;  /* 0x000000fffffff290 */ /* 0x000fe2000fffe0ff */
[----:B------:R-:W-:Y:S05]  /*8780*/  @P0 BRA `(.L_x_156) ;  /* 0x0000000400340947 */ /* 0x000fea0003800000 */
[----:B------:R-:W-:Y:S01]  /*8790*/  UISETP.NE.AND UP4, UPT, UR28, URZ, UPT ;  /* 0x000000ff1c00728c */ /* 0x000fe2000bf85270 */
[----:B-1----:R-:W-:Y:S01]  /*87a0*/  IMAD.U32 R0, RZ, RZ, UR46 ;  /* 0x0000002eff007e24 */ /* 0x002fe2000f8e00ff */
[----:B------:R-:W-:Y:S04]  /*87b0*/  MOV R3, UR38 ;  /* 0x0000002600037c02 */ /* 0x000fe80008000f00 */
[----:B------:R-:W-:Y:S02]  /*87c0*/  IABS R0, R0 ;  /* 0x0000000000007213 */ /* 0x000fe40000000000 */
[----:B------:R-:W-:Y:S02]  /*87d0*/  IABS R3, R3 ;  /* 0x0000000300037213 */ /* 0x000fe40000000000 */
[----:B------:R-:W-:Y:S02]  /*87e0*/  R2UR UR4, R0 ;  /* 0x00000000000472ca */ /* 0x000fe400000e0000 */
[----:B------:R-:W1:Y:S11]  /*87f0*/  I2F.RP R4, R3 ;  /* 0x0000000300047306 */ /* 0x000e760000209400 */
[----:B------:R-:W-:Y:S01]  /*8800*/  UIMAD.WIDE.U32 UR10, UR43, UR4, URZ ;  /* 0x000000042b0a72a5 */ /* 0x000fe2000f8e00ff */
[----:B-1----:R-:W1:Y:S06]  /*8810*/  MUFU.RCP R4, R4 ;  /* 0x0000000400047308 */ /* 0x002e6c0000001000 */
[----:B------:R-:W-:Y:S02]  /*8820*/  UMOV UR12, UR11 ;  /* 0x0000000b000c7c82 */ /* 0x000fe40008000000 */
[----:B------:R-:W-:Y:S04]  /*8830*/  UIMAD UR4, UR12, UR50, UR4 ;  /* 0x000000320c0472a4 */ /* 0x000fe8000f8e0204 */
[----:B------:R-:W-:Y:S01]  /*8840*/  UISETP.GT.U32.AND UP0, UPT, UR29, UR4, UPT ;  /* 0x000000041d00728c */ /* 0x000fe2000bf04070 */
[----:B-1----:R-:W-:Y:S10]  /*8850*/  VIADD R4, R4, 0xffffffe ;  /* 0x0ffffffe04047836 */ /* 0x002ff40000000000 */
[----:B------:R-:W-:Y:S01]  /*8860*/  @!UP0 UIADD3 UR4, UPT, UPT, UR4, -UR29, URZ ;  /* 0x8000001d04048290 */ /* 0x000fe2000fffe0ff */
[----:B------:R-:W1:Y:S01]  /*8870*/  F2I.FTZ.U32.TRUNC.NTZ R5, R4 ;  /* 0x0000000400057305 */ /* 0x000e62000021f000 */
[----:B------:R-:W-:Y:S02]  /*8880*/  @!UP0 UIADD3 UR12, UPT, UPT, UR12, 0x1, URZ ;  /* 0x000000010c0c8890 */ /* 0x000fe4000fffe0ff */
[----:B------:R-:W-:Y:S02]  /*8890*/  UISETP.GE.U32.AND UP0, UPT, UR4, UR29, UPT ;  /* 0x0000001d0400728c */ /* 0x000fe4000bf06070 */
[----:B------:R-:W-:Y:S09]  /*88a0*/  ULOP3.LUT UR4, UR46, UR28, URZ, 0x3c, !UPT ;  /* 0x0000001c2e047292 */ /* 0x000ff2000f8e3cff */
[----:B------:R-:W-:Y:S01]  /*88b0*/  @UP0 UIADD3 UR12, UPT, UPT, UR12, 0x1, URZ ;  /* 0x000000010c0c0890 */ /* 0x000fe2000fffe0ff */
[--C-:B-1----:R-:W-:Y:S01]  /*88c0*/  IMAD.MOV R2, RZ, RZ, -R5.reuse ;  /* 0x000000ffff027224 */ /* 0x102fe200078e0a05 */
[----:B------:R-:W-:Y:S01]  /*88d0*/  UISETP.GE.AND UP0, UPT, UR4, URZ, UPT ;  /* 0x000000ff0400728c */ /* 0x000fe2000bf06270 */
[----:B------:R-:W-:Y:S02]  /*88e0*/  IMAD.MOV.U32 R4, RZ, RZ, RZ ;  /* 0x000000ffff047224 */ /* 0x000fe400078e00ff */
[-C--:B------:R-:W-:Y:S04]  /*88f0*/  IMAD R2, R2, R3.reuse, RZ ;  /* 0x0000000302027224 */ /* 0x080fe800078e02ff */
[----:B------:R-:W-:Y:S04]  /*8900*/  IMAD.HI.U32 R5, R5, R2, R4 ;  /* 0x0000000205057227 */ /* 0x000fe800078e0004 */
[----:B------:R-:W-:Y:S02]  /*8910*/  @!UP0 UIADD3 UR12, UPT, UPT, -UR12, URZ, URZ ;  /* 0x000000ff0c0c8290 */ /* 0x000fe4000fffe1ff */
[----:B------:R-:W-:Y:S02]  /*8920*/  @!UP4 ULOP3.LUT UR12, URZ, UR28, URZ, 0x33, !UPT ;  /* 0x0000001cff0cc292 */ /* 0x000fe4000f8e33ff */
[----:B------:R-:W-:Y:S04]  /*8930*/  UISETP.NE.AND UP4, UPT, UR52, URZ, UPT ;  /* 0x000000ff3400728c */ /* 0x000fe8000bf85270 */
[----:B------:R-:W-:Y:S05]  /*8940*/  IMAD.U32 R0, RZ, RZ, UR12 ;  /* 0x0000000cff007e24 */ /* 0x000fea000f8e00ff */
[----:B------:R-:W-:Y:S04]  /*8950*/  IABS R0, R0 ;  /* 0x0000000000007213 */ /* 0x000fe80000000000 */
[----:B------:R-:W-:Y:S11]  /*8960*/  R2UR UR4, R0 ;  /* 0x00000000000472ca */ /* 0x000ff600000e0000 */
[----:B------:R-:W-:Y:S02]  /*8970*/  @!UPT UIADD3 URZ, UPT, UPT, URZ, URZ, URZ ;  /* 0x000000fffffff290 */ /* 0x000fe4000fffe0ff */
[----:B------:R-:W-:Y:S07]  /*8980*/  UIMAD.WIDE.U32 UR10, UR42, UR4, URZ ;  /* 0x000000042a0a72a5 */ /* 0x000fee000f8e00ff */
[----:B------:R-:W-:Y:S01]  /*8990*/  UMOV UR13, UR11 ;  /* 0x0000000b000d7c82 */ /* 0x000fe20008000000 */
[----:B------:R-:W-:Y:S02]  /*89a0*/  USHF.L.U32 UR11, UR49, 0x6, URZ ;  /* 0x00000006310b7899 */ /* 0x000fe400080006ff */
[----:B------:R-:W-:Y:S04]  /*89b0*/  UIADD3 UR5, UPT, UPT, -UR13, URZ, URZ ;  /* 0x000000ff0d057290 */ /* 0x000fe8000fffe1ff */
[----:B------:R-:W-:Y:S04]  /*89c0*/  UIMAD UR4, UR27, UR5, UR4 ;  /* 0x000000051b0472a4 */ /* 0x000fe8000f8e0204 */
[----:B------:R-:W-:Y:S11]  /*89d0*/  UISETP.GT.U32.AND UP0, UPT, UR27, UR4, UPT ;  /* 0x000000041b00728c */ /* 0x000ff6000bf04070 */
[----:B------:R-:W-:Y:S02]  /*89e0*/  @!UP0 UIADD3 UR4, UPT, UPT, UR4, -UR27, URZ ;  /* 0x8000001b04048290 */ /* 0x000fe4000fffe0ff */
[----:B------:R-:W-:Y:S02]  /*89f0*/  @!UP0 UIADD3 UR13, UPT, UPT, UR13, 0x1, URZ ;  /* 0x000000010d0d8890 */ /* 0x000fe4000fffe0ff */
[----:B------:R-:W-:Y:S02]  /*8a00*/  UISETP.GE.U32.AND UP0, UPT, UR4, UR27, UPT ;  /* 0x0000001b0400728c */ /* 0x000fe4000bf06070 */
[----:B------:R-:W-:Y:S09]  /*8a10*/  ULOP3.LUT UR4, UR12, UR52, URZ, 0x3c, !UPT ;  /* 0x000000340c047292 */ /* 0x000ff2000f8e3cff */
[----:B------:R-:W-:Y:S02]  /*8a20*/  @UP0 UIADD3 UR13, UPT, UPT, UR13, 0x1, URZ ;  /* 0x000000010d0d0890 */ /* 0x000fe4000fffe0ff */
[----:B------:R-:W-:Y:S11]  /*8a30*/  UISETP.GE.AND UP0, UPT, UR4, URZ, UPT ;  /* 0x000000ff0400728c */ /* 0x000ff6000bf06270 */
[----:B------:R-:W-:Y:S02]  /*8a40*/  @!UP0 UIADD3 UR13, UPT, UPT, -UR13, URZ, URZ ;  /* 0x000000ff0d0d8290 */ /* 0x000fe4000fffe1ff */
[----:B------:R-:W-:Y:S02]  /*8a50*/  @!UP4 ULOP3.LUT UR13, URZ, UR52, URZ, 0x33, !UPT ;  /* 0x00000034ff0dc292 */ /* 0x000fe4000f8e33ff */
[----:B------:R-:W-:Y:S02]  /*8a60*/  UISETP.NE.AND UP4, UPT, UR38, URZ, UPT ;  /* 0x000000ff2600728c */ /* 0x000fe4000bf85270 */
[----:B------:R-:W-:Y:S02]  /*8a70*/  ULOP3.LUT UR4, UR13, UR38, URZ, 0x3c, !UPT ;  /* 0x000000260d047292 */ /* 0x000fe4000f8e3cff */
[----:B------:R-:W-:Y:S01]  /*8a80*/  UIADD3 UR5, UPT, UPT, -UR13, URZ, URZ ;  /* 0x000000ff0d057290 */ /* 0x000fe2000fffe1ff */
[----:B------:R-:W-:Y:S01]  /*8a90*/  MOV R0, UR13 ;  /* 0x0000000d00007c02 */ /* 0x000fe20008000f00 */
[----:B------:R-:W-:Y:S02]  /*8aa0*/  UISETP.GE.AND UP0, UPT, UR4, URZ, UPT ;  /* 0x000000ff0400728c */ /* 0x000fe4000bf06270 */
[----:B------:R-:W-:Y:S01]  /*8ab0*/  UIADD3 UR4, UPT, UPT, -UR12, URZ, URZ ;  /* 0x000000ff0c047290 */ /* 0x000fe2000fffe1ff */
[----:B------:R-:W-:Y:S01]  /*8ac0*/  IABS R0, R0 ;  /* 0x0000000000007213 */ /* 0x000fe20000000000 */
[----:B------:R-:W-:Y:S02]  /*8ad0*/  UIMAD UR12, UR52, UR5, UR12 ;  /* 0x00000005340c72a4 */ /* 0x000fe4000f8e020c */
[----:B------:R-:W-:Y:S02]  /*8ae0*/  UIMAD UR4, UR28, UR4, UR46 ;  /* 0x000000041c0472a4 */ /* 0x000fe4000f8e022e */
[----:B------:R-:W-:Y:S01]  /*8af0*/  IMAD.HI.U32 R5, R5, R0, RZ ;  /* 0x0000000005057227 */ /* 0x000fe200078e00ff */
[----:B------:R-:W-:Y:S01]  /*8b00*/  UMOV UR5, 0x10000000 ;  /* 0x1000000000057882 */ /* 0x000fe20000000000 */
[----:B------:R-:W-:Y:S03]  /*8b10*/  USHF.L.U32 UR10, UR4, 0x6, URZ ;  /* 0x00000006040a7899 */ /* 0x000fe600080006ff */
[----:B------:R-:W-:Y:S01]  /*8b20*/  IADD3 R2, PT, PT, -R5, RZ, RZ ;  /* 0x000000ff05027210 */ /* 0x000fe20007ffe1ff */
[----:B------:R-:W-:Y:S04]  /*8b30*/  UMOV UR4, 0x0 ;  /* 0x0000000000047882 */ /* 0x000fe80000000000 */
[C---:B------:R-:W-:Y:S05]  /*8b40*/  IMAD R0, R3.reuse, R2, R0 ;  /* 0x0000000203007224 */ /* 0x040fea00078e0200 */
[----:B------:R-:W-:Y:S11]  /*8b50*/  ISETP.GT.U32.AND P0, PT, R3, R0, PT ;  /* 0x000000000300720c */ /* 0x000ff60003f04070 */
[----:B------:R-:W-:Y:S02]  /*8b60*/  @!UPT UIADD3 URZ, UPT, UPT, URZ, URZ, URZ ;  /* 0x000000fffffff290 */ /* 0x000fe4000fffe0ff */
[----:B------:R-:W-:Y:S01]  /*8b70*/  @!P0 IMAD.IADD R0, R0, 0x1, -R3 ;  /* 0x0000000100008824 */ /* 0x000fe200078e0a03 */
[----:B------:R-:W-:Y:S04]  /*8b80*/  @!P0 IADD3 R5, PT, PT, R5, 0x1, RZ ;  /* 0x0000000105058810 */ /* 0x000fe80007ffe0ff */
[----:B------:R-:W-:Y:S01]  /*8b90*/  ISETP.GE.U32.AND P1, PT, R0, R3, PT ;  /* 0x000000030000720c */ /* 0x000fe20003f26070 */
[----:B------:R-:W-:Y:S11]  /*8ba0*/  HFMA2 R0, -RZ, RZ, 0, 0.00048828125 ;  /* 0x00001000ff007431 */ /* 0x000ff600000001ff */
[----:B------:R-:W-:Y:S01]  /*8bb0*/  @!UPT UIADD3 URZ, UPT, UPT, URZ, URZ, URZ ;  /* 0x000000fffffff290 */ /* 0x000fe2000fffe0ff */
[----:B------:R-:W-:Y:S05]  /*8bc0*/  @P1 VIADD R5, R5, 0x1 ;  /* 0x0000000105051836 */ /* 0x000fea0000000000 */
[----:B------:R-:W-:Y:S11]  /*8bd0*/  R2UR UR14, R5 ;  /* 0x00000000050e72ca */ /* 0x000ff600000e0000 */
[----:B------:R-:W-:Y:S02]  /*8be0*/  @!UPT UIADD3 URZ, UPT, UPT, URZ, URZ, URZ ;  /* 0x000000fffffff290 */ /* 0x000fe4000fffe0ff */
[----:B------:R-:W-:Y:S02]  /*8bf0*/  @!UP0 UIADD3 UR14, UPT, UPT, -UR14, URZ, URZ ;  /* 0x000000ff0e0e8290 */ /* 0x000fe4000fffe1ff */
[----:B------:R-:W-:Y:S04]  /*8c00*/  @!UP4 ULOP3.LUT UR14, URZ, UR38, URZ, 0x33, !UPT ;  /* 0x00000026ff0ec292 */ /* 0x000fe8000f8e33ff */
[----:B------:R-:W-:Y:S04]  /*8c10*/  UIADD3 UR6, UPT, UPT, -UR14, URZ, URZ ;  /* 0x000000ff0e067290 */ /* 0x000fe8000fffe1ff */
[----:B------:R-:W-:Y:S09]  /*8c20*/  UIMAD UR13, UR38, UR6, UR13 ;  /* 0x00000006260d72a4 */ /* 0x000ff2000f8e020d */
[----:B------:R2:W-:Y:S01]  /*8c30*/  UTMALDG.5D [UR8], [UR36], desc[UR4] ;  /* 0x00000408240075b4 */ /* 0x0005e20008021000 */
[----:B------:R2:W-:Y:S01]  /*8c40*/  SYNCS.ARRIVE.TRANS64.RED.A0TR RZ, [UR19+0x480], R0 ;  /* 0x00048000ffff79a7 */ /* 0x0005e20008300413 */
[----:B------:R-:W-:Y:S01]  /*8c50*/  NOP ;  /* 0x0000000000007918 */ /* 0x000fe20000000000 */
.L_x_156:
[----:B--2---:R-:W-:Y:S05]  /*8c60*/  BSYNC.RECONVERGENT B0 ;  /* 0x0000000000007941 */ /* 0x004fea0003800200 */
.L_x_155:
[----:B------:R-:W-:Y:S01]  /*8c70*/  SYNCS.ARRIVE.TRANS64.RED.A1T0 RZ, [UR51], RZ ;  /* 0x000000ffffff79a7 */ /* 0x000fe20008100433 */
[----:B------:R-:W-:Y:S01]  /*8c80*/  UIADD3 UR46, UPT, UPT, UR7, UR63, URZ ;  /* 0x0000003f072e7290 */ /* 0x000fe2000fffe0ff */
[----:B------:R-:W-:Y:S01]  /*8c90*/  LOP3.LUT R9, R9, 0x1, RZ, 0x3c, !PT ;  /* 0x0000000109097812 */ /* 0x000fe200078e3cff */
[----:B------:R-:W-:Y:S01]  /*8ca0*/  UIADD3 UR49, UPT, UPT, UR15, UR62, URZ ;  /* 0x0000003e0f317290 */ /* 0x000fe2000fffe0ff */
[----:B------:R-:W-:Y:S01]  /*8cb0*/  LOP3.LUT R8, R8, 0x1, RZ, 0x3c, !PT ;  /* 0x0000000108087812 */ /* 0x000fe200078e3cff */
[----:B------:R-:W-:Y:S01]  /*8cc0*/  UPLOP3.LUT UP4, UPT, UPT, UPT, UPT, 0x80, 0x8 ;  /* 0x000000000008789c */ /* 0x000fe20003f8f070 */
[----:B------:R-:W-:Y:S10]  /*8cd0*/  BRA.U UP2, `(.L_x_157) ;  /* 0xfffffff102a47547 */ /* 0x000ff4000b83ffff */
[----:B-1----:R-:W-:Y:S07]  /*8ce0*/  MOV R0, UR19 ;  /* 0x0000001300007c02 */ /* 0x002fee0008000f00 */
.L_x_158:
[----:B-1----:R-:W-:-:S04]  /*8cf0*/  SHF.L.U32 R2, R9, 0x1f, RZ ;  /* 0x0000001f09027819 */ /* 0x002fc800000006ff */
[----:B------:R1:W2:Y:S03]  /*8d00*/  SYNCS.PHASECHK.TRANS64.TRYWAIT P0, [R0+URZ+0x488], R2 ;  /* 0x00048802000075a7 */ /* 0x0002a600080011ff */
[----:B--2---:R-:W-:Y:S05]  /*8d10*/  @!P0 NANOSLEEP.SYNCS 0x989680 ;  /* 0x009896800000895d */ /* 0x004fea0003900000 */
[----:B------:R-:W2:Y:S02]  /*8d20*/  @!P0 SYNCS.PHASECHK.TRANS64 P0, [R0+URZ+0x488], R2 ;  /* 0x00048802000085a7 */ /* 0x000ea400080010ff */
[----:B--2---:R-:W-:Y:S05]  /*8d30*/  @P0 EXIT ;  /* 0x000000000000094d */ /* 0x004fea0003800000 */
[----:B------:R-:W-:Y:S05]  /*8d40*/  BRA `(.L_x_158) ;  /* 0xfffffffc00e87947 */ /* 0x000fea000383ffff */
.L_x_147:
[----:B------:R-:W-:-:S06]  /*8d50*/  UISETP.GE.AND UP0, UPT, UR18, 0x4, UPT ;  /* 0x000000041200788c */ /* 0x000fcc000bf06270 */
[----:B------:R-:W-:-:S13]  /*8d60*/  PLOP3.LUT P0, PT, PT, PT, UP0, 0x80, 0x8 ;  /* 0x000000000008781c */ /* 0x000fda0003f0f008 */
[----:B-1----:R-:W-:Y:S05]  /*8d70*/  @!P0 EXIT ;  /* 0x000000000000894d */ /* 0x002fea0003800000 */
[----:B------:R-:W1:Y:S08]  /*8d80*/  S2UR UR4, SR_CgaCtaId ;  /* 0x00000000000479c3 */ /* 0x000e700000008800 */
[----:B------:R-:W-:Y:S01]  /*8d90*/  BAR.SYNC.DEFER_BLOCKING 0x6, 0xa0 ;  /* 0x0182800000007b1d */ /* 0x000fe20000010000 */
[C---:B------:R-:W-:Y:S01]  /*8da0*/  IMAD.SHL.U32 R3, R69.reuse, 0x40, RZ ;  /* 0x0000004045037824 */ /* 0x040fe200078e00ff */
[----:B------:R-:W-:Y:S01]  /*8db0*/  SHF.R.U32.HI R6, RZ, 0x1, R69 ;  /* 0x00000001ff067819 */ /* 0x000fe20000011645 */
[----:B------:R-:W-:Y:S01]  /*8dc0*/  IMAD.SHL.U32 R0, R80, 0x800, RZ ;  /* 0x0000080050007824 */ /* 0x000fe200078e00ff */
[----:B------:R-:W-:Y:S01]  /*8dd0*/  USHF.R.S32.HI UR47, URZ, 0x1f, UR5 ;  /* 0x0000001fff2f7899 */ /* 0x000fe20008011405 */
[----:B------:R-:W-:Y:S01]  /*8de0*/  IMAD.SHL.U32 R78, R69, 0x8, RZ ;  /* 0x00000008454e7824 */ /* 0x000fe200078e00ff */
[----:B------:R-:W-:Y:S01]  /*8df0*/  UMOV UR44, 0x400 ;  /* 0x00000400002c7882 */ /* 0x000fe20000000000 */
[C---:B------:R-:W-:Y:S01]  /*8e00*/  LOP3.LUT R7, R3.reuse, 0x180, RZ, 0xc0, !PT ;  /* 0x0000018003077812 */ /* 0x040fe200078ec0ff */
[----:B------:R-:W2:Y:S01]  /*8e10*/  LDC.64 R74, c[0x0][0x988] ;  /* 0x00026200ff4a7b82 */ /* 0x000ea20000000a00 */
[----:B------:R-:W-:Y:S01]  /*8e20*/  LOP3.LUT R3, R3, 0x640, RZ, 0xc0, !PT ;  /* 0x0000064003037812 */ /* 0x000fe200078ec0ff */
[----:B------:R-:W-:Y:S01]  /*8e30*/  IMAD.U32 R37, R69, 0x10000, RZ ;  /* 0x0001000045257824 */ /* 0x000fe200078e00ff */
[----:B------:R-:W-:Y:S01]  /*8e40*/  LOP3.LUT R6, R7, 0x20, R6, 0xf8, !PT ;  /* 0x0000002007067812 */ /* 0x000fe200078ef806 */
[----:B------:R-:W-:Y:S01]  /*8e50*/  ULEA.HI UR47, UR47, UR5, URZ, 0x6 ;  /* 0x000000052f2f7291 */ /* 0x000fe2000f8f30ff */
[----:B------:R-:W-:Y:S01]  /*8e60*/  LOP3.LUT R0, R3, 0x800, R0, 0xf8, !PT ;  /* 0x0000080003007812 */ /* 0x000fe200078ef800 */
[----:B------:R-:W-:Y:S01]  /*8e70*/  IMAD.MOV.U32 R36, RZ, RZ, RZ ;  /* 0x000000ffff247224 */ /* 0x000fe200078e00ff */
[----:B------:R-:W-:Y:S01]  /*8e80*/  LOP3.LUT R78, R6, 0x30, R78, 0x78, !PT ;  /* 0x00000030064e7812 */ /* 0x000fe200078e784e */
[----:B------:R-:W3:Y:S01]  /*8e90*/  LDC.64 R76, c[0x0][0x990] ;  /* 0x00026400ff4c7b82 */ /* 0x000ee20000000a00 */
[----:B------:R-:W-:Y:S01]  /*8ea0*/  IMAD.MOV.U32 R84, RZ, RZ, RZ ;  /* 0x000000ffff547224 */ /* 0x000fe200078e00ff */
[----:B------:R-:W-:-:S02]  /*8eb0*/  CS2R R82, SRZ ;  /* 0x0000000000527805 */ /* 0x000fc4000001ff00 */
[----:B------:R-:W-:Y:S01]  /*8ec0*/  LOP3.LUT R78, R0, R78, RZ, 0xfc, !PT ;  /* 0x0000004e004e7212 */ /* 0x000fe200078efcff */
[----:B------:R-:W-:Y:S01]  /*8ed0*/  IMAD.SHL.U32 R0, R80, 0x200000, RZ ;  /* 0x0020000050007824 */ /* 0x000fe200078e00ff */
[----:B------:R-:W4:Y:S02]  /*8ee0*/  LDCU UR51, c[0x0][0x370] ;  /* 0x00006e00ff3377ac */ /* 0x000f240008000800 */
[----:B------:R-:W2:Y:S01]  /*8ef0*/  LDC.64 R72, c[0x0][0x9b0] ;  /* 0x00026c00ff487b82 */ /* 0x000ea20000000a00 */
[----:B-1----:R-:W-:Y:S01]  /*8f00*/  ULEA UR44, UR4, UR44, 0x18 ;  /* 0x0000002c042c7291 */ /* 0x002fe2000f8ec0ff */
[----:B------:R-:W-:Y:S01]  /*8f10*/  LOP3.LUT R0, R0, 0x200000, RZ, 0xc0, !PT ;  /* 0x0020000000007812 */ /* 0x000fe200078ec0ff */
[----:B------:R-:W1:Y:S03]  /*8f20*/  LDCU UR42, c[0x0][0xc0c] ;  /* 0x00018180ff2a77ac */ /* 0x000e660008000800 */
[----:B------:R-:W-:Y:S01]  /*8f30*/  LOP3.LUT R37, R0, 0x400000, R37, 0xf8, !PT ;  /* 0x0040000000257812 */ /* 0x000fe200078ef825 */
[----:B------:R-:W-:Y:S01]  /*8f40*/  UIADD3 UR4, UPT, UPT, UR44, 0x1600, URZ ;  /* 0x000016002c047890 */ /* 0x000fe2000fffe0ff */
[----:B------:R-:W1:Y:S01]  /*8f50*/  LDC.64 R70, c[0x0][0x9a8] ;  /* 0x00026a00ff467b82 */ /* 0x000e620000000a00 */
[----:B------:R-:W-:Y:S01]  /*8f60*/  VIADD R85, R78, UR44 ;  /* 0x0000002c4e557c36 */ /* 0x000fe20008000000 */
[----:B------:R-:W4:Y:S01]  /*8f70*/  LDS R2, [UR44+0x4f0] ;  /* 0x0004f02cff027984 */ /* 0x000f220008000800 */
[----:B------:R-:W1:Y:S02]  /*8f80*/  LDCU UR38, c[0x0][0xc30] ;  /* 0x00018600ff2677ac */ /* 0x000e640008000800 */
[----:B------:R-:W-:Y:S01]  /*8f90*/  IMAD.U32 R86, RZ, RZ, UR4 ;  /* 0x00000004ff567e24 */ /* 0x000fe2000f8e00ff */
[----:B------:R-:W1:Y:S01]  /*8fa0*/  LDCU UR58, c[0x0][0x388] ;  /* 0x00007100ff3a77ac */ /* 0x000e620008000800 */
[----:B------:R-:W1:Y:S01]  /*8fb0*/  LDCU UR57, c[0x0][0x38c] ;  /* 0x00007180ff3977ac */ /* 0x000e620008000800 */
[----:B------:R-:W1:Y:S01]  /*8fc0*/  LDCU.64 UR60, c[0x0][0x988] ;  /* 0x00013100ff3c77ac */ /* 0x000e620008000a00 */
[----:B------:R-:W1:Y:S01]  /*8fd0*/  LDCU.64 UR40, c[0x0][0xc28] ;  /* 0x00018500ff2877ac */ /* 0x000e620008000a00 */
[----:B------:R-:W1:Y:S01]  /*8fe0*/  LDCU.128 UR52, c[0x0][0xc10] ;  /* 0x00018200ff3477ac */ /* 0x000e620008000c00 */
[----:B------:R-:W1:Y:S01]  /*8ff0*/  LDCU UR50, c[0x0][0x374] ;  /* 0x00006e80ff3277ac */ /* 0x000e620008000800 */
[----:B------:R-:W-:-:S02]  /*9000*/  USHF.R.S32.HI UR47, URZ, 0x6, UR47 ;  /* 0x00000006ff2f7899 */ /* 0x000fc4000801142f */
[----:B------:R-:W-:Y:S01]  /*9010*/  UIADD3 UR59, UPT, UPT, UR44, 0x600, URZ ;  /* 0x000006002c3b7890 */ /* 0x000fe2000fffe0ff */
[C---:B----4-:R-:W-:Y:S01]  /*9020*/  VIADD R3, R2.reuse, 0x20 ;  /* 0x0000002002037836 */ /* 0x050fe20000000000 */
[----:B------:R-:W-:-:S04]  /*9030*/  LOP3.LUT R2, R2, 0xffff, RZ, 0xc0, !PT ;  /* 0x0000ffff02027812 */ /* 0x000fc800078ec0ff */
[----:B------:R-:W-:-:S05]  /*9040*/  LOP3.LUT R3, R3, 0xffff, RZ, 0xc0, !PT ;  /* 0x0000ffff03037812 */ /* 0x000fca00078ec0ff */
[----:B------:R4:W-:Y:S02]  /*9050*/  STL.64 [R1], R2 ;  /* 0x0000000201007387 */ /* 0x0009e40000100a00 */
[----:B----4-:R-:W-:-:S05]  /*9060*/  IMAD.SHL.U32 R2, R69, 0x10, RZ ;  /* 0x0000001045027824 */ /* 0x010fca00078e00ff */
[----:B------:R-:W-:-:S04]  /*9070*/  LOP3.LUT R2, R2, 0x20, RZ, 0xc0, !PT ;  /* 0x0000002002027812 */ /* 0x000fc800078ec0ff */
[----:B-123--:R-:W-:-:S07]  /*9080*/  IADD3 R85, PT, PT, -R2, 0x600, R85 ;  /* 0x0000060002557810 */ /* 0x00efce0007ffe155 */
.L_x_176:
[----:B------:R-:W-:Y:S04]  /*9090*/  SHF.L.U32 R2, R83, 0x1f, RZ ;  /* 0x0000001f53027819 */ /* 0x000fe800000006ff */
[----:B-1----:R-:W1:Y:S02]  /*90a0*/  SYNCS.PHASECHK.TRANS64.TRYWAIT P0, [UR44+0x4a0], R2 ;  /* 0x0004a002ff0075a7 */ /* 0x002e64000800112c */
[----:B-1----:R-:W-:Y:S05]  /*90b0*/  @!P0 BRA `(.L_x_159) ;  /* 0x00000040005c8947 */ /* 0x002fea0003800000 */
.L_x_344:
[----:B-1----:R-:W-:Y:S01]  /*90c0*/  LEA R2, R36, UR43, 0x2 ;  /* 0x0000002b24027c11 */ /* 0x002fe2000f8e10ff */
[----:B------:R-:W1:Y:S01]  /*90d0*/  LDS.128 R4, [UR44+0x4e0] ;  /* 0x0004e02cff047984 */ /* 0x000e620008000c00 */
[----:B------:R-:W-:Y:S02]  /*90e0*/  UIADD3 UR4, UPT, UPT, UR44, 0x4a8, URZ ;  /* 0x000004a82c047890 */ /* 0x000fe4000fffe0ff */
[----:B------:R-:W-:Y:S01]  /*90f0*/  UISETP.GE.AND UP0, UPT, UR39, 0x1, UPT ;  /* 0x000000012700788c */ /* 0x000fe2000bf06270 */
[----:B------:R-:W-:Y:S01]  /*9100*/  @!PT LDS RZ, [RZ] ;  /* 0x00000000fffff984 */ /* 0x000fe20000000800 */
[----:B------:R-:W-:Y:S01]  /*9110*/  @!PT LDS RZ, [RZ] ;  /* 0x00000000fffff984 */ /* 0x000fe20000000800 */
[----:B------:R-:W-:Y:S01]  /*9120*/  @!PT LDS RZ, [RZ] ;  /* 0x00000000fffff984 */ /* 0x000fe20000000800 */
[----:B------:R-:W-:Y:S01]  /*9130*/  @!PT LDS RZ, [RZ] ;  /* 0x00000000fffff984 */ /* 0x000fe20000000800 */
[----:B------:R2:W-:Y:S06]  /*9140*/  MEMBAR.ALL.CTA ;  /* 0x0000000000007992 */ /* 0x0005ec0000008000 */
[----:B--2---:R-:W2:Y:S01]  /*9150*/  FENCE.VIEW.ASYNC.S ;  /* 0x00000000000073c6 */ /* 0x004ea20000000000 */
[----:B------:R-:W-:Y:S09]  /*9160*/  UPRMT UR4, URZ, 0x654, UR4 ;  /* 0x00000654ff047896 */ /* 0x000ff20008000004 */
[----:B--2---:R-:W-:Y:S01]  /*9170*/  SYNCS.ARRIVE.TRANS64.RED.A1T0 RZ, [UR4], RZ ;  /* 0x000000ffffff79a7 */ /* 0x004fe20008100404 */
[----:B------:R-:W5:Y:S01]  /*9180*/  LDL R2, [R2] ;  /* 0x0000000002027983 */ /* 0x000f620000100800 */
[----:B-1----:R-:W-:Y:S11]  /*9190*/  LOP3.LUT P0, RZ, R6, 0x1, RZ, 0xc0, !PT ;  /* 0x0000000106ff7812 */ /* 0x002ff6000780c0ff */
[----:B------:R-:W-:Y:S02]  /*91a0*/  @!UPT UIADD3 URZ, UPT, UPT, URZ, URZ, URZ ;  /* 0x000000fffffff290 */ /* 0x000fe4000fffe0ff */
[----:B------:R-:W-:Y:S01]  /*91b0*/  VOTEU.ANY UP1, P0 ;  /* 0x0000000000ff7886 */ /* 0x000fe20000020100 */
[----:B------:R-:W-:Y:S01]  /*91c0*/  PLOP3.LUT P0, PT, PT, PT, UP1, 0x80, 0x8 ;  /* 0x000000000008781c */ /* 0x000fe20003f0f018 */
[----:B------:R-:W-:Y:S11]  /*91d0*/  UP2UR UR48, UPR, URZ, 0x2 ;  /* 0x00000002ff307883 */ /* 0x000ff60008000000 */
[----:B------:R-:W-:Y:S01]  /*91e0*/  @!UPT UIADD3 URZ, UPT, UPT, URZ, URZ, URZ ;  /* 0x000000fffffff290 */ /* 0x000fe2000fffe0ff */
[----:B------:R-:W-:Y:S02]  /*91f0*/  @P0 MOV R3, R4 ;  /* 0x0000000400030202 */ /* 0x000fe40000000f00 */
[----:B------:R-:W-:Y:S02]  /*9200*/  @P0 LOP3.LUT R0, R5, 0xffff, RZ, 0xc0, !PT ;  /* 0x0000ffff05000812 */ /* 0x000fe400078ec0ff */
[----:B------:R-:W-:Y:S02]  /*9210*/  @P0 R2UR UR5, R3 ;  /* 0x00000000030502ca */ /* 0x000fe400000e0000 */
[----:B------:R-:W-:Y:S11]  /*9220*/  @P0 R2UR UR4, R0 ;  /* 0x00000000000402ca */ /* 0x000ff600000e0000 */
[----:B------:R-:W-:Y:S02]  /*9230*/  @UP1 UMOV UR37, UR5 ;  /* 0x0000000500251c82 */ /* 0x000fe40008000000 */
[----:B------:R-:W-:Y:S01]  /*9240*/  @UP1 UMOV UR36, UR4 ;  /* 0x0000000400241c82 */ /* 0x000fe20008000000 */
[----:B------:R-:W-:Y:S05]  /*9250*/  BRA.U !UP0, `(.L_x_160) ;  /* 0x0000000108cc7547 */ /* 0x000fea000b800000 */
[----:B------:R-:W1:Y:S01]  /*9260*/  LDCU UR9, c[0x0][0xc20] ;  /* 0x00018400ff0977ac */ /* 0x000e620008000800 */
[----:B------:R-:W-:Y:S02]  /*9270*/  UIMAD.WIDE.U32 UR4, UR50, UR55, URZ ;  /* 0x00000037320472a5 */ /* 0x000fe4000f8e00ff */
[----:B------:R-:W-:Y:S02]  /*9280*/  UIMAD.WIDE.U32 UR6, UR51, UR52, URZ ;  /* 0x00000034330672a5 */ /* 0x000fe4000f8e00ff */
[----:B------:R-:W-:Y:S02]  /*9290*/  UIMAD.WIDE.U32 UR10, UR36, UR55, URZ ;  /* 0x00000037240a72a5 */ /* 0x000fe4000f8e00ff */
[----:B------:R-:W-:Y:S02]  /*92a0*/  UISETP.NE.AND UP0, UPT, UR54, 0x1, UPT ;  /* 0x000000013600788c */ /* 0x000fe4000bf05270 */
[----:B------:R-:W-:Y:S02]  /*92b0*/  UISETP.NE.AND UP1, UPT, UR42, 0x1, UPT ;  /* 0x000000012a00788c */ /* 0x000fe4000bf25270 */
[----:B------:R-:W-:Y:S02]  /*92c0*/  UISETP.NE.AND UP2, UPT, UR39, 0x1, UPT ;  /* 0x000000012700788c */ /* 0x000fe4000bf45270 */
[----:B------:R-:W-:Y:S01]  /*92d0*/  UIMAD.WIDE.U32 UR12, UR37, UR52, URZ ;  /* 0x00000034250c72a5 */ /* 0x000fe2000f8e00ff */
[----:B------:R-:W-:Y:S01]  /*92e0*/  UMOV UR4, UR5 ;  /* 0x0000000500047c82 */ /* 0x000fe20008000000 */
[----:B------:R-:W-:Y:S01]  /*92f0*/  UMOV UR6, UR11 ;  /* 0x0000000b00067c82 */ /* 0x000fe20008000000 */
[----:B-1----:R-:W-:Y:S03]  /*9300*/  USHF.R.U32.HI UR8, URZ, UR9, UR4 ;  /* 0x00000009ff087299 */ /* 0x002fe60008011604 */
[----:B------:R-:W-:Y:S02]  /*9310*/  UMOV UR4, UR7 ;  /* 0x0000000700047c82 */ /* 0x000fe40008000000 */
[----:B------:R-:W-:Y:S02]  /*9320*/  USHF.R.U32.HI UR5, URZ, UR53, UR4 ;  /* 0x00000035ff057299 */ /* 0x000fe40008011604 */
[----:B------:R-:W-:Y:S02]  /*9330*/  USEL UR4, UR50, UR8, !UP0 ;  /* 0x0000000832047287 */ /* 0x000fe4000c000000 */
[----:B------:R-:W-:Y:S02]  /*9340*/  USHF.R.U32.HI UR8, URZ, UR9, UR6 ;  /* 0x00000009ff087299 */ /* 0x000fe40008011606 */
[----:B------:R-:W-:Y:S02]  /*9350*/  UIMAD.WIDE.U32 UR6, UR4, UR40, URZ ;  /* 0x00000028040672a5 */ /* 0x000fe4000f8e00ff */
[----:B------:R-:W-:Y:S02]  /*9360*/  USEL UR9, UR51, UR5, !UP1 ;  /* 0x0000000533097287 */ /* 0x000fe4000c800000 */
[----:B------:R-:W-:Y:S02]  /*9370*/  USEL UR8, UR36, UR8, !UP0 ;  /* 0x0000000824087287 */ /* 0x000fe4000c000000 */
[----:B------:R-:W-:Y:S01]  /*9380*/  UIMAD.WIDE.U32 UR10, UR9, UR40, URZ ;  /* 0x00000028090a72a5 */ /* 0x000fe2000f8e00ff */
[----:B------:R-:W-:Y:S01]  /*9390*/  UMOV UR6, UR7 ;  /* 0x0000000700067c82 */ /* 0x000fe20008000000 */
[----:B------:R-:W-:Y:S01]  /*93a0*/  UMOV UR5, UR13 ;  /* 0x0000000d00057c82 */ /* 0x000fe20008000000 */
[----:B------:R-:W-:Y:S02]  /*93b0*/  @UP2 USHF.R.U32.HI UR4, URZ, UR41, UR6 ;  /* 0x00000029ff042299 */ /* 0x000fe40008011606 */
[----:B------:R-:W-:Y:S02]  /*93c0*/  USHF.R.U32.HI UR5, URZ, UR53, UR5 ;  /* 0x00000035ff057299 */ /* 0x000fe40008011605 */
[----:B------:R-:W-:Y:S02]  /*93d0*/  UIMAD UR4, UR39, UR4, URZ ;  /* 0x00000004270472a4 */ /* 0x000fe4000f8e02ff */
[----:B------:R-:W-:Y:S02]  /*93e0*/  USEL UR5, UR37, UR5, !UP1 ;  /* 0x0000000525057287 */ /* 0x000fe4000c800000 */
[----:B------:R-:W-:Y:S01]  /*93f0*/  UISETP.GE.AND UP0, UPT, UR8, UR4, UPT ;  /* 0x000000040800728c */ /* 0x000fe2000bf06270 */
[----:B------:R-:W-:Y:S01]  /*9400*/  UMOV UR6, UR11 ;  /* 0x0000000b00067c82 */ /* 0x000fe20008000000 */
[----:B------:R-:W-:Y:S02]  /*9410*/  UIMAD.WIDE.U32 UR10, UR8, UR40, URZ ;  /* 0x00000028080a72a5 */ /* 0x000fe4000f8e00ff */
[----:B------:R-:W-:Y:S04]  /*9420*/  @UP2 USHF.R.U32.HI UR9, URZ, UR41, UR6 ;  /* 0x00000029ff092299 */ /* 0x000fe80008011606 */
[----:B------:R-:W-:Y:S01]  /*9430*/  UIMAD UR6, UR39, UR9, URZ ;  /* 0x00000009270672a4 */ /* 0x000fe2000f8e02ff */
[----:B------:R-:W-:Y:S03]  /*9440*/  UMOV UR4, UR11 ;  /* 0x0000000b00047c82 */ /* 0x000fe60008000000 */
[----:B------:R-:W-:Y:S02]  /*9450*/  UISETP.GE.OR UP0, UPT, UR5, UR6, UP0 ;  /* 0x000000060500728c */ /* 0x000fe40008706670 */
[----:B------:R-:W-:Y:S02]  /*9460*/  USHF.R.U32.HI UR4, URZ, UR41, UR4 ;  /* 0x00000029ff047299 */ /* 0x000fe40008011604 */
[----:B------:R-:W-:Y:S02]  /*9470*/  UIMAD.WIDE.U32 UR6, UR5, UR40, URZ ;  /* 0x00000028050672a5 */ /* 0x000fe4000f8e00ff */
[----:B------:R-:W-:Y:S02]  /*9480*/  USEL UR11, UR8, UR4, !UP2 ;  /* 0x00000004080b7287 */ /* 0x000fe4000d000000 */
[----:B------:R-:W-:Y:S02]  /*9490*/  UIADD3 UR6, UPT, UPT, -UR5, URZ, URZ ;  /* 0x000000ff05067290 */ /* 0x000fe4000fffe1ff */
[----:B------:R-:W-:Y:S02]  /*94a0*/  UIADD3 UR10, UPT, UPT, -UR11, URZ, URZ ;  /* 0x000000ff0b0a7290 */ /* 0x000fe4000fffe1ff */
[----:B------:R-:W-:Y:S02]  /*94b0*/  UIMAD UR6, UR42, UR6, UR37 ;  /* 0x000000062a0672a4 */ /* 0x000fe4000f8e0225 */
[----:B------:R-:W-:Y:S01]  /*94c0*/  UIMAD UR10, UR39, UR10, UR8 ;  /* 0x0000000a270a72a4 */ /* 0x000fe2000f8e0208 */
[----:B------:R-:W-:Y:S01]  /*94d0*/  @!UP0 UMOV UR4, UR7 ;  /* 0x0000000700048c82 */ /* 0x000fe20008000000 */
[----:B------:R-:W-:Y:S02]  /*94e0*/  UIADD3 UR7, UPT, UPT, -UR8, URZ, URZ ;  /* 0x000000ff08077290 */ /* 0x000fe4000fffe1ff */
[----:B------:R-:W-:Y:S04]  /*94f0*/  @!UP0 USHF.R.U32.HI UR4, URZ, UR41, UR4 ;  /* 0x00000029ff048299 */ /* 0x000fe80008011604 */
[----:B------:R-:W-:Y:S04]  /*9500*/  @!UP0 USEL UR4, UR5, UR4, !UP2 ;  /* 0x0000000405048287 */ /* 0x000fe8000d000000 */
[----:B------:R-:W-:Y:S02]  /*9510*/  @!UP0 UIMAD UR9, UR9, UR10, UR4 ;  /* 0x0000000a090982a4 */ /* 0x000fe4000f8e0204 */
[----:B------:R-:W-:Y:S02]  /*9520*/  @!UP0 UIADD3 UR10, UPT, UPT, UR11, -UR4, URZ ;  /* 0x800000040b0a8290 */ /* 0x000fe4000fffe0ff */
[----:B------:R-:W-:Y:S02]  /*9530*/  UIMAD UR4, UR54, UR7, UR36 ;  /* 0x00000007360472a4 */ /* 0x000fe4000f8e0224 */
[----:B------:R-:W-:Y:S03]  /*9540*/  @!UP0 UIMAD UR8, UR10, UR39, UR5 ;  /* 0x000000270a0882a4 */ /* 0x000fe6000f8e0205 */
[----:B------:R-:W-:Y:S02]  /*9550*/  @!UP0 UMOV UR5, UR9 ;  /* 0x0000000900058c82 */ /* 0x000fe40008000000 */
[----:B------:R-:W-:Y:S02]  /*9560*/  UIMAD UR37, UR5, UR42, UR6 ;  /* 0x0000002a052572a4 */ /* 0x000fe4000f8e0206 */
[----:B------:R-:W-:Y:S11]  /*9570*/  UIMAD UR36, UR8, UR54, UR4 ;  /* 0x00000036082472a4 */ /* 0x000ff6000f8e0204 */
[----:B------:R-:W-:Y:S01]  /*9580*/  @!UPT UIADD3 URZ, UPT, UPT, URZ, URZ, URZ ;  /* 0x000000fffffff290 */ /* 0x000fe2000fffe0ff */
.L_x_160:
[----:B------:R-:W-:Y:S01]  /*9590*/  UISETP.NE.AND UP0, UPT, UR38, 0x1, UPT ;  /* 0x000000012600788c */ /* 0x000fe2000bf05270 */
[----:B------:R-:W-:Y:S04]  /*95a0*/  @P0 SHF.R.U32.HI R4, RZ, 0x10, R5 ;  /* 0x00000010ff040819 */ /* 0x000fe80000011605 */
[----:B------:R-:W-:Y:S06]  /*95b0*/  @P0 R2UR UR56, R4 ;  /* 0x00000000043802ca */ /* 0x000fec00000e0000 */
[----:B------:R-:W1:Y:S01]  /*95c0*/  @!UP0 LDCU.128 UR12, c[0x0][0xc10] ;  /* 0x00018200ff0c87ac */ /* 0x000e620008000c00 */
[----:B------:R-:W2:Y:S01]  /*95d0*/  @!UP0 LDCU UR5, c[0x0][0xc0c] ;  /* 0x00018180ff0587ac */ /* 0x000ea20008000800 */
[----:B------:R-:W3:Y:S01]  /*95e0*/  @!UP0 LDCU UR10, c[0x0][0xc20] ;  /* 0x00018400ff0a87ac */ /* 0x000ee20008000800 */
[----:B-1----:R-:W-:Y:S02]  /*95f0*/  UIMAD.WIDE.U32 UR8, UR37, UR12, URZ ;  /* 0x0000000c250872a5 */ /* 0x002fe4000f8e00ff */
[----:B------:R-:W-:Y:S02]  /*9600*/  UIMAD.WIDE.U32 UR6, UR36, UR15, URZ ;  /* 0x0000000f240672a5 */ /* 0x000fe4000f8e00ff */
[----:B------:R-:W-:Y:S03]  /*9610*/  @!UP0 UISETP.NE.AND UP1, UPT, UR14, 0x1, UPT ;  /* 0x000000010e00888c */ /* 0x000fe6000bf25270 */
[----:B------:R-:W-:Y:S01]  /*9620*/  @!UP0 UMOV UR4, UR9 ;  /* 0x0000000900048c82 */ /* 0x000fe20008000000 */
[----:B--2---:R-:W-:Y:S02]  /*9630*/  @!UP0 UISETP.NE.AND UP2, UPT, UR5, 0x1, UPT ;  /* 0x000000010500888c */ /* 0x004fe4000bf45270 */
[----:B------:R-:W-:Y:S01]  /*9640*/  @!UP0 USHF.R.U32.HI UR4, URZ, UR13, UR4 ;  /* 0x0000000dff048299 */ /* 0x000fe20008011604 */
[----:B------:R-:W-:Y:S02]  /*9650*/  @!UP0 UMOV UR6, UR7 ;  /* 0x0000000700068c82 */ /* 0x000fe40008000000 */
[----:B---3--:R-:W-:Y:S02]  /*9660*/  @!UP0 USHF.R.U32.HI UR6, URZ, UR10, UR6 ;  /* 0x0000000aff068299 */ /* 0x008fe40008011606 */
[----:B------:R-:W-:Y:S02]  /*9670*/  @!UP0 USEL UR7, UR37, UR4, !UP2 ;  /* 0x0000000425078287 */ /* 0x000fe4000d000000 */
[----:B------:R-:W-:Y:S04]  /*9680*/  @!UP0 USEL UR6, UR36, UR6, !UP1 ;  /* 0x0000000624068287 */ /* 0x000fe8000c800000 */
[----:B------:R-:W-:Y:S02]  /*9690*/  @!UP0 UIADD3 UR4, UPT, UPT, -UR7, UR6, URZ ;  /* 0x0000000607048290 */ /* 0x000fe4000fffe1ff */
[----:B------:R-:W-:Y:S02]  /*96a0*/  @!UP0 UIADD3 UR6, UPT, UPT, UR7, -UR6, URZ ;  /* 0x8000000607068290 */ /* 0x000fe4000fffe0ff */
[----:B------:R-:W-:Y:S02]  /*96b0*/  @!UP0 UIMAD UR37, UR4, UR5, UR37 ;  /* 0x00000005042582a4 */ /* 0x000fe4000f8e0225 */
[----:B------:R-:W-:Y:S02]  /*96c0*/  @!UP0 UIMAD UR36, UR6, UR14, UR36 ;  /* 0x0000000e062482a4 */ /* 0x000fe4000f8e0224 */
[----:B------:R-:W-:Y:S09]  /*96d0*/  ULOP3.LUT UP0, URZ, UR59, 0x1b0, URZ, 0xc0, !UPT ;  /* 0x000001b03bff7892 */ /* 0x000ff2000f80c0ff */
[----:B------:R-:W-:Y:S05]  /*96e0*/  BRA.U !UP0, `(.L_x_161) ;  /* 0x0000000108407547 */ /* 0x000fea000b800000 */
[----:B------:R-:W1:Y:S01]  /*96f0*/  LDCU.64 UR8, c[0x4][0x80] ;  /* 0x01001000ff0877ac */ /* 0x000e620008000a00 */
[----:B------:R-:W-:Y:S01]  /*9700*/  MOV R15, 0x0 ;  /* 0x00000000000f7802 */ /* 0x000fe20000000f00 */
[----:B------:R-:W-:Y:S02]  /*9710*/  HFMA2 R12, -RZ, RZ, 0, 5.9604644775390625e-08 ;  /* 0x00000001ff0c7431 */ /* 0x000fe400000001ff */
[----:B------:R-:W-:Y:S02]  /*9720*/  IMAD.MOV.U32 R8, RZ, RZ, 0x70 ;  /* 0x00000070ff087424 */ /* 0x000fe400078e00ff */
[----:B------:R-:W-:Y:S01]  /*9730*/  IMAD.MOV.U32 R13, RZ, RZ, RZ ;  /* 0x000000ffff0d7224 */ /* 0x000fe200078e00ff */
[----:B------:R-:W2:Y:S01]  /*9740*/  LDCU.64 UR6, c[0x4][0x88] ;  /* 0x01001100ff0677ac */ /* 0x000ea20008000a00 */
[----:B------:R-:W3:Y:S01]  /*9750*/  LDC.64 R14, c[0x4][R15] ;  /* 0x010000000f0e7b82 */ /* 0x000ee20000000a00 */
[----:B------:R-:W4:Y:S01]  /*9760*/  LDCU.64 UR4, c[0x4][0x8] ;  /* 0x01000100ff0477ac */ /* 0x000f220008000a00 */
[----:B-1----:R-:W-:Y:S01]  /*9770*/  MOV R5, UR9 ;  /* 0x0000000900057c02 */ /* 0x002fe20008000f00 */
[----:B------:R-:W-:Y:S01]  /*9780*/  IMAD.U32 R4, RZ, RZ, UR8 ;  /* 0x00000008ff047e24 */ /* 0x000fe2000f8e00ff */
[----:B--2---:R-:W-:Y:S01]  /*9790*/  MOV R7, UR7 ;  /* 0x0000000700077c02 */ /* 0x004fe20008000f00 */
[----:B------:R-:W-:Y:S01]  /*97a0*/  IMAD.U32 R6, RZ, RZ, UR6 ;  /* 0x00000006ff067e24 */ /* 0x000fe2000f8e00ff */
[----:B----4-:R-:W-:Y:S01]  /*97b0*/  MOV R11, UR5 ;  /* 0x00000005000b7c02 */ /* 0x010fe20008000f00 */
[----:B------:R-:W-:Y:S02]  /*97c0*/  IMAD.U32 R10, RZ, RZ, UR4 ;  /* 0x00000004ff0a7e24 */ /* 0x000fe4000f8e00ff */
[----:B------:R-:W-:Y:S07]  /*97d0*/  LEPC R20, `(.L_x_161) ;  /* 0x000000001014794e */ /* 0x000fee0000000000 */
[----:B---3-5:R-:W-:Y:S05]  /*97e0*/  CALL.ABS.NOINC R14 ;  /* 0x000000000e007343 */ /* 0x028fea0003c00000 */
.L_x_161:
[----:B------:R-:W-:Y:S01]  /*97f0*/  LOP3.LUT P0, RZ, R86, 0x1b0, RZ, 0xc0, !PT ;  /* 0x000001b056ff7812 */ /* 0x000fe2000780c0ff */
[----:B------:R-:W-:Y:S11]  /*9800*/  BSSY.RECONVERGENT B6, `(.L_x_162) ;  /* 0x0000013000067945 */ /* 0x000ff60003800200 */
[----:B------:R-:W-:Y:S01]  /*9810*/  @!UPT UIADD3 URZ, UPT, UPT, URZ, URZ, URZ ;  /* 0x000000fffffff290 */ /* 0x000fe2000fffe0ff */
[----:B------:R-:W-:Y:S05]  /*9820*/  @!P0 BRA `(.L_x_163) ;  /* 0x0000000000408947 */ /* 0x000fea0003800000 */
        /* <DEDUP_REMOVED lines=16> */
.L_x_163:
[----:B------:R-:W-:Y:S05]  /*9930*/  BSYNC.RECONVERGENT B6 ;  /* 0x0000000000067941 */ /* 0x000fea0003800200 */
.L_x_162:
[----:B------:R-:W-:Y:S02]  /*9940*/  R2UR UR4, R81 ;  /* 0x00000000510472ca */ /* 0x000fe400000e0000 */
[----:B------:R-:W-:Y:S02]  /*9950*/  ISETP.NE.U32.AND P3, PT, R76, RZ, PT ;  /* 0x000000ff4c00720c */ /* 0x000fe40003f65070 */
[----:B------:R-:W-:Y:S02]  /*9960*/  ISETP.NE.U32.AND P4, PT, R72, RZ, PT ;  /* 0x000000ff4800720c */ /* 0x000fe40003f85070 */
[----:B------:R-:W-:Y:S02]  /*9970*/  ISETP.NE.AND.EX P3, PT, R77, RZ, PT, P3 ;  /* 0x000000ff4d00720c */ /* 0x000fe40003f65330 */
[----:B------:R-:W-:Y:S02]  /*9980*/  PLOP3.LUT P1, PT, PT, PT, PT, 0x8, 0x80 ;  /* 0x000000000080781c */ /* 0x000fe40003f2e170 */
[----:B------:R-:W-:Y:S03]  /*9990*/  ISETP.NE.AND.EX P4, PT, R73, RZ, PT, P4 ;  /* 0x000000ff4900720c */ /* 0x000fe60003f85340 */
[----:B------:R-:W-:Y:S06]  /*99a0*/  UISETP.NE.AND UP1, UPT, UR4, URZ, UPT ;  /* 0x000000ff0400728c */ /* 0x000fec000bf25270 */
[----:B------:R-:W-:Y:S05]  /*99b0*/  PLOP3.LUT P0, PT, PT, PT, UP1, 0x80, 0x8 ;  /* 0x000000000008781c */ /* 0x000fea0003f0f018 */
[----:B------:R-:W1:Y:S08]  /*99c0*/  @UP1 LDCU.64 UR4, c[0x0][0x988] ;  /* 0x00013100ff0417ac */ /* 0x000e700008000a00 */
[----:B------:R-:W-:Y:S01]  /*99d0*/  @P0 PLOP3.LUT P1, PT, P3, PT, PT, 0x80, 0x8 ;  /* 0x000000000008081c */ /* 0x000fe20001f2f070 */
[----:B-1----:R-:W-:Y:S04]  /*99e0*/  @UP1 UISETP.NE.U32.AND UP0, UPT, UR4, URZ, UPT ;  /* 0x000000ff0400128c */ /* 0x002fe8000bf05070 */
[----:B------:R-:W-:Y:S04]  /*99f0*/  @UP1 UISETP.NE.AND.EX UP0, UPT, UR5, URZ, UPT, UP0 ;  /* 0x000000ff0500128c */ /* 0x000fe8000bf05300 */
[----:B------:R-:W-:Y:S01]  /*9a00*/  @UP1 USEL UR4, URZ, 0xffffffff, UP0 ;  /* 0xffffffffff041887 */ /* 0x000fe20008000000 */
[----:B------:R-:W-:Y:S11]  /*9a10*/  @!P3 BRA `(.L_x_164) ;  /* 0x000000000030b947 */ /* 0x000ff60003800000 */
[----:B------:R-:W-:Y:S01]  /*9a20*/  ISETP.NE.U32.AND P2, PT, R74, RZ, PT ;  /* 0x000000ff4a00720c */ /* 0x000fe20003f45070 */
[----:B------:R-:W1:Y:S01]  /*9a30*/  LDCU.64 UR6, c[0x0][0x358] ;  /* 0x00006b00ff0677ac */ /* 0x000e620008000a00 */
[----:B------:R-:W-:Y:S02]  /*9a40*/  IMAD.MOV.U32 R79, RZ, RZ, 0x1 ;  /* 0x00000001ff4f7424 */ /* 0x000fe400078e00ff */
[----:B------:R-:W-:Y:S11]  /*9a50*/  ISETP.NE.AND.EX P2, PT, R75, RZ, PT, P2 ;  /* 0x000000ff4b00720c */ /* 0x000ff60003f45320 */
[----:B------:R-:W-:Y:S02]  /*9a60*/  @!UPT UIADD3 URZ, UPT, UPT, URZ, URZ, URZ ;  /* 0x000000fffffff290 */ /* 0x000fe4000fffe0ff */
[----:B------:R-:W2:Y:S01]  /*9a70*/  @P2 LDC.64 R4, c[0x0][0x988] ;  /* 0x00026200ff042b82 */ /* 0x000ea20000000a00 */
[----:B------:R-:W-:Y:S04]  /*9a80*/  @P2 IMAD R0, R76, UR45, RZ ;  /* 0x0000002d4c002c24 */ /* 0x000fe8000f8e02ff */
[----:B--2---:R-:W-:Y:S04]  /*9a90*/  @P2 IMAD.WIDE R4, R0, 0x4, R4 ;  /* 0x0000000400042825 */ /* 0x004fe800078e0204 */
[----:B------:R-:W-:Y:S01]  /*9aa0*/  HFMA2 R0, -RZ, RZ, 0, 5.9604644775390625e-08 ;  /* 0x00000001ff007431 */ /* 0x000fe200000001ff */
[----:B-1---5:R1:W5:Y:S04]  /*9ab0*/  @P2 LDG.E R39, desc[UR6][R4.64] ;  /* 0x0000000604272981 */ /* 0x022368000c1e1900 */
[----:B------:R-:W-:Y:S01]  /*9ac0*/  @!P2 PRMT R79, R0, 0x7610, R79 ;  /* 0x00007610004fa816 */ /* 0x000fe2000000004f */
[----:B-1----:R-:W2:Y:S06]  /*9ad0*/  @!P2 LDC R39, c[0x0][0x980] ;  /* 0x00026000ff27ab82 */ /* 0x002eac0000000800 */
.L_x_164:
[----:B------:R-:W-:Y:S05]  /*9ae0*/  @!P4 BRA `(.L_x_165) ;  /* 0x000000000024c947 */ /* 0x000fea0003800000 */
[----:B------:R-:W-:Y:S01]  /*9af0*/  ISETP.NE.U32.AND P2, PT, R70, RZ, PT ;  /* 0x000000ff4600720c */ /* 0x000fe20003f45070 */
[----:B------:R-:W1:Y:S03]  /*9b00*/  LDCU.64 UR6, c[0x0][0x358] ;  /* 0x00006b00ff0677ac */ /* 0x000e660008000a00 */
[----:B------:R-:W-:Y:S11]  /*9b10*/  ISETP.NE.AND.EX P2, PT, R71, RZ, PT, P2 ;  /* 0x000000ff4700720c */ /* 0x000ff60003f45320 */
[----:B------:R-:W-:Y:S02]  /*9b20*/  @!UPT UIADD3 URZ, UPT, UPT, URZ, URZ, URZ ;  /* 0x000000fffffff290 */ /* 0x000fe4000fffe0ff */
[----:B------:R-:W3:Y:S01]  /*9b30*/  @P2 LDC.64 R4, c[0x0][0x9a8] ;  /* 0x00026a00ff042b82 */ /* 0x000ee20000000a00 */
[----:B------:R-:W-:Y:S04]  /*9b40*/  @P2 IMAD R0, R72, UR45, RZ ;  /* 0x0000002d48002c24 */ /* 0x000fe8000f8e02ff */
[----:B---3--:R-:W-:Y:S05]  /*9b50*/  @P2 IMAD.WIDE R4, R0, 0x4, R4 ;  /* 0x0000000400042825 */ /* 0x008fea00078e0204 */
[----:B-1---5:R1:W5:Y:S02]  /*9b60*/  @P2 LDG.E R38, desc[UR6][R4.64] ;  /* 0x0000000604262981 */ /* 0x022364000c1e1900 */
[----:B-1----:R-:W3:Y:S02]  /*9b70*/  @!P2 LDC R38, c[0x0][0x9a0] ;  /* 0x00026800ff26ab82 */ /* 0x002ee40000000800 */
.L_x_165:
[----:B--2--5:R-:W-:Y:S01]  /*9b80*/  @P0 FSETP.NEU.AND P4, PT, R39, RZ, PT ;  /* 0x000000ff2700020b */ /* 0x024fe20003f8d000 */
[----:B------:R-:W-:Y:S01]  /*9b90*/  IMAD.U32 R0, RZ, RZ, UR4 ;  /* 0x00000004ff007e24 */ /* 0x000fe2000f8e00ff */
[----:B------:R-:W-:Y:S01]  /*9ba0*/  @P0 LOP3.LUT P2, RZ, R79, 0xff, RZ, 0xc0, !PT ;  /* 0x000000ff4fff0812 */ /* 0x000fe2000784c0ff */
[----:B------:R-:W-:Y:S01]  /*9bb0*/  BSSY B1, `(.L_x_166) ;  /* 0x0000035000017945 */ /* 0x000fe20003800000 */
[----:B------:R-:W-:Y:S01]  /*9bc0*/  @P0 SEL R3, RZ, 0xffffffff, P4 ;  /* 0xffffffffff030807 */ /* 0x000fe20002000000 */
[----:B------:R-:W-:Y:S01]  /*9bd0*/  IMAD.IADD R2, R37, 0x1, R2 ;  /* 0x0000000125027824 */ /* 0x000fe200078e0202 */
[----:B------:R-:W-:Y:S02]  /*9be0*/  LEA R87, R36, UR44, 0x3 ;  /* 0x0000002c24577c11 */ /* 0x000fe4000f8e18ff */
[----:B------:R-:W-:Y:S02]  /*9bf0*/  CS2R R18, SRZ ;  /* 0x0000000000127805 */ /* 0x000fe4000001ff00 */
[----:B------:R-:W-:Y:S02]  /*9c00*/  @P1 SEL R3, R0, R3, !P2 ;  /* 0x0000000300031207 */ /* 0x000fe40005000000 */
[----:B------:R-:W-:Y:S02]  /*9c10*/  CS2R R16, SRZ ;  /* 0x0000000000107805 */ /* 0x000fe4000001ff00 */
[----:B------:R-:W-:Y:S02]  /*9c20*/  PLOP3.LUT P5, PT, PT, PT, PT, 0x8, 0x80 ;  /* 0x000000000080781c */ /* 0x000fe40003fae170 */
[----:B------:R-:W-:Y:S02]  /*9c30*/  CS2R R26, SRZ ;  /* 0x00000000001a7805 */ /* 0x000fe4000001ff00 */
[----:B------:R-:W-:Y:S02]  /*9c40*/  @P0 LOP3.LUT R3, R3, 0x1, RZ, 0xc0, !PT ;  /* 0x0000000103030812 */ /* 0x000fe400078ec0ff */
[----:B------:R-:W-:Y:S02]  /*9c50*/  CS2R R24, SRZ ;  /* 0x0000000000187805 */ /* 0x000fe4000001ff00 */
[----:B------:R-:W-:Y:S11]  /*9c60*/  ISETP.NE.U32.OR P1, PT, R3, 0x1, !P0 ;  /* 0x000000010300780c */ /* 0x000ff60004725470 */
[----:B------:R-:W-:Y:S02]  /*9c70*/  @!UPT UIADD3 URZ, UPT, UPT, URZ, URZ, URZ ;  /* 0x000000fffffff290 */ /* 0x000fe4000fffe0ff */
[----:B------:R-:W-:Y:S04]  /*9c80*/  @P1 SHF.L.U32 R0, R82, 0x1f, RZ ;  /* 0x0000001f52001819 */ /* 0x000fe800000006ff */
[----:B------:R1:W2:Y:S02]  /*9c90*/  @P1 SYNCS.PHASECHK.TRANS64.TRYWAIT P0, [UR44+0x480], R0 ;  /* 0x00048000ff0015a7 */ /* 0x0002a4000800112c */
[----:B-1----:R-:W-:Y:S04]  /*9ca0*/  SHF.L.U32 R0, R84, 0x1f, RZ ;  /* 0x0000001f54007819 */ /* 0x002fe800000006ff */
[----:B------:R1:W4:Y:S01]  /*9cb0*/  SYNCS.PHASECHK.TRANS64.TRYWAIT P4, [R87+URZ+0x4b0], R0 ;  /* 0x0004b000570075a7 */ /* 0x00032200080811ff */
[----:B--2---:R-:W-:Y:S01]  /*9cc0*/  @P1 PLOP3.LUT P5, PT, P0, PT, PT, 0x8, 0x80 ;  /* 0x000000000080181c */ /* 0x004fe200007ae170 */
[----:B------:R-:W-:Y:S01]  /*9cd0*/  @!UPT UIADD3 URZ, UPT, UPT, URZ, URZ, URZ ;  /* 0x000000fffffff290 */ /* 0x000fe2000fffe0ff */
[----:B-1----:R-:W-:Y:S11]  /*9ce0*/  @!P1 BRA `(.L_x_167) ;  /* 0x0000000000849947 */ /* 0x002ff60003800000 */
[----:B------:R-:W-:Y:S01]  /*9cf0*/  ISETP.NE.U32.AND P0, PT, RZ, UR60, PT ;  /* 0x0000003cff007c0c */ /* 0x000fe2000bf05070 */
[----:B------:R-:W-:Y:S01]  /*9d00*/  BSSY B0, `(.L_x_168) ;  /* 0x0000012000007945 */ /* 0x000fe20003800000 */
[----:B------:R-:W-:Y:S02]  /*9d10*/  FSETP.NEU.AND P2, PT, R39, RZ, PT ;  /* 0x000000ff2700720b */ /* 0x000fe40003f4d000 */
[----:B------:R-:W-:Y:S02]  /*9d20*/  CS2R R26, SRZ ;  /* 0x00000000001a7805 */ /* 0x000fe4000001ff00 */
[----:B------:R-:W-:Y:S02]  /*9d30*/  ISETP.NE.AND.EX P0, PT, RZ, UR61, PT, P0 ;  /* 0x0000003dff007c0c */ /* 0x000fe4000bf05300 */
[----:B------:R-:W-:Y:S02]  /*9d40*/  CS2R R24, SRZ ;  /* 0x0000000000187805 */ /* 0x000fe4000001ff00 */
[----:B------:R-:W-:Y:S02]  /*9d50*/  LOP3.LUT P1, RZ, R79, 0xff, RZ, 0xc0, !PT ;  /* 0x000000ff4fff7812 */ /* 0x000fe4000782c0ff */
[----:B------:R-:W-:Y:S02]  /*9d60*/  CS2R R18, SRZ ;  /* 0x0000000000127805 */ /* 0x000fe4000001ff00 */
[----:B------:R-:W-:Y:S02]  /*9d70*/  SEL R3, RZ, 0xffffffff, P2 ;  /* 0xffffffffff037807 */ /* 0x000fe40001000000 */
[----:B------:R-:W-:Y:S02]  /*9d80*/  CS2R R16, SRZ ;  /* 0x0000000000107805 */ /* 0x000fe4000001ff00 */
[----:B------:R-:W-:Y:S04]  /*9d90*/  SEL R4, RZ, 0xffffffff, P0 ;  /* 0xffffffffff047807 */ /* 0x000fe80000000000 */
[----:B------:R-:W-:Y:S04]  /*9da0*/  @P3 SEL R3, R4, R3, !P1 ;  /* 0x0000000304033207 */ /* 0x000fe80004800000 */
[----:B------:R-:W-:Y:S04]  /*9db0*/  LOP3.LUT R3, R3, 0x1, RZ, 0xc0, !PT ;  /* 0x0000000103037812 */ /* 0x000fe800078ec0ff */
[----:B------:R-:W-:Y:S01]  /*9dc0*/  ISETP.NE.U32.AND P0, PT, R3, 0x1, PT ;  /* 0x000000010300780c */ /* 0x000fe20003f05070 */
[----:B------:R-:W-:Y:S01]  /*9dd0*/  @!UPT UIADD3 URZ, UPT, UPT, URZ, URZ, URZ ;  /* 0x000000fffffff290 */ /* 0x000fe2000fffe0ff */
[----:B------:R-:W-:Y:S11]  /*9de0*/  @!P5 BRA `(.L_x_169) ;  /* 0x00000000000cd947 */ /* 0x000ff60003800000 */
[----:B------:R-:W-:Y:S04]  /*9df0*/  SHF.L.U32 R4, R82, 0x1f, RZ ;  /* 0x0000001f52047819 */ /* 0x000fe800000006ff */
[----:B------:R-:W1:Y:S02]  /*9e00*/  SYNCS.PHASECHK.TRANS64.TRYWAIT P1, [UR44+0x480], R4 ;  /* 0x00048004ff0075a7 */ /* 0x000e64000802112c */
[----:B-1----:R-:W-:Y:S05]  /*9e10*/  @!P1 BRA `(.L_x_170) ;  /* 0x00000034001c9947 */ /* 0x002fea0003800000 */
.L_x_169:
[----:B------:R-:W-:Y:S05]  /*9e20*/  BSYNC B0 ;  /* 0x0000000000007941 */ /* 0x000fea0003800000 */
.L_x_168:
[----:B------:R-:W2:Y:S01]  /*9e30*/  S2UR UR5, SR_CgaCtaId ;  /* 0x00000000000579c3 */ /* 0x000ea20000008800 */
[----:B------:R1:W1:Y:S01]  /*9e40*/  @P0 LDS.128 R24, [R78+UR44+0x600] ;  /* 0x0006002c4e180984 */ /* 0x0002620008000c00 */
[----:B------:R-:W-:Y:S01]  /*9e50*/  UIADD3 UR4, UPT, UPT, UR44, 0x488, URZ ;  /* 0x000004882c047890 */ /* 0x000fe2000fffe0ff */
[----:B------:R-:W-:Y:S02]  /*9e60*/  LOP3.LUT R82, R82, 0x1, RZ, 0x3c, !PT ;  /* 0x0000000152527812 */ /* 0x000fe400078e3cff */
[----:B------:R1:W1:Y:S01]  /*9e70*/  @P0 LDS.128 R16, [R85+0x10] ;  /* 0x0000100055100984 */ /* 0x0002620000000c00 */
[----:B------:R-:W-:Y:S01]  /*9e80*/  @!PT LDS RZ, [RZ] ;  /* 0x00000000fffff984 */ /* 0x000fe20000000800 */
[----:B------:R-:W-:Y:S01]  /*9e90*/  @!PT LDS RZ, [RZ] ;  /* 0x00000000fffff984 */ /* 0x000fe20000000800 */
[----:B------:R-:W-:Y:S01]  /*9ea0*/  @!PT LDS RZ, [RZ] ;  /* 0x00000000fffff984 */ /* 0x000fe20000000800 */
[----:B------:R-:W-:Y:S01]  /*9eb0*/  @!PT LDS RZ, [RZ] ;  /* 0x00000000fffff984 */ /* 0x000fe20000000800 */
[----:B------:R5:W-:Y:S06]  /*9ec0*/  MEMBAR.ALL.CTA ;  /* 0x0000000000007992 */ /* 0x000bec0000008000 */
[----:B-----5:R-:W5:Y:S01]  /*9ed0*/  FENCE.VIEW.ASYNC.S ;  /* 0x00000000000073c6 */ /* 0x020f620000000000 */
[----:B--2---:R-:W-:Y:S09]  /*9ee0*/  UPRMT UR4, UR5, 0x654, UR4 ;  /* 0x0000065405047896 */ /* 0x004ff20008000004 */
[----:B-----5:R-:W-:Y:S03]  /*9ef0*/  SYNCS.ARRIVE.TRANS64.RED.A1T0 RZ, [UR4], RZ ;  /* 0x000000ffffff79a7 */ /* 0x020fe60008100404 */
.L_x_167:
[----:B------:R-:W-:Y:S05]  /*9f00*/  BSYNC B1 ;  /* 0x0000000000017941 */ /* 0x000fea0003800000 */
.L_x_166:
[----:B-1----:R-:W-:Y:S04]  /*9f10*/  SHF.R.U32.HI R3, RZ, 0x15, R2 ;  /* 0x00000015ff037819 */ /* 0x002fe80000011602 */
[----:B------:R-:W-:Y:S01]  /*9f20*/  LOP3.LUT P0, RZ, R3, 0x3, R80, 0x48, !PT ;  /* 0x0000000303ff7812 */ /* 0x000fe20007804850 */
[----:B------:R-:W-:Y:S01]  /*9f30*/  @!UPT UIADD3 URZ, UPT, UPT, URZ, URZ, URZ ;  /* 0x000000fffffff290 */ /* 0x000fe2000fffe0ff */
[----:B----4-:R-:W-:Y:S11]  /*9f40*/  @P4 BRA `(.L_x_171) ;  /* 0x0000000000084947 */ /* 0x010ff60003800000 */
[----:B------:R-:W1:Y:S02]  /*9f50*/  SYNCS.PHASECHK.TRANS64.TRYWAIT P1, [R87+URZ+0x4b0], R0 ;  /* 0x0004b000570075a7 */ /* 0x000e6400080211ff */
[----:B-1----:R-:W-:Y:S05]  /*9f60*/  @!P1 BRA `(.L_x_172) ;  /* 0x0000003000e09947 */ /* 0x002fea0003800000 */
.L_x_171:
[----:B------:R-:W-:Y:S05]  /*9f70*/  @!P0 BRA `(.L_x_173) ;  /* 0x0000000000408947 */ /* 0x000fea0003800000 */
[----:B------:R-:W2:Y:S01]  /*9f80*/  LDCU.64 UR8, c[0x4][0x70] ;  /* 0x01000e00ff0877ac */ /* 0x000ea20008000a00 */
[----:B------:R-:W-:Y:S01]  /*9f90*/  MOV R15, 0x0 ;  /* 0x00000000000f7802 */ /* 0x000fe20000000f00 */
[----:B------:R-:W-:Y:S02]  /*9fa0*/  HFMA2 R12, -RZ, RZ, 0, 5.9604644775390625e-08 ;  /* 0x00000001ff0c7431 */ /* 0x000fe400000001ff */
[----:B------:R-:W-:Y:S02]  /*9fb0*/  IMAD.MOV.U32 R8, RZ, RZ, 0x192 ;  /* 0x00000192ff087424 */ /* 0x000fe400078e00ff */
[----:B------:R-:W-:Y:S01]  /*9fc0*/  IMAD.MOV.U32 R13, RZ, RZ, RZ ;  /* 0x000000ffff0d7224 */ /* 0x000fe200078e00ff */
[----:B------:R-:W4:Y:S01]  /*9fd0*/  LDCU.64 UR6, c[0x4][0x78] ;  /* 0x01000f00ff0677ac */ /* 0x000f220008000a00 */
[----:B------:R-:W1:Y:S01]  /*9fe0*/  LDC.64 R14, c[0x4][R15] ;  /* 0x010000000f0e7b82 */ /* 0x000e620000000a00 */
[----:B------:R-:W5:Y:S01]  /*9ff0*/  LDCU.64 UR4, c[0x4][0x10] ;  /* 0x01000200ff0477ac */ /* 0x000f620008000a00 */
[----:B--2---:R-:W-:Y:S01]  /*a000*/  MOV R5, UR9 ;  /* 0x0000000900057c02 */ /* 0x004fe20008000f00 */
[----:B------:R-:W-:Y:S01]  /*a010*/  IMAD.U32 R4, RZ, RZ, UR8 ;  /* 0x00000008ff047e24 */ /* 0x000fe2000f8e00ff */
[----:B----4-:R-:W-:Y:S01]  /*a020*/  MOV R7, UR7 ;  /* 0x0000000700077c02 */ /* 0x010fe20008000f00 */
[----:B------:R-:W-:Y:S01]  /*a030*/  IMAD.U32 R6, RZ, RZ, UR6 ;  /* 0x00000006ff067e24 */ /* 0x000fe2000f8e00ff */
[----:B-----5:R-:W-:Y:S01]  /*a040*/  MOV R11, UR5 ;  /* 0x00000005000b7c02 */ /* 0x020fe20008000f00 */
[----:B------:R-:W-:Y:S02]  /*a050*/  IMAD.U32 R10, RZ, RZ, UR4 ;  /* 0x00000004ff0a7e24 */ /* 0x000fe4000f8e00ff */
[----:B------:R-:W-:Y:S07]  /*a060*/  LEPC R20, `(.L_x_173) ;  /* 0x000000001014794e */ /* 0x000fee0000000000 */
[----:B-1-3--:R-:W-:Y:S05]  /*a070*/  CALL.ABS.NOINC R14 ;  /* 0x000000000e007343 */ /* 0x00afea0003c00000 */
.L_x_173:
[----:B------:R-:W-:Y:S01]  /*a080*/  LOP3.LUT P0, RZ, R69, 0x60, RZ, 0xc0, !PT ;  /* 0x0000006045ff7812 */ /* 0x000fe2000780c0ff */
[----:B------:R-:W-:Y:S05]  /*a090*/  WARPSYNC.ALL ;  /* 0x0000000000007948 */ /* 0x000fea0003800000 */
[----:B------:R-:W-:Y:S01]  /*a0a0*/  R2UR UR4, R2 ;  /* 0x00000000020472ca */ /* 0x000fe200000e0000 */
[----:B------:R-:W-:Y:S01]  /*a0b0*/  BSSY.RECONVERGENT B0, `(.L_x_174) ;  /* 0x00000fe000007945 */ /* 0x000fe20003800200 */
[-C--:B------:R-:W-:Y:S02]  /*a0c0*/  F2FP.F16.E4M3.UNPACK_B R2, R24.reuse ;  /* 0x00000018ff02723e */ /* 0x080fe400020006ff */
[-C--:B------:R-:W-:Y:S02]  /*a0d0*/  F2FP.F16.E4M3.UNPACK_B R4, R25.reuse ;  /* 0x00000019ff04723e */ /* 0x080fe400020006ff */
[----:B------:R-:W-:Y:S01]  /*a0e0*/  F2FP.F16.E4M3.UNPACK_B R24, R24.H1 ;  /* 0x00000018ff18723e */ /* 0x000fe200030006ff */
[----:B-1----:R-:W-:Y:S01]  /*a0f0*/  HADD2.F32 R0, -RZ, R2.H0_H0 ;  /* 0x20000002ff007230 */ /* 0x002fe20000004100 */
[----:B------:R-:W-:Y:S01]  /*a100*/  F2FP.F16.E4M3.UNPACK_B R25, R25.H1 ;  /* 0x00000019ff19723e */ /* 0x000fe200030006ff */
[----:B------:R-:W-:Y:S01]  /*a110*/  HADD2.F32 R41, -RZ, R4.H0_H0 ;  /* 0x20000004ff297230 */ /* 0x000fe20000004100 */
[-C--:B------:R-:W-:Y:S01]  /*a120*/  F2FP.F16.E4M3.UNPACK_B R46, R26.reuse ;  /* 0x0000001aff2e723e */ /* 0x080fe200020006ff */
[--C-:B------:R-:W-:Y:S01]  /*a130*/  HADD2.F32 R3, -RZ, R24.reuse.H0_H0 ;  /* 0x20000018ff037230 */ /* 0x100fe20000004100 */
[----:B------:R-:W-:Y:S01]  /*a140*/  F2FP.F16.E4M3.UNPACK_B R48, R26.H1 ;  /* 0x0000001aff30723e */ /* 0x000fe200030006ff */
[----:B------:R-:W-:Y:S01]  /*a150*/  HADD2.F32 R40, -RZ, R24.H1_H1 ;  /* 0x30000018ff287230 */ /* 0x000fe20000004100 */
[-C--:B------:R-:W-:Y:S01]  /*a160*/  F2FP.F16.E4M3.UNPACK_B R50, R27.reuse ;  /* 0x0000001bff32723e */ /* 0x080fe200020006ff */
[----:B------:R-:W-:Y:S01]  /*a170*/  HADD2.F32 R42, -RZ, R4.H1_H1 ;  /* 0x30000004ff2a7230 */ /* 0x000fe20000004100 */
[----:B------:R-:W-:Y:S01]  /*a180*/  F2FP.F16.E4M3.UNPACK_B R52, R27.H1 ;  /* 0x0000001bff34723e */ /* 0x000fe200030006ff */
[--C-:B------:R-:W-:Y:S01]  /*a190*/  HADD2.F32 R43, -RZ, R25.reuse.H0_H0 ;  /* 0x20000019ff2b7230 */ /* 0x100fe20000004100 */
[-C--:B------:R-:W-:Y:S01]  /*a1a0*/  F2FP.F16.E4M3.UNPACK_B R54, R16.reuse ;  /* 0x00000010ff36723e */ /* 0x080fe200020006ff */
[----:B------:R-:W-:Y:S01]  /*a1b0*/  HADD2.F32 R44, -RZ, R25.H1_H1 ;  /* 0x30000019ff2c7230 */ /* 0x000fe20000004100 */
[----:B------:R-:W-:Y:S01]  /*a1c0*/  F2FP.F16.E4M3.UNPACK_B R56, R16.H1 ;  /* 0x00000010ff38723e */ /* 0x000fe200030006ff */
[----:B------:R-:W-:Y:S01]  /*a1d0*/  HADD2.F32 R2, -RZ, R2.H1_H1 ;  /* 0x30000002ff027230 */ /* 0x000fe20000004100 */
[-C--:B------:R-:W-:Y:S01]  /*a1e0*/  F2FP.F16.E4M3.UNPACK_B R58, R17.reuse ;  /* 0x00000011ff3a723e */ /* 0x080fe200020006ff */
[--C-:B------:R-:W-:Y:S01]  /*a1f0*/  HADD2.F32 R45, -RZ, R46.reuse.H0_H0 ;  /* 0x2000002eff2d7230 */ /* 0x100fe20000004100 */
        /* <DEDUP_REMOVED lines=10> */
[----:B------:R-:W1:Y:S01]  /*a2a0*/  LDTM.x32 R4, tmem[UR4] ;  /* 0x00000004000479ee */ /* 0x000e6200082c0000 */
[----:B------:R-:W-:Y:S01]  /*a2b0*/  NOP ;  /* 0x0000000000007918 */ /* 0x000fe20000000000 */
[----:B------:R-:W-:Y:S01]  /*a2c0*/  IADD3 R87, PT, PT, R87, 0x4c0, RZ ;  /* 0x000004c057577810 */ /* 0x000fe20007ffe0ff */
[--C-:B------:R-:W-:Y:S01]  /*a2d0*/  HADD2.F32 R53, -RZ, R54.reuse.H0_H0 ;  /* 0x20000036ff357230 */ /* 0x100fe20000004100 */
[----:B------:R-:W-:Y:S01]  /*a2e0*/  IADD3 R36, PT, PT, R36, 0x1, RZ ;  /* 0x0000000124247810 */ /* 0x000fe20007ffe0ff */
[----:B------:R-:W-:Y:S01]  /*a2f0*/  HADD2.F32 R54, -RZ, R54.H1_H1 ;  /* 0x30000036ff367230 */ /* 0x000fe20000004100 */
[----:B------:R-:W-:Y:S01]  /*a300*/  LOP3.LUT R87, R87, 0xfefffff8, RZ, 0xc0, !PT ;  /* 0xfefffff857577812 */ /* 0x000fe200078ec0ff */
[--C-:B------:R-:W-:Y:S02]  /*a310*/  HADD2.F32 R57, -RZ, R58.reuse.H0_H0 ;  /* 0x2000003aff397230 */ /* 0x100fe40000004100 */
[----:B------:R-:W-:Y:S01]  /*a320*/  HADD2.F32 R58, -RZ, R58.H1_H1 ;  /* 0x3000003aff3a7230 */ /* 0x000fe20000004100 */
[----:B-1----:R1:W-:Y:S01]  /*a330*/  SYNCS.ARRIVE.TRANS64.RED.A1T0 RZ, [R87+URZ], RZ ;  /* 0x000000ff57ff79a7 */ /* 0x0023e200081004ff */
[--C-:B------:R-:W-:Y:S02]  /*a340*/  HADD2.F32 R61, -RZ, R62.reuse.H0_H0 ;  /* 0x2000003eff3d7230 */ /* 0x100fe40000004100 */
[----:B------:R-:W-:Y:S02]  /*a350*/  HADD2.F32 R62, -RZ, R62.H1_H1 ;  /* 0x3000003eff3e7230 */ /* 0x000fe40000004100 */
[--C-:B------:R-:W-:Y:S02]  /*a360*/  HADD2.F32 R65, -RZ, R66.reuse.H0_H0 ;  /* 0x20000042ff417230 */ /* 0x100fe40000004100 */
[----:B------:R-:W-:Y:S02]  /*a370*/  HADD2.F32 R66, -RZ, R66.H1_H1 ;  /* 0x30000042ff427230 */ /* 0x000fe40000004100 */
[--C-:B------:R-:W-:Y:S02]  /*a380*/  HADD2.F32 R51, -RZ, R52.reuse.H0_H0 ;  /* 0x20000034ff337230 */ /* 0x100fe40000004100 */
[----:B------:R-:W-:Y:S02]  /*a390*/  HADD2.F32 R52, -RZ, R52.H1_H1 ;  /* 0x30000034ff347230 */ /* 0x000fe40000004100 */
[--C-:B------:R-:W-:Y:S02]  /*a3a0*/  HADD2.F32 R55, -RZ, R56.reuse.H0_H0 ;  /* 0x20000038ff377230 */ /* 0x100fe40000004100 */
[C---:B---3--:R-:W-:Y:S01]  /*a3b0*/  FMUL R4, R38.reuse, R4 ;  /* 0x0000000426047220 */ /* 0x048fe20000400000 */
[C---:B------:R-:W-:Y:S01]  /*a3c0*/  FMUL R5, R38.reuse, R5 ;  /* 0x0000000526057220 */ /* 0x040fe20000400000 */
[C---:B------:R-:W-:Y:S01]  /*a3d0*/  FMUL R8, R38.reuse, R8 ;  /* 0x0000000826087220 */ /* 0x040fe20000400000 */
[C---:B------:R-:W-:Y:S01]  /*a3e0*/  FMUL R9, R38.reuse, R9 ;  /* 0x0000000926097220 */ /* 0x040fe20000400000 */
[C---:B------:R-:W-:Y:S01]  /*a3f0*/  FFMA R4, R39.reuse, R0, R4 ;  /* 0x0000000027047223 */ /* 0x040fe20000000004 */
[C---:B------:R-:W-:Y:S01]  /*a400*/  FFMA R5, R39.reuse, R2, R5 ;  /* 0x0000000227057223 */ /* 0x040fe20000000005 */
[C---:B------:R-:W-:Y:S01]  /*a410*/  FMUL R12, R38.reuse, R12 ;  /* 0x0000000c260c7220 */ /* 0x040fe20000400000 */
        /* <DEDUP_REMOVED lines=15> */
[C---:B------:R-:W-:Y:S01]  /*a510*/  FFMA R6, R39.reuse, R3, R6 ;  /* 0x0000000327067223 */ /* 0x040fe20000000006 */
[C---:B------:R-:W-:Y:S01]  /*a520*/  FFMA R7, R39.reuse, R40, R7 ;  /* 0x0000002827077223 */ /* 0x040fe20000000007 */
[C---:B------:R-:W-:Y:S01]  /*a530*/  FFMA R8, R39.reuse, R41, R8 ;  /* 0x0000002927087223 */ /* 0x040fe20000000008 */
[C---:B------:R-:W-:Y:S01]  /*a540*/  FFMA R9, R39.reuse, R42, R9 ;  /* 0x0000002a27097223 */ /* 0x040fe20000000009 */
[C---:B------:R-:W-:Y:S01]  /*a550*/  FFMA R10, R39.reuse, R43, R10 ;  /* 0x0000002b270a7223 */ /* 0x040fe2000000000a */
[C---:B------:R-:W-:Y:S01]  /*a560*/  FFMA R11, R39.reuse, R44, R11 ;  /* 0x0000002c270b7223 */ /* 0x040fe2000000000b */
[C---:B------:R-:W-:Y:S01]  /*a570*/  FFMA R12, R39.reuse, R45, R12 ;  /* 0x0000002d270c7223 */ /* 0x040fe2000000000c */
[----:B------:R-:W-:Y:S01]  /*a580*/  FFMA R13, R39, R46, R13 ;  /* 0x0000002e270d7223 */ /* 0x000fe2000000000d */
[----:B------:R-:W-:Y:S01]  /*a590*/  F2FP.SATFINITE.E4M3.F32.PACK_AB_MERGE_C R6, R7, R6, RZ ;  /* 0x000000060706723e */ /* 0x000fe200048070ff */
[C---:B------:R-:W-:Y:S01]  /*a5a0*/  FMUL R14, R38.reuse, R14 ;  /* 0x0000000e260e7220 */ /* 0x040fe20000400000 */
[----:B------:R-:W-:Y:S01]  /*a5b0*/  F2FP.SATFINITE.E4M3.F32.PACK_AB_MERGE_C R10, R11, R10, RZ ;  /* 0x0000000a0b0a723e */ /* 0x000fe200048070ff */
[C---:B------:R-:W-:Y:S01]  /*a5c0*/  FMUL R15, R38.reuse, R15 ;  /* 0x0000000f260f7220 */ /* 0x040fe20000400000 */
[----:B------:R-:W-:Y:S01]  /*a5d0*/  F2FP.SATFINITE.E4M3.F32.PACK_AB_MERGE_C R4, R5, R4, R6 ;  /* 0x000000040504723e */ /* 0x000fe20004807006 */
[----:B------:R-:W-:Y:S01]  /*a5e0*/  FFMA R14, R39, R47, R14 ;  /* 0x0000002f270e7223 */ /* 0x000fe2000000000e */
[----:B------:R-:W-:Y:S01]  /*a5f0*/  F2FP.SATFINITE.E4M3.F32.PACK_AB_MERGE_C R5, R9, R8, R10 ;  /* 0x000000080905723e */ /* 0x000fe2000480700a */
[C---:B------:R-:W-:Y:S01]  /*a600*/  FFMA R15, R39.reuse, R48, R15 ;  /* 0x00000030270f7223 */ /* 0x040fe2000000000f */
[C---:B------:R-:W-:Y:S01]  /*a610*/  FFMA R16, R39.reuse, R49, R16 ;  /* 0x0000003127107223 */ /* 0x040fe20000000010 */
[C---:B------:R-:W-:Y:S01]  /*a620*/  FFMA R17, R39.reuse, R50, R17 ;  /* 0x0000003227117223 */ /* 0x040fe20000000011 */
[C---:B------:R-:W-:Y:S01]  /*a630*/  FMUL R18, R38.reuse, R18 ;  /* 0x0000001226127220 */ /* 0x040fe20000400000 */
[C---:B------:R-:W-:Y:S01]  /*a640*/  FMUL R19, R38.reuse, R19 ;  /* 0x0000001326137220 */ /* 0x040fe20000400000 */
[----:B------:R-:W-:Y:S02]  /*a650*/  HADD2.F32 R56, -RZ, R56.H1_H1 ;  /* 0x30000038ff387230 */ /* 0x000fe40000004100 */
[C---:B------:R-:W-:Y:S01]  /*a660*/  FMUL R22, R38.reuse, R22 ;  /* 0x0000001626167220 */ /* 0x040fe20000400000 */
[C---:B------:R-:W-:Y:S01]  /*a670*/  FFMA R18, R39.reuse, R51, R18 ;  /* 0x0000003327127223 */ /* 0x040fe20000000012 */
[C---:B------:R-:W-:Y:S01]  /*a680*/  FFMA R19, R39.reuse, R52, R19 ;  /* 0x0000003427137223 */ /* 0x040fe20000000013 */
[C---:B------:R-:W-:Y:S01]  /*a690*/  FMUL R23, R38.reuse, R23 ;  /* 0x0000001726177220 */ /* 0x040fe20000400000 */
[C---:B------:R-:W-:Y:S01]  /*a6a0*/  FFMA R20, R39.reuse, R53, R20 ;  /* 0x0000003527147223 */ /* 0x040fe20000000014 */
[C---:B------:R-:W-:Y:S01]  /*a6b0*/  FFMA R21, R39.reuse, R54, R21 ;  /* 0x0000003627157223 */ /* 0x040fe20000000015 */
[--C-:B------:R-:W-:Y:S02]  /*a6c0*/  HADD2.F32 R59, -RZ, R60.reuse.H0_H0 ;  /* 0x2000003cff3b7230 */ /* 0x100fe40000004100 */
[C---:B------:R-:W-:Y:S01]  /*a6d0*/  FFMA R22, R39.reuse, R55, R22 ;  /* 0x0000003727167223 */ /* 0x040fe20000000016 */
[----:B------:R-:W-:Y:S02]  /*a6e0*/  HADD2.F32 R60, -RZ, R60.H1_H1 ;  /* 0x3000003cff3c7230 */ /* 0x000fe40000004100 */
[C---:B------:R-:W-:Y:S01]  /*a6f0*/  FMUL R3, R38.reuse, R26 ;  /* 0x0000001a26037220 */ /* 0x040fe20000400000 */
        /* <DEDUP_REMOVED lines=16> */
[----:B------:R-:W-:Y:S01]  /*a800*/  FFMA R31, R39, R64, R31 ;  /* 0x00000040271f7223 */ /* 0x000fe2000000001f */
[----:B------:R-:W-:Y:S01]  /*a810*/  FMUL R35, R38, R35 ;  /* 0x0000002326237220 */ /* 0x000fe20000400000 */
[----:B------:R-:W-:Y:S01]  /*a820*/  F2FP.SATFINITE.E4M3.F32.PACK_AB_MERGE_C R14, R15, R14, RZ ;  /* 0x0000000e0f0e723e */ /* 0x000fe200048070ff */
[----:B------:R-:W-:Y:S01]  /*a830*/  FFMA R28, R39, R65, R28 ;  /* 0x00000041271c7223 */ /* 0x000fe2000000001c */
[----:B------:R-:W-:Y:S01]  /*a840*/  F2FP.SATFINITE.E4M3.F32.PACK_AB_MERGE_C R7, R19, R18, RZ ;  /* 0x000000121307723e */ /* 0x000fe200048070ff */
[C---:B------:R-:W-:Y:S01]  /*a850*/  FFMA R29, R39.reuse, R66, R29 ;  /* 0x00000042271d7223 */ /* 0x040fe2000000001d */
[----:B------:R-:W-:Y:S01]  /*a860*/  FFMA R30, R39, R67, R30 ;  /* 0x00000043271e7223 */ /* 0x000fe2000000001e */
[----:B------:R-:W-:Y:S01]  /*a870*/  F2FP.SATFINITE.E4M3.F32.PACK_AB_MERGE_C R22, R23, R22, RZ ;  /* 0x000000161716723e */ /* 0x000fe200048070ff */
[----:B------:R-:W-:Y:S01]  /*a880*/  FFMA R35, R39, R68, R35 ;  /* 0x0000004427237223 */ /* 0x000fe20000000023 */
[----:B------:R-:W-:Y:S02]  /*a890*/  F2FP.SATFINITE.E4M3.F32.PACK_AB_MERGE_C R6, R13, R12, R14 ;  /* 0x0000000c0d06723e */ /* 0x000fe4000480700e */
[----:B------:R-:W-:Y:S02]  /*a8a0*/  F2FP.SATFINITE.E4M3.F32.PACK_AB_MERGE_C R7, R17, R16, R7 ;  /* 0x000000101107723e */ /* 0x000fe40004807007 */
[----:B------:R-:W-:Y:S02]  /*a8b0*/  F2FP.SATFINITE.E4M3.F32.PACK_AB_MERGE_C R20, R21, R20, R22 ;  /* 0x000000141514723e */ /* 0x000fe40004807016 */
[----:B------:R-:W-:Y:S01]  /*a8c0*/  F2FP.SATFINITE.E4M3.F32.PACK_AB_MERGE_C R3, R27, R3, RZ ;  /* 0x000000031b03723e */ /* 0x000fe200048070ff */
[----:B------:R1:W-:Y:S01]  /*a8d0*/  STS.128 [R78+UR44+0x1600], R4 ;  /* 0x001600044e007988 */ /* 0x0003e20008000c2c */
[----:B------:R-:W-:Y:S02]  /*a8e0*/  F2FP.SATFINITE.E4M3.F32.PACK_AB_MERGE_C R22, R31, R26, RZ ;  /* 0x0000001a1f16723e */ /* 0x000fe400048070ff */
[----:B------:R-:W-:Y:S02]  /*a8f0*/  F2FP.SATFINITE.E4M3.F32.PACK_AB_MERGE_C R23, R35, R30, RZ ;  /* 0x0000001e2317723e */ /* 0x000fe400048070ff */
[----:B------:R-:W-:Y:S02]  /*a900*/  F2FP.SATFINITE.E4M3.F32.PACK_AB_MERGE_C R21, R2, R0, R3 ;  /* 0x000000000215723e */ /* 0x000fe40004807003 */
[----:B------:R-:W-:Y:S02]  /*a910*/  F2FP.SATFINITE.E4M3.F32.PACK_AB_MERGE_C R22, R25, R24, R22 ;  /* 0x000000181916723e */ /* 0x000fe40004807016 */
[----:B------:R-:W-:Y:S05]  /*a920*/  F2FP.SATFINITE.E4M3.F32.PACK_AB_MERGE_C R23, R29, R28, R23 ;  /* 0x0000001c1d17723e */ /* 0x000fea0004807017 */
[----:B------:R1:W-:Y:S01]  /*a930*/  STS.128 [R85+0x1010], R20 ;  /* 0x0010101455007388 */ /* 0x0003e20000000c00 */
[----:B------:R-:W-:Y:S01]  /*a940*/  @!PT LDS RZ, [RZ] ;  /* 0x00000000fffff984 */ /* 0x000fe20000000800 */
[----:B------:R-:W-:Y:S01]  /*a950*/  @!PT LDS RZ, [RZ] ;  /* 0x00000000fffff984 */ /* 0x000fe20000000800 */
[----:B------:R-:W-:Y:S01]  /*a960*/  @!PT LDS RZ, [RZ] ;  /* 0x00000000fffff984 */ /* 0x000fe20000000800 */
[----:B------:R-:W-:Y:S01]  /*a970*/  @!PT LDS RZ, [RZ] ;  /* 0x00000000fffff984 */ /* 0x000fe20000000800 */
[----:B------:R2:W-:Y:S07]  /*a980*/  MEMBAR.ALL.CTA ;  /* 0x0000000000007992 */ /* 0x0005ee0000008000 */
[----:B--2---:R-:W2:Y:S02]  /*a990*/  FENCE.VIEW.ASYNC.S ;  /* 0x00000000000073c6 */ /* 0x004ea40000000000 */
[----:B--2---:R-:W-:Y:S06]  /*a9a0*/  BAR.SYNC.DEFER_BLOCKING 0x1, 0x80 ;  /* 0x0042000000007b1d */ /* 0x004fec0000010000 */
[----:B------:R-:W-:Y:S05]  /*a9b0*/  @P0 BRA `(.L_x_175) ;  /* 0x0000000400b40947 */ /* 0x000fea0003800000 */
[----:B------:R-:W2:Y:S01]  /*a9c0*/  LDCU.64 UR14, c[0x0][0x348] ;  /* 0x00006900ff0e77ac */ /* 0x000ea20008000a00 */
[----:B------:R-:W-:Y:S02]  /*a9d0*/  IMAD.U32 R3, RZ, RZ, UR47 ;  /* 0x0000002fff037e24 */ /* 0x000fe4000f8e00ff */
[----:B------:R-:W-:Y:S01]  /*a9e0*/  IMAD.U32 R2, RZ, RZ, UR58 ;  /* 0x0000003aff027e24 */ /* 0x000fe2000f8e00ff */
[----:B------:R-:W-:Y:S02]  /*a9f0*/  USHF.L.U32 UR10, UR49, 0x6, URZ ;  /* 0x00000006310a7899 */ /* 0x000fe400080006ff */
[-C--:B------:R-:W-:Y:S02]  /*aa00*/  IABS R0, R3.reuse ;  /* 0x0000000300007213 */ /* 0x080fe40000000000 */
[----:B------:R-:W-:Y:S02]  /*aa10*/  IABS R3, R3 ;  /* 0x0000000300037213 */ /* 0x000fe40000000000 */
[----:B------:R-:W-:Y:S11]  /*aa20*/  R2UR UR6, R0 ;  /* 0x00000000000672ca */ /* 0x000ff600000e0000 */
[----:B------:R-:W-:Y:S02]  /*aa30*/  @!UPT UIADD3 URZ, UPT, UPT, URZ, URZ, URZ ;  /* 0x000000fffffff290 */ /* 0x000fe4000fffe0ff */
[----:B------:R-:W3:Y:S10]  /*aa40*/  I2F.RP R0, UR6 ;  /* 0x0000000600007d06 */ /* 0x000ef40008209400 */
[----:B---3--:R-:W3:Y:S02]  /*aa50*/  MUFU.RCP R0, R0 ;  /* 0x0000000000007308 */ /* 0x008ee40000001000 */
[----:B---3--:R-:W-:Y:S08]  /*aa60*/  VIADD R0, R0, 0xffffffe ;  /* 0x0ffffffe00007836 */ /* 0x008ff00000000000 */
[----:B------:R-:W3:Y:S02]  /*aa70*/  F2I.FTZ.U32.TRUNC.NTZ R0, R0 ;  /* 0x0000000000007305 */ /* 0x000ee4000021f000 */
[----:B---3--:R-:W-:Y:S02]  /*aa80*/  R2UR UR5, R0 ;  /* 0x00000000000572ca */ /* 0x008fe400000e0000 */
[----:B------:R-:W-:Y:S01]  /*aa90*/  IABS R0, R2 ;  /* 0x0000000200007213 */ /* 0x000fe20000000000 */
[----:B------:R-:W-:Y:S03]  /*aaa0*/  IMAD.U32 R2, RZ, RZ, UR46 ;  /* 0x0000002eff027e24 */ /* 0x000fe6000f8e00ff */
[----:B------:R-:W-:Y:S01]  /*aab0*/  R2UR UR7, R0 ;  /* 0x00000000000772ca */ /* 0x000fe200000e0000 */
[----:B------:R-:W-:Y:S01]  /*aac0*/  IMAD.MOV R0, RZ, RZ, -R3 ;  /* 0x000000ffff007224 */ /* 0x000fe200078e0a03 */
[----:B------:R-:W-:Y:S01]  /*aad0*/  IABS R2, R2 ;  /* 0x0000000200027213 */ /* 0x000fe20000000000 */
[----:B------:R-:W-:Y:S03]  /*aae0*/  IMAD.U32 R3, RZ, RZ, UR57 ;  /* 0x00000039ff037e24 */ /* 0x000fe6000f8e00ff */
[----:B------:R-:W-:Y:S01]  /*aaf0*/  R2UR UR9, R2 ;  /* 0x00000000020972ca */ /* 0x000fe200000e0000 */
[----:B------:R-:W-:Y:S01]  /*ab00*/  UIADD3 UR4, UPT, UPT, URZ, -UR5, URZ ;  /* 0x80000005ff047290 */ /* 0x000fe2000fffe0ff */
[----:B------:R-:W-:Y:S03]  /*ab10*/  IABS R3, R3 ;  /* 0x0000000300037213 */ /* 0x000fe60000000000 */
[----:B------:R-:W-:Y:S01]  /*ab20*/  UIMAD UR8, UR4, UR6, URZ ;  /* 0x00000006040872a4 */ /* 0x000fe2000f8e02ff */
[----:B-1----:R-:W1:Y:S02]  /*ab30*/  I2F.RP R4, R3 ;  /* 0x0000000300047306 */ /* 0x002e640000209400 */
[----:B------:R-:W-:Y:S02]  /*ab40*/  UMOV UR4, URZ ;  /* 0x000000ff00047c82 */ /* 0x000fe40008000000 */
[----:B------:R-:W-:Y:S02]  /*ab50*/  UIMAD.WIDE.U32 UR4, UR5, UR8, UR4 ;  /* 0x00000008050472a5 */ /* 0x000fe4000f8e0004 */
[----:B------:R-:W-:Y:S04]  /*ab60*/  R2UR UR8, R0 ;  /* 0x00000000000872ca */ /* 0x000fe800000e0000 */
[----:B------:R-:W3:Y:S01]  /*ab70*/  I2F.RP R2, UR7 ;  /* 0x0000000700027d06 */ /* 0x000ee20008209400 */
[----:B------:R-:W-:Y:S02]  /*ab80*/  UMOV UR4, UR5 ;  /* 0x0000000500047c82 */ /* 0x000fe40008000000 */
[----:B------:R-:W-:Y:S07]  /*ab90*/  UIMAD.WIDE.U32 UR4, UR4, UR9, URZ ;  /* 0x00000009040472a5 */ /* 0x000fee000f8e00ff */
[----:B-1----:R-:W1:Y:S01]  /*aba0*/  MUFU.RCP R4, R4 ;  /* 0x0000000400047308 */ /* 0x002e620000001000 */
[----:B------:R-:W-:Y:S02]  /*abb0*/  UMOV UR11, UR5 ;  /* 0x00000005000b7c82 */ /* 0x000fe40008000000 */
[----:B------:R-:W-:Y:S07]  /*abc0*/  UIMAD UR4, UR11, UR8, UR9 ;  /* 0x000000080b0472a4 */ /* 0x000fee000f8e0209 */
[----:B---3--:R-:W3:Y:S01]  /*abd0*/  MUFU.RCP R0, R2 ;  /* 0x0000000200007308 */ /* 0x008ee20000001000 */
[----:B------:R-:W-:Y:S01]  /*abe0*/  UISETP.GT.U32.AND UP0, UPT, UR6, UR4, UPT ;  /* 0x000000040600728c */ /* 0x000fe2000bf04070 */
[----:B-1----:R-:W-:Y:S10]  /*abf0*/  VIADD R4, R4, 0xffffffe ;  /* 0x0ffffffe04047836 */ /* 0x002ff40000000000 */
[----:B------:R-:W-:Y:S01]  /*ac00*/  @!UP0 UIADD3 UR4, UPT, UPT, UR4, -UR6, URZ ;  /* 0x8000000604048290 */ /* 0x000fe2000fffe0ff */
[----:B------:R-:W1:Y:S01]  /*ac10*/  F2I.FTZ.U32.TRUNC.NTZ R5, R4 ;  /* 0x0000000400057305 */ /* 0x000e62000021f000 */
[----:B------:R-:W-:Y:S02]  /*ac20*/  @!UP0 UIADD3 UR11, UPT, UPT, UR11, 0x1, URZ ;  /* 0x000000010b0b8890 */ /* 0x000fe4000fffe0ff */
[----:B------:R-:W-:Y:S01]  /*ac30*/  UISETP.GE.U32.AND UP2, UPT, UR4, UR6, UPT ;  /* 0x000000060400728c */ /* 0x000fe2000bf46070 */
[----:B---3--:R-:W-:Y:S01]  /*ac40*/  IADD3 R0, PT, PT, R0, 0xffffffe, RZ ;  /* 0x0ffffffe00007810 */ /* 0x008fe20007ffe0ff */
[----:B------:R-:W-:Y:S02]  /*ac50*/  ULOP3.LUT UR4, UR46, UR47, URZ, 0x3c, !UPT ;  /* 0x0000002f2e047292 */ /* 0x000fe4000f8e3cff */
[----:B------:R-:W-:Y:S02]  /*ac60*/  UISETP.NE.AND UP0, UPT, UR47, URZ, UPT ;  /* 0x000000ff2f00728c */ /* 0x000fe4000bf05270 */
[----:B------:R-:W-:Y:S01]  /*ac70*/  UISETP.GE.AND UP1, UPT, UR4, URZ, UPT ;  /* 0x000000ff0400728c */ /* 0x000fe2000bf26270 */
[----:B------:R-:W3:Y:S04]  /*ac80*/  F2I.FTZ.U32.TRUNC.NTZ R0, R0 ;  /* 0x0000000000007305 */ /* 0x000ee8000021f000 */
[----:B------:R-:W-:Y:S01]  /*ac90*/  @UP2 UIADD3 UR11, UPT, UPT, UR11, 0x1, URZ ;  /* 0x000000010b0b2890 */ /* 0x000fe2000fffe0ff */
[--C-:B-1----:R-:W-:Y:S01]  /*aca0*/  IMAD.MOV R2, RZ, RZ, -R5.reuse ;  /* 0x000000ffff027224 */ /* 0x102fe200078e0a05 */
[----:B------:R-:W-:Y:S01]  /*acb0*/  UISETP.NE.AND UP2, UPT, UR57, URZ, UPT ;  /* 0x000000ff3900728c */ /* 0x000fe2000bf45270 */
[----:B------:R-:W-:Y:S02]  /*acc0*/  IMAD.MOV.U32 R4, RZ, RZ, RZ ;  /* 0x000000ffff047224 */ /* 0x000fe400078e00ff */
[-C--:B------:R-:W-:Y:S01]  /*acd0*/  IMAD R2, R2, R3.reuse, RZ ;  /* 0x0000000302027224 */ /* 0x080fe200078e02ff */
[----:B------:R-:W-:Y:S02]  /*ace0*/  @!UP1 UIADD3 UR11, UPT, UPT, -UR11, URZ, URZ ;  /* 0x000000ff0b0b9290 */ /* 0x000fe4000fffe1ff */
[----:B------:R-:W-:Y:S01]  /*acf0*/  @!UP0 ULOP3.LUT UR11, URZ, UR47, URZ, 0x33, !UPT ;  /* 0x0000002fff0b8292 */ /* 0x000fe2000f8e33ff */
[----:B------:R-:W-:Y:S01]  /*ad00*/  IMAD.HI.U32 R5, R5, R2, R4 ;  /* 0x0000000205057227 */ /* 0x000fe200078e0004 */
[----:B---3--:R-:W-:Y:S04]  /*ad10*/  R2UR UR5, R0 ;  /* 0x00000000000572ca */ /* 0x008fe800000e0000 */
[----:B------:R-:W-:Y:S05]  /*ad20*/  IMAD.U32 R0, RZ, RZ, UR11 ;  /* 0x0000000bff007e24 */ /* 0x000fea000f8e00ff */
[----:B------:R-:W-:Y:S04]  /*ad30*/  IABS R0, R0 ;  /* 0x0000000000007213 */ /* 0x000fe80000000000 */
[----:B------:R-:W-:Y:S01]  /*ad40*/  R2UR UR8, R0 ;  /* 0x00000000000872ca */ /* 0x000fe200000e0000 */
[----:B------:R-:W-:Y:S04]  /*ad50*/  UIADD3 UR4, UPT, UPT, URZ, -UR5, URZ ;  /* 0x80000005ff047290 */ /* 0x000fe8000fffe0ff */
[----:B------:R-:W-:Y:S03]  /*ad60*/  UIMAD UR6, UR4, UR7, URZ ;  /* 0x00000007040672a4 */ /* 0x000fe6000f8e02ff */
[----:B------:R-:W-:Y:S02]  /*ad70*/  UMOV UR4, URZ ;  /* 0x000000ff00047c82 */ /* 0x000fe40008000000 */
[----:B------:R-:W-:Y:S02]  /*ad80*/  UIMAD.WIDE.U32 UR4, UR5, UR6, UR4 ;  /* 0x00000006050472a5 */ /* 0x000fe4000f8e0004 */
[----:B------:R-:W-:Y:S04]  /*ad90*/  UIADD3 UR6, UPT, UPT, -UR11, URZ, URZ ;  /* 0x000000ff0b067290 */ /* 0x000fe8000fffe1ff */
[----:B------:R-:W-:Y:S01]  /*ada0*/  UIMAD UR6, UR47, UR6, UR46 ;  /* 0x000000062f0672a4 */ /* 0x000fe2000f8e022e */
[----:B------:R-:W-:Y:S02]  /*adb0*/  UMOV UR4, UR5 ;  /* 0x0000000500047c82 */ /* 0x000fe40008000000 */
[----:B------:R-:W-:Y:S02]  /*adc0*/  UIMAD.WIDE.U32 UR4, UR4, UR8, URZ ;  /* 0x00000008040472a5 */ /* 0x000fe4000f8e00ff */
[----:B------:R-:W-:Y:S05]  /*add0*/  USHF.L.U32 UR9, UR6, 0x6, URZ ;  /* 0x0000000606097899 */ /* 0x000fea00080006ff */
[----:B------:R-:W-:Y:S01]  /*ade0*/  UMOV UR12, UR5 ;  /* 0x00000005000c7c82 */ /* 0x000fe20008000000 */
[----:B------:R-:W-:Y:S02]  /*adf0*/  UIADD3 UR5, UPT, UPT, UR44, 0x1600, URZ ;  /* 0x000016002c057890 */ /* 0x000fe4000fffe0ff */
[----:B------:R-:W-:Y:S04]  /*ae00*/  UIADD3 UR4, UPT, UPT, -UR12, URZ, URZ ;  /* 0x000000ff0c047290 */ /* 0x000fe8000fffe1ff */
[----:B------:R-:W-:Y:S01]  /*ae10*/  UIMAD UR4, UR7, UR4, UR8 ;  /* 0x00000004070472a4 */ /* 0x000fe2000f8e0208 */
[----:B------:R-:W-:Y:S03]  /*ae20*/  IMAD.U32 R86, RZ, RZ, UR5 ;  /* 0x00000005ff567e24 */ /* 0x000fe6000f8e00ff */
[----:B------:R-:W-:Y:S02]  /*ae30*/  UISETP.GT.U32.AND UP0, UPT, UR7, UR4, UPT ;  /* 0x000000040700728c */ /* 0x000fe4000bf04070 */
[----:B------:R-:W-:Y:S09]  /*ae40*/  R2UR UR8, R86 ;  /* 0x00000000560872ca */ /* 0x000ff200000e0000 */
[----:B------:R-:W-:Y:S02]  /*ae50*/  @!UP0 UIADD3 UR4, UPT, UPT, UR4, -UR7, URZ ;  /* 0x8000000704048290 */ /* 0x000fe4000fffe0ff */
[----:B------:R-:W-:Y:S02]  /*ae60*/  @!UP0 UIADD3 UR12, UPT, UPT, UR12, 0x1, URZ ;  /* 0x000000010c0c8890 */ /* 0x000fe4000fffe0ff */
[----:B------:R-:W-:Y:S02]  /*ae70*/  UISETP.GE.U32.AND UP1, UPT, UR4, UR7, UPT ;  /* 0x000000070400728c */ /* 0x000fe4000bf26070 */
[----:B------:R-:W-:Y:S04]  /*ae80*/  ULOP3.LUT UR4, UR11, UR58, URZ, 0x3c, !UPT ;  /* 0x0000003a0b047292 */ /* 0x000fe8000f8e3cff */
[----:B------:R-:W-:Y:S05]  /*ae90*/  UISETP.GE.AND UP0, UPT, UR4, URZ, UPT ;  /* 0x000000ff0400728c */ /* 0x000fea000bf06270 */
[----:B------:R-:W-:Y:S02]  /*aea0*/  @UP1 UIADD3 UR12, UPT, UPT, UR12, 0x1, URZ ;  /* 0x000000010c0c1890 */ /* 0x000fe4000fffe0ff */
[----:B------:R-:W-:Y:S04]  /*aeb0*/  UISETP.NE.AND UP1, UPT, UR58, URZ, UPT ;  /* 0x000000ff3a00728c */ /* 0x000fe8000bf25270 */
[----:B------:R-:W-:Y:S07]  /*aec0*/  @!UP0 UIADD3 UR12, UPT, UPT, -UR12, URZ, URZ ;  /* 0x000000ff0c0c8290 */ /* 0x000fee000fffe1ff */
[----:B------:R-:W-:Y:S04]  /*aed0*/  @!UP1 ULOP3.LUT UR12, URZ, UR58, URZ, 0x33, !UPT ;  /* 0x0000003aff0c9292 */ /* 0x000fe8000f8e33ff */
[----:B------:R-:W-:Y:S02]  /*aee0*/  ULOP3.LUT UR4, UR12, UR57, URZ, 0x3c, !UPT ;  /* 0x000000390c047292 */ /* 0x000fe4000f8e3cff */
[----:B------:R-:W-:Y:S01]  /*aef0*/  UIADD3 UR5, UPT, UPT, -UR12, URZ, URZ ;  /* 0x000000ff0c057290 */ /* 0x000fe2000fffe1ff */
[----:B------:R-:W-:Y:S01]  /*af00*/  MOV R0, UR12 ;  /* 0x0000000c00007c02 */ /* 0x000fe20008000f00 */
[----:B------:R-:W-:Y:S02]  /*af10*/  UISETP.GE.AND UP1, UPT, UR4, URZ, UPT ;  /* 0x000000ff0400728c */ /* 0x000fe4000bf26270 */
[----:B--2---:R-:W-:Y:S01]  /*af20*/  UIADD3 UR4, UP0, UPT, UR14, 0x780, URZ ;  /* 0x000007800e047890 */ /* 0x004fe2000ff1e0ff */
[----:B------:R-:W-:Y:S01]  /*af30*/  IABS R0, R0 ;  /* 0x0000000000007213 */ /* 0x000fe20000000000 */
[----:B------:R-:W-:Y:S02]  /*af40*/  UIMAD UR11, UR58, UR5, UR11 ;  /* 0x000000053a0b72a4 */ /* 0x000fe4000f8e020b */
[----:B------:R-:W-:Y:S02]  /*af50*/  UIADD3.X UR5, UPT, UPT, URZ, UR15, URZ, UP0, !UPT ;  /* 0x0000000fff057290 */ /* 0x000fe400087fe4ff */
[----:B------:R-:W-:Y:S04]  /*af60*/  IMAD.HI.U32 R5, R5, R0, RZ ;  /* 0x0000000005057227 */ /* 0x000fe800078e00ff */
[----:B------:R-:W-:Y:S04]  /*af70*/  IMAD.MOV R2, RZ, RZ, -R5 ;  /* 0x000000ffff027224 */ /* 0x000fe800078e0a05 */
[C---:B------:R-:W-:Y:S05]  /*af80*/  IMAD R0, R3.reuse, R2, R0 ;  /* 0x0000000203007224 */ /* 0x040fea00078e0200 */
[----:B------:R-:W-:Y:S11]  /*af90*/  ISETP.GT.U32.AND P0, PT, R3, R0, PT ;  /* 0x000000000300720c */ /* 0x000ff60003f04070 */
[----:B------:R-:W-:Y:S02]  /*afa0*/  @!UPT UIADD3 URZ, UPT, UPT, URZ, URZ, URZ ;  /* 0x000000fffffff290 */ /* 0x000fe4000fffe0ff */
[----:B------:R-:W-:Y:S01]  /*afb0*/  @!P0 IMAD.IADD R0, R0, 0x1, -R3 ;  /* 0x0000000100008824 */ /* 0x000fe200078e0a03 */
[----:B------:R-:W-:Y:S04]  /*afc0*/  @!P0 IADD3 R5, PT, PT, R5, 0x1, RZ ;  /* 0x0000000105058810 */ /* 0x000fe80007ffe0ff */
[----:B------:R-:W-:Y:S11]  /*afd0*/  ISETP.GE.U32.AND P1, PT, R0, R3, PT ;  /* 0x000000030000720c */ /* 0x000ff60003f26070 */
[----:B------:R-:W-:Y:S02]  /*afe0*/  @!UPT UIADD3 URZ, UPT, UPT, URZ, URZ, URZ ;  /* 0x000000fffffff290 */ /* 0x000fe4000fffe0ff */
[----:B------:R-:W-:Y:S05]  /*aff0*/  @P1 VIADD R5, R5, 0x1 ;  /* 0x0000000105051836 */ /* 0x000fea0000000000 */
[----:B------:R-:W-:Y:S11]  /*b000*/  R2UR UR13, R5 ;  /* 0x00000000050d72ca */ /* 0x000ff600000e0000 */
[----:B------:R-:W-:Y:S02]  /*b010*/  @!UPT UIADD3 URZ, UPT, UPT, URZ, URZ, URZ ;  /* 0x000000fffffff290 */ /* 0x000fe4000fffe0ff */
[----:B------:R-:W-:Y:S02]  /*b020*/  @!UP1 UIADD3 UR13, UPT, UPT, -UR13, URZ, URZ ;  /* 0x000000ff0d0d9290 */ /* 0x000fe4000fffe1ff */
[----:B------:R-:W-:Y:S04]  /*b030*/  @!UP2 ULOP3.LUT UR13, URZ, UR57, URZ, 0x33, !UPT ;  /* 0x00000039ff0da292 */ /* 0x000fe8000f8e33ff */
[----:B------:R-:W-:Y:S04]  /*b040*/  UIADD3 UR7, UPT, UPT, -UR13, URZ, URZ ;  /* 0x000000ff0d077290 */ /* 0x000fe8000fffe1ff */
[----:B------:R-:W-:Y:S09]  /*b050*/  UIMAD UR12, UR57, UR7, UR12 ;  /* 0x00000007390c72a4 */ /* 0x000ff2000f8e020c */
[----:B------:R2:W-:Y:S01]  /*b060*/  UTMASTG.5D [UR8], [UR4] ;  /* 0x00000008040073b5 */ /* 0x0005e20008020000 */
[----:B------:R0:W-:Y:S01]  /*b070*/  UTMACMDFLUSH ;  /* 0x00000000000079b7 */ /* 0x0001e20000000000 */
[----:B--2---:R-:W-:Y:S04]  /*b080*/  DEPBAR.LE SB0, 0x0 ;  /* 0x000080000000791a */ /* 0x004fe80000000000 */
.L_x_175:
[----:B------:R-:W-:Y:S05]  /*b090*/  BSYNC.RECONVERGENT B0 ;  /* 0x0000000000007941 */ /* 0x000fea0003800200 */
.L_x_174:
[----:B------:R-:W-:Y:S01]  /*b0a0*/  BAR.SYNC.DEFER_BLOCKING 0x1, 0x80 ;  /* 0x0042000000007b1d */ /* 0x000fe20000010000 */
[C---:B------:R-:W-:Y:S01]  /*b0b0*/  ISETP.NE.AND P0, PT, R36.reuse, 0x2, PT ;  /* 0x000000022400780c */ /* 0x040fe20003f05270 */
[----:B------:R-:W-:Y:S01]  /*b0c0*/  UISETP.NE.AND UP0, UPT, UR48, URZ, UPT ;  /* 0x000000ff3000728c */ /* 0x000fe2000bf05270 */
[----:B------:R-:W-:Y:S01]  /*b0d0*/  LOP3.LUT R83, R83, 0x1, RZ, 0x3c, !PT ;  /* 0x0000000153537812 */ /* 0x000fe200078e3cff */
[----:B------:R-:W-:Y:S01]  /*b0e0*/  UIADD3 UR46, UPT, UPT, UR36, UR63, URZ ;  /* 0x0000003f242e7290 */ /* 0x000fe2000fffe0ff */
[----:B------:R-:W-:Y:S01]  /*b0f0*/  SEL R0, RZ, 0x1, P0 ;  /* 0x00000001ff007807 */ /* 0x000fe20000000000 */
[----:B------:R-:W-:Y:S01]  /*b100*/  UIADD3 UR49, UPT, UPT, UR37, UR62, URZ ;  /* 0x0000003e25317290 */ /* 0x000fe2000fffe0ff */
[----:B------:R-:W-:Y:S02]  /*b110*/  SEL R36, R36, RZ, P0 ;  /* 0x000000ff24247207 */ /* 0x000fe40000000000 */
[----:B------:R-:W-:Y:S01]  /*b120*/  LOP3.LUT R84, R84, R0, RZ, 0x3c, !PT ;  /* 0x0000000054547212 */ /* 0x000fe200078e3cff */
[----:B------:R-:W-:Y:S01]  /*b130*/  UMOV UR45, UR56 ;  /* 0x00000038002d7c82 */ /* 0x000fe20008000000 */
[----:B------:R-:W-:Y:S07]  /*b140*/  BRA.U UP0, `(.L_x_176) ;  /* 0xffffffdd00d07547 */ /* 0x000fee000b83ffff */
[----:B------:R-:W-:Y:S05]  /*b150*/  EXIT ;  /* 0x000000000000794d */ /* 0x000fea0003800000 */
.L_x_25:
[----:B------:R-:W-:Y:S07]  /*b160*/  MOV R0, UR11 ;  /* 0x0000000b00007c02 */ /* 0x000fee0008000f00 */
.L_x_177:
[----:B--2---:R2:W3:Y:S02]  /*b170*/  SYNCS.PHASECHK.TRANS64.TRYWAIT P0, [R0+URZ+0x240], R4 ;  /* 0x00024004000075a7 */ /* 0x0044e400080011ff */
[----:B---3--:R-:W-:Y:S05]  /*b180*/  @!P0 NANOSLEEP.SYNCS 0x989680 ;  /* 0x009896800000895d */ /* 0x008fea0003900000 */
[----:B------:R-:W3:Y:S02]  /*b190*/  @!P0 SYNCS.PHASECHK.TRANS64 P0, [R0+URZ+0x240], R4 ;  /* 0x00024004000085a7 */ /* 0x000ee400080010ff */
[----:B---3--:R-:W-:Y:S05]  /*b1a0*/  @!P0 BRA `(.L_x_177) ;  /* 0xfffffffc00f08947 */ /* 0x008fea000383ffff */
[----:B------:R-:W-:Y:S05]  /*b1b0*/  BRA `(.L_x_24) ;  /* 0xffffff7400cc7947 */ /* 0x000fea000383ffff */
.L_x_32:
[----:B------:R-:W-:Y:S07]  /*b1c0*/  MOV R0, UR28 ;  /* 0x0000001c00007c02 */ /* 0x000fee0008000f00 */
.L_x_178:
[----:B--2---:R2:W4:Y:S02]  /*b1d0*/  SYNCS.PHASECHK.TRANS64.TRYWAIT P0, [R0+URZ+0x240], R4 ;  /* 0x00024004000075a7 */ /* 0x00452400080011ff */
[----:B----4-:R-:W-:Y:S05]  /*b1e0*/  @!P0 NANOSLEEP.SYNCS 0x989680 ;  /* 0x009896800000895d */ /* 0x010fea0003900000 */
[----:B------:R-:W4:Y:S02]  /*b1f0*/  @!P0 SYNCS.PHASECHK.TRANS64 P0, [R0+URZ+0x240], R4 ;  /* 0x00024004000085a7 */ /* 0x000f2400080010ff */
[----:B----4-:R-:W-:Y:S05]  /*b200*/  @!P0 BRA `(.L_x_178) ;  /* 0xfffffffc00f08947 */ /* 0x010fea000383ffff */
[----:B------:R-:W-:Y:S05]  /*b210*/  BRA `(.L_x_31) ;  /* 0xffffff7c003c7947 */ /* 0x000fea000383ffff */
.L_x_37:
[----:B------:R-:W-:-:S07]  /*b220*/  MOV R0, UR30 ;  /* 0x0000001e00007c02 */ /* 0x000fce0008000f00 */
.L_x_179:
[----:B--2---:R2:W3:Y:S02]  /*b230*/  SYNCS.PHASECHK.TRANS64.TRYWAIT P0, [R0+URZ+0x4a0], R3 ;  /* 0x0004a003000075a7 */ /* 0x0044e400080011ff */
[----:B---3--:R-:W-:Y:S05]  /*b240*/  @!P0 NANOSLEEP.SYNCS 0x989680 ;  /* 0x009896800000895d */ /* 0x008fea0003900000 */
[----:B------:R-:W3:Y:S02]  /*b250*/  @!P0 SYNCS.PHASECHK.TRANS64 P0, [R0+URZ+0x4a0], R3 ;  /* 0x0004a003000085a7 */ /* 0x000ee400080010ff */
[----:B---3--:R-:W-:Y:S05]  /*b260*/  @!P0 BRA `(.L_x_179) ;  /* 0xfffffffc00f08947 */ /* 0x008fea000383ffff */
[----:B------:R-:W-:Y:S05]  /*b270*/  BRA `(.L_x_180) ;  /* 0xffffff80002c7947 */ /* 0x000fea000383ffff */
.L_x_41:
[----:B------:R-:W-:-:S07]  /*b280*/  MOV R0, UR4 ;  /* 0x0000000400007c02 */ /* 0x000fce0008000f00 */
.L_x_181:
[----:B--2---:R2:W3:Y:S02]  /*b290*/  SYNCS.PHASECHK.TRANS64.TRYWAIT P0, [R0+URZ], R2 ;  /* 0x00000002000075a7 */ /* 0x0044e400080011ff */
[----:B---3--:R-:W-:Y:S05]  /*b2a0*/  @!P0 NANOSLEEP.SYNCS 0x989680 ;  /* 0x009896800000895d */ /* 0x008fea0003900000 */
[----:B------:R-:W3:Y:S02]  /*b2b0*/  @!P0 SYNCS.PHASECHK.TRANS64 P0, [R0+URZ], R2 ;  /* 0x00000002000085a7 */ /* 0x000ee400080010ff */
[----:B---3--:R-:W-:Y:S05]  /*b2c0*/  @!P0 BRA `(.L_x_181) ;  /* 0xfffffffc00f08947 */ /* 0x008fea000383ffff */
[----:B------:R-:W-:Y:S05]  /*b2d0*/  BRA `(.L_x_182) ;  /* 0xffffff8400b87947 */ /* 0x000fea000383ffff */
.L_x_42:
[----:B------:R-:W-:-:S07]  /*b2e0*/  MOV R0, UR5 ;  /* 0x0000000500007c02 */ /* 0x000fce0008000f00 */
.L_x_183:
[----:B--2---:R2:W3:Y:S02]  /*b2f0*/  SYNCS.PHASECHK.TRANS64.TRYWAIT P0, [R0+URZ], R2 ;  /* 0x00000002000075a7 */ /* 0x0044e400080011ff */
[----:B---3--:R-:W-:Y:S05]  /*b300*/  @!P0 NANOSLEEP.SYNCS 0x989680 ;  /* 0x009896800000895d */ /* 0x008fea0003900000 */
[----:B------:R-:W3:Y:S02]  /*b310*/  @!P0 SYNCS.PHASECHK.TRANS64 P0, [R0+URZ], R2 ;  /* 0x00000002000085a7 */ /* 0x000ee400080010ff */
[----:B---3--:R-:W-:Y:S05]  /*b320*/  @!P0 BRA `(.L_x_183) ;  /* 0xfffffffc00f08947 */ /* 0x008fea000383ffff */
[----:B------:R-:W-:Y:S05]  /*b330*/  BRA `(.L_x_184) ;  /* 0xffffff8400c87947 */ /* 0x000fea000383ffff */
.L_x_43:
[----:B------:R-:W-:-:S07]  /*b340*/  MOV R0, UR5 ;  /* 0x0000000500007c02 */ /* 0x000fce0008000f00 */
.L_x_185:
[----:B--2---:R2:W3:Y:S02]  /*b350*/  SYNCS.PHASECHK.TRANS64.TRYWAIT P0, [R0+URZ], R2 ;  /* 0x00000002000075a7 */ /* 0x0044e400080011ff */
[----:B---3--:R-:W-:Y:S05]  /*b360*/  @!P0 NANOSLEEP.SYNCS 0x989680 ;  /* 0x009896800000895d */ /* 0x008fea0003900000 */
[----:B------:R-:W3:Y:S02]  /*b370*/  @!P0 SYNCS.PHASECHK.TRANS64 P0, [R0+URZ], R2 ;  /* 0x00000002000085a7 */ /* 0x000ee400080010ff */
[----:B---3--:R-:W-:Y:S05]  /*b380*/  @!P0 BRA `(.L_x_185) ;  /* 0xfffffffc00f08947 */ /* 0x008fea000383ffff */
[----:B------:R-:W-:Y:S05]  /*b390*/  BRA `(.L_x_186) ;  /* 0xffffff8400d87947 */ /* 0x000fea000383ffff */
.L_x_44:
[----:B------:R-:W-:-:S07]  /*b3a0*/  MOV R0, UR5 ;  /* 0x0000000500007c02 */ /* 0x000fce0008000f00 */
.L_x_187:
[----:B--2---:R2:W3:Y:S02]  /*b3b0*/  SYNCS.PHASECHK.TRANS64.TRYWAIT P0, [R0+URZ], R2 ;  /* 0x00000002000075a7 */ /* 0x0044e400080011ff */
[----:B---3--:R-:W-:Y:S05]  /*b3c0*/  @!P0 NANOSLEEP.SYNCS 0x989680 ;  /* 0x009896800000895d */ /* 0x008fea0003900000 */
[----:B------:R-:W3:Y:S02]  /*b3d0*/  @!P0 SYNCS.PHASECHK.TRANS64 P0, [R0+URZ], R2 ;  /* 0x00000002000085a7 */ /* 0x000ee400080010ff */
[----:B---3--:R-:W-:Y:S05]  /*b3e0*/  @!P0 BRA `(.L_x_187) ;  /* 0xfffffffc00f08947 */ /* 0x008fea000383ffff */
[----:B------:R-:W-:Y:S05]  /*b3f0*/  BRA `(.L_x_188) ;  /* 0xffffff8400e87947 */ /* 0x000fea000383ffff */
.L_x_45:
[----:B------:R-:W-:-:S07]  /*b400*/  MOV R0, UR5 ;  /* 0x0000000500007c02 */ /* 0x000fce0008000f00 */
.L_x_189:
[----:B--2---:R2:W3:Y:S02]  /*b410*/  SYNCS.PHASECHK.TRANS64.TRYWAIT P0, [R0+URZ], R2 ;  /* 0x00000002000075a7 */ /* 0x0044e400080011ff */
[----:B---3--:R-:W-:Y:S05]  /*b420*/  @!P0 NANOSLEEP.SYNCS 0x989680 ;  /* 0x009896800000895d */ /* 0x008fea0003900000 */
[----:B------:R-:W3:Y:S02]  /*b430*/  @!P0 SYNCS.PHASECHK.TRANS64 P0, [R0+URZ], R2 ;  /* 0x00000002000085a7 */ /* 0x000ee400080010ff */
[----:B---3--:R-:W-:Y:S05]  /*b440*/  @!P0 BRA `(.L_x_189) ;  /* 0xfffffffc00f08947 */ /* 0x008fea000383ffff */
[----:B------:R-:W-:Y:S05]  /*b450*/  BRA `(.L_x_190) ;  /* 0xffffff8400f87947 */ /* 0x000fea000383ffff */
.L_x_46:
[----:B------:R-:W-:-:S07]  /*b460*/  MOV R0, UR5 ;  /* 0x0000000500007c02 */ /* 0x000fce0008000f00 */
.L_x_191:
[----:B--2---:R2:W3:Y:S02]  /*b470*/  SYNCS.PHASECHK.TRANS64.TRYWAIT P0, [R0+URZ], R2 ;  /* 0x00000002000075a7 */ /* 0x0044e400080011ff */
[----:B---3--:R-:W-:Y:S05]  /*b480*/  @!P0 NANOSLEEP.SYNCS 0x989680 ;  /* 0x009896800000895d */ /* 0x008fea0003900000 */
[----:B------:R-:W3:Y:S02]  /*b490*/  @!P0 SYNCS.PHASECHK.TRANS64 P0, [R0+URZ], R2 ;  /* 0x00000002000085a7 */ /* 0x000ee400080010ff */
[----:B---3--:R-:W-:Y:S05]  /*b4a0*/  @!P0 BRA `(.L_x_191) ;  /* 0xfffffffc00f08947 */ /* 0x008fea000383ffff */
[----:B------:R-:W-:Y:S05]  /*b4b0*/  BRA `(.L_x_192) ;  /* 0xffffff8800087947 */ /* 0x000fea000383ffff */
.L_x_47:
[----:B------:R-:W-:-:S07]  /*b4c0*/  MOV R0, UR5 ;  /* 0x0000000500007c02 */ /* 0x000fce0008000f00 */
.L_x_193:
[----:B--2---:R2:W3:Y:S02]  /*b4d0*/  SYNCS.PHASECHK.TRANS64.TRYWAIT P0, [R0+URZ], R2 ;  /* 0x00000002000075a7 */ /* 0x0044e400080011ff */
[----:B---3--:R-:W-:Y:S05]  /*b4e0*/  @!P0 NANOSLEEP.SYNCS 0x989680 ;  /* 0x009896800000895d */ /* 0x008fea0003900000 */
[----:B------:R-:W3:Y:S02]  /*b4f0*/  @!P0 SYNCS.PHASECHK.TRANS64 P0, [R0+URZ], R2 ;  /* 0x00000002000085a7 */ /* 0x000ee400080010ff */
[----:B---3--:R-:W-:Y:S05]  /*b500*/  @!P0 BRA `(.L_x_193) ;  /* 0xfffffffc00f08947 */ /* 0x008fea000383ffff */
[----:B------:R-:W-:Y:S05]  /*b510*/  BRA `(.L_x_194) ;  /* 0xffffff8800187947 */ /* 0x000fea000383ffff */
.L_x_48:
[----:B------:R-:W-:-:S07]  /*b520*/  MOV R0, UR5 ;  /* 0x0000000500007c02 */ /* 0x000fce0008000f00 */
.L_x_195:
[----:B--2---:R2:W3:Y:S02]  /*b530*/  SYNCS.PHASECHK.TRANS64.TRYWAIT P0, [R0+URZ], R2 ;  /* 0x00000002000075a7 */ /* 0x0044e400080011ff */
[----:B---3--:R-:W-:Y:S05]  /*b540*/  @!P0 NANOSLEEP.SYNCS 0x989680 ;  /* 0x009896800000895d */ /* 0x008fea0003900000 */
[----:B------:R-:W3:Y:S02]  /*b550*/  @!P0 SYNCS.PHASECHK.TRANS64 P0, [R0+URZ], R2 ;  /* 0x00000002000085a7 */ /* 0x000ee400080010ff */
[----:B---3--:R-:W-:Y:S05]  /*b560*/  @!P0 BRA `(.L_x_195) ;  /* 0xfffffffc00f08947 */ /* 0x008fea000383ffff */
[----:B------:R-:W-:Y:S05]  /*b570*/  BRA `(.L_x_196) ;  /* 0xffffff8800287947 */ /* 0x000fea000383ffff */
.L_x_49:
[----:B------:R-:W-:-:S07]  /*b580*/  MOV R0, UR5 ;  /* 0x0000000500007c02 */ /* 0x000fce0008000f00 */
.L_x_197:
[----:B--2---:R2:W3:Y:S02]  /*b590*/  SYNCS.PHASECHK.TRANS64.TRYWAIT P0, [R0+URZ], R2 ;  /* 0x00000002000075a7 */ /* 0x0044e400080011ff */
[----:B---3--:R-:W-:Y:S05]  /*b5a0*/  @!P0 NANOSLEEP.SYNCS 0x989680 ;  /* 0x009896800000895d */ /* 0x008fea0003900000 */
[----:B------:R-:W3:Y:S02]  /*b5b0*/  @!P0 SYNCS.PHASECHK.TRANS64 P0, [R0+URZ], R2 ;  /* 0x00000002000085a7 */ /* 0x000ee400080010ff */
[----:B---3--:R-:W-:Y:S05]  /*b5c0*/  @!P0 BRA `(.L_x_197) ;  /* 0xfffffffc00f08947 */ /* 0x008fea000383ffff */
[----:B------:R-:W-:Y:S05]  /*b5d0*/  BRA `(.L_x_198) ;  /* 0xffffff8800387947 */ /* 0x000fea000383ffff */
.L_x_50:
[----:B------:R-:W-:-:S07]  /*b5e0*/  MOV R0, UR5 ;  /* 0x0000000500007c02 */ /* 0x000fce0008000f00 */
.L_x_199:
[----:B--2---:R2:W3:Y:S02]  /*b5f0*/  SYNCS.PHASECHK.TRANS64.TRYWAIT P0, [R0+URZ], R2 ;  /* 0x00000002000075a7 */ /* 0x0044e400080011ff */
[----:B---3--:R-:W-:Y:S05]  /*b600*/  @!P0 NANOSLEEP.SYNCS 0x989680 ;  /* 0x009896800000895d */ /* 0x008fea0003900000 */
[----:B------:R-:W3:Y:S02]  /*b610*/  @!P0 SYNCS.PHASECHK.TRANS64 P0, [R0+URZ], R2 ;  /* 0x00000002000085a7 */ /* 0x000ee400080010ff */
[----:B---3--:R-:W-:Y:S05]  /*b620*/  @!P0 BRA `(.L_x_199) ;  /* 0xfffffffc00f08947 */ /* 0x008fea000383ffff */
[----:B------:R-:W-:Y:S05]  /*b630*/  BRA `(.L_x_200) ;  /* 0xffffff8800487947 */ /* 0x000fea000383ffff */
.L_x_51:
[----:B------:R-:W-:-:S07]  /*b640*/  MOV R0, UR5 ;  /* 0x0000000500007c02 */ /* 0x000fce0008000f00 */
.L_x_201:
[----:B--2---:R2:W3:Y:S02]  /*b650*/  SYNCS.PHASECHK.TRANS64.TRYWAIT P0, [R0+URZ], R2 ;  /* 0x00000002000075a7 */ /* 0x0044e400080011ff */
[----:B---3--:R-:W-:Y:S05]  /*b660*/  @!P0 NANOSLEEP.SYNCS 0x989680 ;  /* 0x009896800000895d */ /* 0x008fea0003900000 */
[----:B------:R-:W3:Y:S02]  /*b670*/  @!P0 SYNCS.PHASECHK.TRANS64 P0, [R0+URZ], R2 ;  /* 0x00000002000085a7 */ /* 0x000ee400080010ff */
[----:B---3--:R-:W-:Y:S05]  /*b680*/  @!P0 BRA `(.L_x_201) ;  /* 0xfffffffc00f08947 */ /* 0x008fea000383ffff */
[----:B------:R-:W-:Y:S05]  /*b690*/  BRA `(.L_x_202) ;  /* 0xffffff8800587947 */ /* 0x000fea000383ffff */
.L_x_52:
[----:B------:R-:W-:-:S07]  /*b6a0*/  MOV R0, UR5 ;  /* 0x0000000500007c02 */ /* 0x000fce0008000f00 */
.L_x_203:
[----:B--2---:R2:W3:Y:S02]  /*b6b0*/  SYNCS.PHASECHK.TRANS64.TRYWAIT P0, [R0+URZ], R2 ;  /* 0x00000002000075a7 */ /* 0x0044e400080011ff */
[----:B---3--:R-:W-:Y:S05]  /*b6c0*/  @!P0 NANOSLEEP.SYNCS 0x989680 ;  /* 0x009896800000895d */ /* 0x008fea0003900000 */
[----:B------:R-:W3:Y:S02]  /*b6d0*/  @!P0 SYNCS.PHASECHK.TRANS64 P0, [R0+URZ], R2 ;  /* 0x00000002000085a7 */ /* 0x000ee400080010ff */
[----:B---3--:R-:W-:Y:S05]  /*b6e0*/  @!P0 BRA `(.L_x_203) ;  /* 0xfffffffc00f08947 */ /* 0x008fea000383ffff */
[----:B------:R-:W-:Y:S05]  /*b6f0*/  BRA `(.L_x_204) ;  /* 0xffffff8800687947 */ /* 0x000fea000383ffff */
.L_x_53:
[----:B------:R-:W-:-:S07]  /*b700*/  MOV R0, UR5 ;  /* 0x0000000500007c02 */ /* 0x000fce0008000f00 */
.L_x_205:
[----:B--2---:R2:W3:Y:S02]  /*b710*/  SYNCS.PHASECHK.TRANS64.TRYWAIT P0, [R0+URZ], R2 ;  /* 0x00000002000075a7 */ /* 0x0044e400080011ff */
[----:B---3--:R-:W-:Y:S05]  /*b720*/  @!P0 NANOSLEEP.SYNCS 0x989680 ;  /* 0x009896800000895d */ /* 0x008fea0003900000 */
[----:B------:R-:W3:Y:S02]  /*b730*/  @!P0 SYNCS.PHASECHK.TRANS64 P0, [R0+URZ], R2 ;  /* 0x00000002000085a7 */ /* 0x000ee400080010ff */
[----:B---3--:R-:W-:Y:S05]  /*b740*/  @!P0 BRA `(.L_x_205) ;  /* 0xfffffffc00f08947 */ /* 0x008fea000383ffff */
[----:B------:R-:W-:Y:S05]  /*b750*/  BRA `(.L_x_206) ;  /* 0xffffff8800787947 */ /* 0x000fea000383ffff */
.L_x_54:
[----:B------:R-:W-:-:S07]  /*b760*/  MOV R0, UR5 ;  /* 0x0000000500007c02 */ /* 0x000fce0008000f00 */
.L_x_207:
[----:B--2---:R2:W3:Y:S02]  /*b770*/  SYNCS.PHASECHK.TRANS64.TRYWAIT P0, [R0+URZ], R2 ;  /* 0x00000002000075a7 */ /* 0x0044e400080011ff */
[----:B---3--:R-:W-:Y:S05]  /*b780*/  @!P0 NANOSLEEP.SYNCS 0x989680 ;  /* 0x009896800000895d */ /* 0x008fea0003900000 */
[----:B------:R-:W3:Y:S02]  /*b790*/  @!P0 SYNCS.PHASECHK.TRANS64 P0, [R0+URZ], R2 ;  /* 0x00000002000085a7 */ /* 0x000ee400080010ff */
[----:B---3--:R-:W-:Y:S05]  /*b7a0*/  @!P0 BRA `(.L_x_207) ;  /* 0xfffffffc00f08947 */ /* 0x008fea000383ffff */
[----:B------:R-:W-:Y:S05]  /*b7b0*/  BRA `(.L_x_208) ;  /* 0xffffff8800887947 */ /* 0x000fea000383ffff */
.L_x_55:
[----:B------:R-:W-:-:S07]  /*b7c0*/  MOV R0, UR5 ;  /* 0x0000000500007c02 */ /* 0x000fce0008000f00 */
.L_x_209:
[----:B--2---:R2:W3:Y:S02]  /*b7d0*/  SYNCS.PHASECHK.TRANS64.TRYWAIT P0, [R0+URZ], R2 ;  /* 0x00000002000075a7 */ /* 0x0044e400080011ff */
[----:B---3--:R-:W-:Y:S05]  /*b7e0*/  @!P0 NANOSLEEP.SYNCS 0x989680 ;  /* 0x009896800000895d */ /* 0x008fea0003900000 */
[----:B------:R-:W3:Y:S02]  /*b7f0*/  @!P0 SYNCS.PHASECHK.TRANS64 P0, [R0+URZ], R2 ;  /* 0x00000002000085a7 */ /* 0x000ee400080010ff */
[----:B---3--:R-:W-:Y:S05]  /*b800*/  @!P0 BRA `(.L_x_209) ;  /* 0xfffffffc00f08947 */ /* 0x008fea000383ffff */
[----:B------:R-:W-:Y:S05]  /*b810*/  BRA `(.L_x_210) ;  /* 0xffffff8800987947 */ /* 0x000fea000383ffff */
.L_x_56:
[----:B------:R-:W-:-:S07]  /*b820*/  MOV R0, UR5 ;  /* 0x0000000500007c02 */ /* 0x000fce0008000f00 */
.L_x_211:
[----:B--2---:R2:W3:Y:S02]  /*b830*/  SYNCS.PHASECHK.TRANS64.TRYWAIT P0, [R0+URZ], R2 ;  /* 0x00000002000075a7 */ /* 0x0044e400080011ff */
[----:B---3--:R-:W-:Y:S05]  /*b840*/  @!P0 NANOSLEEP.SYNCS 0x989680 ;  /* 0x009896800000895d */ /* 0x008fea0003900000 */
[----:B------:R-:W3:Y:S02]  /*b850*/  @!P0 SYNCS.PHASECHK.TRANS64 P0, [R0+URZ], R2 ;  /* 0x00000002000085a7 */ /* 0x000ee400080010ff */
[----:B---3--:R-:W-:Y:S05]  /*b860*/  @!P0 BRA `(.L_x_211) ;  /* 0xfffffffc00f08947 */ /* 0x008fea000383ffff */
[----:B------:R-:W-:Y:S05]  /*b870*/  BRA `(.L_x_212) ;  /* 0xffffff8800a87947 */ /* 0x000fea000383ffff */
.L_x_57:
[----:B------:R-:W-:-:S07]  /*b880*/  MOV R0, UR5 ;  /* 0x0000000500007c02 */ /* 0x000fce0008000f00 */
.L_x_213:
[----:B--2---:R2:W3:Y:S02]  /*b890*/  SYNCS.PHASECHK.TRANS64.TRYWAIT P0, [R0+URZ], R2 ;  /* 0x00000002000075a7 */ /* 0x0044e400080011ff */
[----:B---3--:R-:W-:Y:S05]  /*b8a0*/  @!P0 NANOSLEEP.SYNCS 0x989680 ;  /* 0x009896800000895d */ /* 0x008fea0003900000 */
[----:B------:R-:W3:Y:S02]  /*b8b0*/  @!P0 SYNCS.PHASECHK.TRANS64 P0, [R0+URZ], R2 ;  /* 0x00000002000085a7 */ /* 0x000ee400080010ff */
[----:B---3--:R-:W-:Y:S05]  /*b8c0*/  @!P0 BRA `(.L_x_213) ;  /* 0xfffffffc00f08947 */ /* 0x008fea000383ffff */
[----:B------:R-:W-:Y:S05]  /*b8d0*/  BRA `(.L_x_214) ;  /* 0xffffff8800b87947 */ /* 0x000fea000383ffff */
.L_x_58:
[----:B------:R-:W-:-:S07]  /*b8e0*/  MOV R0, UR5 ;  /* 0x0000000500007c02 */ /* 0x000fce0008000f00 */
.L_x_215:
[----:B--2---:R2:W3:Y:S02]  /*b8f0*/  SYNCS.PHASECHK.TRANS64.TRYWAIT P0, [R0+URZ], R2 ;  /* 0x00000002000075a7 */ /* 0x0044e400080011ff */
[----:B---3--:R-:W-:Y:S05]  /*b900*/  @!P0 NANOSLEEP.SYNCS 0x989680 ;  /* 0x009896800000895d */ /* 0x008fea0003900000 */
[----:B------:R-:W3:Y:S02]  /*b910*/  @!P0 SYNCS.PHASECHK.TRANS64 P0, [R0+URZ], R2 ;  /* 0x00000002000085a7 */ /* 0x000ee400080010ff */
[----:B---3--:R-:W-:Y:S05]  /*b920*/  @!P0 BRA `(.L_x_215) ;  /* 0xfffffffc00f08947 */ /* 0x008fea000383ffff */
[----:B------:R-:W-:Y:S05]  /*b930*/  BRA `(.L_x_216) ;  /* 0xffffff8800c87947 */ /* 0x000fea000383ffff */
.L_x_59:
[----:B------:R-:W-:-:S07]  /*b940*/  MOV R0, UR5 ;  /* 0x0000000500007c02 */ /* 0x000fce0008000f00 */
.L_x_217:
[----:B--2---:R2:W3:Y:S02]  /*b950*/  SYNCS.PHASECHK.TRANS64.TRYWAIT P0, [R0+URZ], R2 ;  /* 0x00000002000075a7 */ /* 0x0044e400080011ff */
[----:B---3--:R-:W-:Y:S05]  /*b960*/  @!P0 NANOSLEEP.SYNCS 0x989680 ;  /* 0x009896800000895d */ /* 0x008fea0003900000 */
[----:B------:R-:W3:Y:S02]  /*b970*/  @!P0 SYNCS.PHASECHK.TRANS64 P0, [R0+URZ], R2 ;  /* 0x00000002000085a7 */ /* 0x000ee400080010ff */
[----:B---3--:R-:W-:Y:S05]  /*b980*/  @!P0 BRA `(.L_x_217) ;  /* 0xfffffffc00f08947 */ /* 0x008fea000383ffff */
[----:B------:R-:W-:Y:S05]  /*b990*/  BRA `(.L_x_218) ;  /* 0xffffff8800d87947 */ /* 0x000fea000383ffff */
.L_x_60:
[----:B------:R-:W-:-:S07]  /*b9a0*/  MOV R0, UR5 ;  /* 0x0000000500007c02 */ /* 0x000fce0008000f00 */
.L_x_219:
[----:B--2---:R2:W3:Y:S02]  /*b9b0*/  SYNCS.PHASECHK.TRANS64.TRYWAIT P0, [R0+URZ], R2 ;  /* 0x00000002000075a7 */ /* 0x0044e400080011ff */
[----:B---3--:R-:W-:Y:S05]  /*b9c0*/  @!P0 NANOSLEEP.SYNCS 0x989680 ;  /* 0x009896800000895d */ /* 0x008fea0003900000 */
[----:B------:R-:W3:Y:S02]  /*b9d0*/  @!P0 SYNCS.PHASECHK.TRANS64 P0, [R0+URZ], R2 ;  /* 0x00000002000085a7 */ /* 0x000ee400080010ff */
[----:B---3--:R-:W-:Y:S05]  /*b9e0*/  @!P0 BRA `(.L_x_219) ;  /* 0xfffffffc00f08947 */ /* 0x008fea000383ffff */
[----:B------:R-:W-:Y:S05]  /*b9f0*/  BRA `(.L_x_220) ;  /* 0xffffff8800e87947 */ /* 0x000fea000383ffff */
.L_x_61:
[----:B------:R-:W-:-:S07]  /*ba00*/  MOV R0, UR5 ;  /* 0x0000000500007c02 */ /* 0x000fce0008000f00 */
.L_x_221:
[----:B--2---:R2:W3:Y:S02]  /*ba10*/  SYNCS.PHASECHK.TRANS64.TRYWAIT P0, [R0+URZ], R2 ;  /* 0x00000002000075a7 */ /* 0x0044e400080011ff */
[----:B---3--:R-:W-:Y:S05]  /*ba20*/  @!P0 NANOSLEEP.SYNCS 0x989680 ;  /* 0x009896800000895d */ /* 0x008fea0003900000 */
[----:B------:R-:W3:Y:S02]  /*ba30*/  @!P0 SYNCS.PHASECHK.TRANS64 P0, [R0+URZ], R2 ;  /* 0x00000002000085a7 */ /* 0x000ee400080010ff */
[----:B---3--:R-:W-:Y:S05]  /*ba40*/  @!P0 BRA `(.L_x_221) ;  /* 0xfffffffc00f08947 */ /* 0x008fea000383ffff */
[----:B------:R-:W-:Y:S05]  /*ba50*/  BRA `(.L_x_222) ;  /* 0xffffff8800f87947 */ /* 0x000fea000383ffff */
.L_x_62:
[----:B------:R-:W-:-:S07]  /*ba60*/  MOV R0, UR5 ;  /* 0x0000000500007c02 */ /* 0x000fce0008000f00 */
.L_x_223:
[----:B--2---:R2:W3:Y:S02]  /*ba70*/  SYNCS.PHASECHK.TRANS64.TRYWAIT P0, [R0+URZ], R2 ;  /* 0x00000002000075a7 */ /* 0x0044e400080011ff */
[----:B---3--:R-:W-:Y:S05]  /*ba80*/  @!P0 NANOSLEEP.SYNCS 0x989680 ;  /* 0x009896800000895d */ /* 0x008fea0003900000 */
[----:B------:R-:W3:Y:S02]  /*ba90*/  @!P0 SYNCS.PHASECHK.TRANS64 P0, [R0+URZ], R2 ;  /* 0x00000002000085a7 */ /* 0x000ee400080010ff */
[----:B---3--:R-:W-:Y:S05]  /*baa0*/  @!P0 BRA `(.L_x_223) ;  /* 0xfffffffc00f08947 */ /* 0x008fea000383ffff */
[----:B------:R-:W-:Y:S05]  /*bab0*/  BRA `(.L_x_224) ;  /* 0xffffff8c00087947 */ /* 0x000fea000383ffff */
.L_x_63:
[----:B------:R-:W-:-:S07]  /*bac0*/  MOV R0, UR5 ;  /* 0x0000000500007c02 */ /* 0x000fce0008000f00 */
.L_x_225:
[----:B--2---:R2:W3:Y:S02]  /*bad0*/  SYNCS.PHASECHK.TRANS64.TRYWAIT P0, [R0+URZ], R2 ;  /* 0x00000002000075a7 */ /* 0x0044e400080011ff */
[----:B---3--:R-:W-:Y:S05]  /*bae0*/  @!P0 NANOSLEEP.SYNCS 0x989680 ;  /* 0x009896800000895d */ /* 0x008fea0003900000 */
[----:B------:R-:W3:Y:S02]  /*baf0*/  @!P0 SYNCS.PHASECHK.TRANS64 P0, [R0+URZ], R2 ;  /* 0x00000002000085a7 */ /* 0x000ee400080010ff */
[----:B---3--:R-:W-:Y:S05]  /*bb00*/  @!P0 BRA `(.L_x_225) ;  /* 0xfffffffc00f08947 */ /* 0x008fea000383ffff */
[----:B------:R-:W-:Y:S05]  /*bb10*/  BRA `(.L_x_226) ;  /* 0xffffff8c00187947 */ /* 0x000fea000383ffff */
.L_x_64:
[----:B------:R-:W-:-:S07]  /*bb20*/  MOV R0, UR5 ;  /* 0x0000000500007c02 */ /* 0x000fce0008000f00 */
.L_x_227:
[----:B--2---:R2:W3:Y:S02]  /*bb30*/  SYNCS.PHASECHK.TRANS64.TRYWAIT P0, [R0+URZ], R2 ;  /* 0x00000002000075a7 */ /* 0x0044e400080011ff */
[----:B---3--:R-:W-:Y:S05]  /*bb40*/  @!P0 NANOSLEEP.SYNCS 0x989680 ;  /* 0x009896800000895d */ /* 0x008fea0003900000 */
[----:B------:R-:W3:Y:S02]  /*bb50*/  @!P0 SYNCS.PHASECHK.TRANS64 P0, [R0+URZ], R2 ;  /* 0x00000002000085a7 */ /* 0x000ee400080010ff */
[----:B---3--:R-:W-:Y:S05]  /*bb60*/  @!P0 BRA `(.L_x_227) ;  /* 0xfffffffc00f08947 */ /* 0x008fea000383ffff */
[----:B------:R-:W-:Y:S05]  /*bb70*/  BRA `(.L_x_228) ;  /* 0xffffff8c00287947 */ /* 0x000fea000383ffff */
.L_x_65:
[----:B------:R-:W-:-:S07]  /*bb80*/  MOV R0, UR5 ;  /* 0x0000000500007c02 */ /* 0x000fce0008000f00 */
.L_x_229:
[----:B--2---:R2:W3:Y:S02]  /*bb90*/  SYNCS.PHASECHK.TRANS64.TRYWAIT P0, [R0+URZ], R2 ;  /* 0x00000002000075a7 */ /* 0x0044e400080011ff */
[----:B---3--:R-:W-:Y:S05]  /*bba0*/  @!P0 NANOSLEEP.SYNCS 0x989680 ;  /* 0x009896800000895d */ /* 0x008fea0003900000 */
[----:B------:R-:W3:Y:S02]  /*bbb0*/  @!P0 SYNCS.PHASECHK.TRANS64 P0, [R0+URZ], R2 ;  /* 0x00000002000085a7 */ /* 0x000ee400080010ff */
[----:B---3--:R-:W-:Y:S05]  /*bbc0*/  @!P0 BRA `(.L_x_229) ;  /* 0xfffffffc00f08947 */ /* 0x008fea000383ffff */
[----:B------:R-:W-:Y:S05]  /*bbd0*/  BRA `(.L_x_230) ;  /* 0xffffff8c00387947 */ /* 0x000fea000383ffff */
.L_x_66:
[----:B------:R-:W-:-:S07]  /*bbe0*/  MOV R0, UR5 ;  /* 0x0000000500007c02 */ /* 0x000fce0008000f00 */
.L_x_231:
[----:B--2---:R2:W3:Y:S02]  /*bbf0*/  SYNCS.PHASECHK.TRANS64.TRYWAIT P0, [R0+URZ], R2 ;  /* 0x00000002000075a7 */ /* 0x0044e400080011ff */
[----:B---3--:R-:W-:Y:S05]  /*bc00*/  @!P0 NANOSLEEP.SYNCS 0x989680 ;  /* 0x009896800000895d */ /* 0x008fea0003900000 */
[----:B------:R-:W3:Y:S02]  /*bc10*/  @!P0 SYNCS.PHASECHK.TRANS64 P0, [R0+URZ], R2 ;  /* 0x00000002000085a7 */ /* 0x000ee400080010ff */
[----:B---3--:R-:W-:Y:S05]  /*bc20*/  @!P0 BRA `(.L_x_231) ;  /* 0xfffffffc00f08947 */ /* 0x008fea000383ffff */
[----:B------:R-:W-:Y:S05]  /*bc30*/  BRA `(.L_x_232) ;  /* 0xffffff8c00487947 */ /* 0x000fea000383ffff */
.L_x_67:
[----:B------:R-:W-:-:S07]  /*bc40*/  MOV R0, UR5 ;  /* 0x0000000500007c02 */ /* 0x000fce0008000f00 */
.L_x_233:
[----:B--2---:R2:W3:Y:S02]  /*bc50*/  SYNCS.PHASECHK.TRANS64.TRYWAIT P0, [R0+URZ], R2 ;  /* 0x00000002000075a7 */ /* 0x0044e400080011ff */
[----:B---3--:R-:W-:Y:S05]  /*bc60*/  @!P0 NANOSLEEP.SYNCS 0x989680 ;  /* 0x009896800000895d */ /* 0x008fea0003900000 */
[----:B------:R-:W3:Y:S02]  /*bc70*/  @!P0 SYNCS.PHASECHK.TRANS64 P0, [R0+URZ], R2 ;  /* 0x00000002000085a7 */ /* 0x000ee400080010ff */
[----:B---3--:R-:W-:Y:S05]  /*bc80*/  @!P0 BRA `(.L_x_233) ;  /* 0xfffffffc00f08947 */ /* 0x008fea000383ffff */
[----:B------:R-:W-:Y:S05]  /*bc90*/  BRA `(.L_x_234) ;  /* 0xffffff8c00587947 */ /* 0x000fea000383ffff */
.L_x_68:
[----:B------:R-:W-:-:S07]  /*bca0*/  MOV R0, UR5 ;  /* 0x0000000500007c02 */ /* 0x000fce0008000f00 */
.L_x_235:
[----:B--2---:R2:W3:Y:S02]  /*bcb0*/  SYNCS.PHASECHK.TRANS64.TRYWAIT P0, [R0+URZ], R2 ;  /* 0x00000002000075a7 */ /* 0x0044e400080011ff */
[----:B---3--:R-:W-:Y:S05]  /*bcc0*/  @!P0 NANOSLEEP.SYNCS 0x989680 ;  /* 0x009896800000895d */ /* 0x008fea0003900000 */
[----:B------:R-:W3:Y:S02]  /*bcd0*/  @!P0 SYNCS.PHASECHK.TRANS64 P0, [R0+URZ], R2 ;  /* 0x00000002000085a7 */ /* 0x000ee400080010ff */
[----:B---3--:R-:W-:Y:S05]  /*bce0*/  @!P0 BRA `(.L_x_235) ;  /* 0xfffffffc00f08947 */ /* 0x008fea000383ffff */
[----:B------:R-:W-:Y:S05]  /*bcf0*/  BRA `(.L_x_236) ;  /* 0xffffff8c00687947 */ /* 0x000fea000383ffff */
.L_x_69:
[----:B------:R-:W-:-:S07]  /*bd00*/  MOV R0, UR5 ;  /* 0x0000000500007c02 */ /* 0x000fce0008000f00 */
.L_x_237:
[----:B--2---:R2:W3:Y:S02]  /*bd10*/  SYNCS.PHASECHK.TRANS64.TRYWAIT P0, [R0+URZ], R2 ;  /* 0x00000002000075a7 */ /* 0x0044e400080011ff */
[----:B---3--:R-:W-:Y:S05]  /*bd20*/  @!P0 NANOSLEEP.SYNCS 0x989680 ;  /* 0x009896800000895d */ /* 0x008fea0003900000 */
[----:B------:R-:W3:Y:S02]  /*bd30*/  @!P0 SYNCS.PHASECHK.TRANS64 P0, [R0+URZ], R2 ;  /* 0x00000002000085a7 */ /* 0x000ee400080010ff */
[----:B---3--:R-:W-:Y:S05]  /*bd40*/  @!P0 BRA `(.L_x_237) ;  /* 0xfffffffc00f08947 */ /* 0x008fea000383ffff */
[----:B------:R-:W-:Y:S05]  /*bd50*/  BRA `(.L_x_238) ;  /* 0xffffff8c00787947 */ /* 0x000fea000383ffff */
.L_x_70:
[----:B------:R-:W-:-:S07]  /*bd60*/  MOV R0, UR5 ;  /* 0x0000000500007c02 */ /* 0x000fce0008000f00 */
.L_x_239:
[----:B--2---:R2:W3:Y:S02]  /*bd70*/  SYNCS.PHASECHK.TRANS64.TRYWAIT P0, [R0+URZ], R2 ;  /* 0x00000002000075a7 */ /* 0x0044e400080011ff */
[----:B---3--:R-:W-:Y:S05]  /*bd80*/  @!P0 NANOSLEEP.SYNCS 0x989680 ;  /* 0x009896800000895d */ /* 0x008fea0003900000 */
[----:B------:R-:W3:Y:S02]  /*bd90*/  @!P0 SYNCS.PHASECHK.TRANS64 P0, [R0+URZ], R2 ;  /* 0x00000002000085a7 */ /* 0x000ee400080010ff */
[----:B---3--:R-:W-:Y:S05]  /*bda0*/  @!P0 BRA `(.L_x_239) ;  /* 0xfffffffc00f08947 */ /* 0x008fea000383ffff */
[----:B------:R-:W-:Y:S05]  /*bdb0*/  BRA `(.L_x_240) ;  /* 0xffffff8c00887947 */ /* 0x000fea000383ffff */
.L_x_71:
[----:B------:R-:W-:-:S07]  /*bdc0*/  MOV R0, UR5 ;  /* 0x0000000500007c02 */ /* 0x000fce0008000f00 */
.L_x_241:
[----:B--2---:R2:W3:Y:S02]  /*bdd0*/  SYNCS.PHASECHK.TRANS64.TRYWAIT P0, [R0+URZ], R2 ;  /* 0x00000002000075a7 */ /* 0x0044e400080011ff */
[----:B---3--:R-:W-:Y:S05]  /*bde0*/  @!P0 NANOSLEEP.SYNCS 0x989680 ;  /* 0x009896800000895d */ /* 0x008fea0003900000 */
[----:B------:R-:W3:Y:S02]  /*bdf0*/  @!P0 SYNCS.PHASECHK.TRANS64 P0, [R0+URZ], R2 ;  /* 0x00000002000085a7 */ /* 0x000ee400080010ff */
[----:B---3--:R-:W-:Y:S05]  /*be00*/  @!P0 BRA `(.L_x_241) ;  /* 0xfffffffc00f08947 */ /* 0x008fea000383ffff */
[----:B------:R-:W-:Y:S05]  /*be10*/  BRA `(.L_x_242) ;  /* 0xffffff8c00987947 */ /* 0x000fea000383ffff */
.L_x_72:
[----:B------:R-:W-:-:S07]  /*be20*/  MOV R0, UR5 ;  /* 0x0000000500007c02 */ /* 0x000fce0008000f00 */
.L_x_243:
[----:B--2---:R2:W3:Y:S02]  /*be30*/  SYNCS.PHASECHK.TRANS64.TRYWAIT P0, [R0+URZ], R2 ;  /* 0x00000002000075a7 */ /* 0x0044e400080011ff */
[----:B---3--:R-:W-:Y:S05]  /*be40*/  @!P0 NANOSLEEP.SYNCS 0x989680 ;  /* 0x009896800000895d */ /* 0x008fea0003900000 */
[----:B------:R-:W3:Y:S02]  /*be50*/  @!P0 SYNCS.PHASECHK.TRANS64 P0, [R0+URZ], R2 ;  /* 0x00000002000085a7 */ /* 0x000ee400080010ff */
[----:B---3--:R-:W-:Y:S05]  /*be60*/  @!P0 BRA `(.L_x_243) ;  /* 0xfffffffc00f08947 */ /* 0x008fea000383ffff */
[----:B------:R-:W-:Y:S05]  /*be70*/  BRA `(.L_x_244) ;  /* 0xffffff8c00a87947 */ /* 0x000fea000383ffff */
.L_x_73:
[----:B------:R-:W-:-:S07]  /*be80*/  MOV R0, UR5 ;  /* 0x0000000500007c02 */ /* 0x000fce0008000f00 */
.L_x_245:
[----:B--2---:R2:W3:Y:S02]  /*be90*/  SYNCS.PHASECHK.TRANS64.TRYWAIT P0, [R0+URZ], R2 ;  /* 0x00000002000075a7 */ /* 0x0044e400080011ff */
[----:B---3--:R-:W-:Y:S05]  /*bea0*/  @!P0 NANOSLEEP.SYNCS 0x989680 ;  /* 0x009896800000895d */ /* 0x008fea0003900000 */
[----:B------:R-:W3:Y:S02]  /*beb0*/  @!P0 SYNCS.PHASECHK.TRANS64 P0, [R0+URZ], R2 ;  /* 0x00000002000085a7 */ /* 0x000ee400080010ff */
[----:B---3--:R-:W-:Y:S05]  /*bec0*/  @!P0 BRA `(.L_x_245) ;  /* 0xfffffffc00f08947 */ /* 0x008fea000383ffff */
[----:B------:R-:W-:Y:S05]  /*bed0*/  BRA `(.L_x_246) ;  /* 0xffffff8c00b87947 */ /* 0x000fea000383ffff */
.L_x_74:
[----:B------:R-:W-:-:S07]  /*bee0*/  MOV R0, UR5 ;  /* 0x0000000500007c02 */ /* 0x000fce0008000f00 */
.L_x_247:
[----:B--2---:R2:W3:Y:S02]  /*bef0*/  SYNCS.PHASECHK.TRANS64.TRYWAIT P0, [R0+URZ], R2 ;  /* 0x00000002000075a7 */ /* 0x0044e400080011ff */
[----:B---3--:R-:W-:Y:S05]  /*bf00*/  @!P0 NANOSLEEP.SYNCS 0x989680 ;  /* 0x009896800000895d */ /* 0x008fea0003900000 */
[----:B------:R-:W3:Y:S02]  /*bf10*/  @!P0 SYNCS.PHASECHK.TRANS64 P0, [R0+URZ], R2 ;  /* 0x00000002000085a7 */ /* 0x000ee400080010ff */
[----:B---3--:R-:W-:Y:S05]  /*bf20*/  @!P0 BRA `(.L_x_247) ;  /* 0xfffffffc00f08947 */ /* 0x008fea000383ffff */
[----:B------:R-:W-:Y:S05]  /*bf30*/  BRA `(.L_x_248) ;  /* 0xffffff8c00c87947 */ /* 0x000fea000383ffff */
.L_x_75:
[----:B------:R-:W-:-:S07]  /*bf40*/  MOV R0, UR5 ;  /* 0x0000000500007c02 */ /* 0x000fce0008000f00 */
.L_x_249:
[----:B--2---:R2:W3:Y:S02]  /*bf50*/  SYNCS.PHASECHK.TRANS64.TRYWAIT P0, [R0+URZ], R2 ;  /* 0x00000002000075a7 */ /* 0x0044e400080011ff */
[----:B---3--:R-:W-:Y:S05]  /*bf60*/  @!P0 NANOSLEEP.SYNCS 0x989680 ;  /* 0x009896800000895d */ /* 0x008fea0003900000 */
[----:B------:R-:W3:Y:S02]  /*bf70*/  @!P0 SYNCS.PHASECHK.TRANS64 P0, [R0+URZ], R2 ;  /* 0x00000002000085a7 */ /* 0x000ee400080010ff */
[----:B---3--:R-:W-:Y:S05]  /*bf80*/  @!P0 BRA `(.L_x_249) ;  /* 0xfffffffc00f08947 */ /* 0x008fea000383ffff */
[----:B------:R-:W-:Y:S05]  /*bf90*/  BRA `(.L_x_250) ;  /* 0xffffff8c00d87947 */ /* 0x000fea000383ffff */
.L_x_76:
[----:B------:R-:W-:-:S07]  /*bfa0*/  MOV R0, UR5 ;  /* 0x0000000500007c02 */ /* 0x000fce0008000f00 */
.L_x_251:
[----:B--2---:R2:W3:Y:S02]  /*bfb0*/  SYNCS.PHASECHK.TRANS64.TRYWAIT P0, [R0+URZ], R2 ;  /* 0x00000002000075a7 */ /* 0x0044e400080011ff */
[----:B---3--:R-:W-:Y:S05]  /*bfc0*/  @!P0 NANOSLEEP.SYNCS 0x989680 ;  /* 0x009896800000895d */ /* 0x008fea0003900000 */
[----:B------:R-:W3:Y:S02]  /*bfd0*/  @!P0 SYNCS.PHASECHK.TRANS64 P0, [R0+URZ], R2 ;  /* 0x00000002000085a7 */ /* 0x000ee400080010ff */
[----:B---3--:R-:W-:Y:S05]  /*bfe0*/  @!P0 BRA `(.L_x_251) ;  /* 0xfffffffc00f08947 */ /* 0x008fea000383ffff */
[----:B------:R-:W-:Y:S05]  /*bff0*/  BRA `(.L_x_252) ;  /* 0xffffff8c00e87947 */ /* 0x000fea000383ffff */
.L_x_77:
[----:B------:R-:W-:-:S07]  /*c000*/  MOV R0, UR5 ;  /* 0x0000000500007c02 */ /* 0x000fce0008000f00 */
.L_x_253:
[----:B--2---:R2:W3:Y:S02]  /*c010*/  SYNCS.PHASECHK.TRANS64.TRYWAIT P0, [R0+URZ], R2 ;  /* 0x00000002000075a7 */ /* 0x0044e400080011ff */
[----:B---3--:R-:W-:Y:S05]  /*c020*/  @!P0 NANOSLEEP.SYNCS 0x989680 ;  /* 0x009896800000895d */ /* 0x008fea0003900000 */
[----:B------:R-:W3:Y:S02]  /*c030*/  @!P0 SYNCS.PHASECHK.TRANS64 P0, [R0+URZ], R2 ;  /* 0x00000002000085a7 */ /* 0x000ee400080010ff */
[----:B---3--:R-:W-:Y:S05]  /*c040*/  @!P0 BRA `(.L_x_253) ;  /* 0xfffffffc00f08947 */ /* 0x008fea000383ffff */
[----:B------:R-:W-:Y:S05]  /*c050*/  BRA `(.L_x_254) ;  /* 0xffffff8c00f87947 */ /* 0x000fea000383ffff */
.L_x_78:
[----:B------:R-:W-:-:S07]  /*c060*/  MOV R0, UR5 ;  /* 0x0000000500007c02 */ /* 0x000fce0008000f00 */
.L_x_255:
[----:B--2---:R2:W3:Y:S02]  /*c070*/  SYNCS.PHASECHK.TRANS64.TRYWAIT P0, [R0+URZ], R2 ;  /* 0x00000002000075a7 */ /* 0x0044e400080011ff */
[----:B---3--:R-:W-:Y:S05]  /*c080*/  @!P0 NANOSLEEP.SYNCS 0x989680 ;  /* 0x009896800000895d */ /* 0x008fea0003900000 */
[----:B------:R-:W3:Y:S02]  /*c090*/  @!P0 SYNCS.PHASECHK.TRANS64 P0, [R0+URZ], R2 ;  /* 0x00000002000085a7 */ /* 0x000ee400080010ff */
[----:B---3--:R-:W-:Y:S05]  /*c0a0*/  @!P0 BRA `(.L_x_255) ;  /* 0xfffffffc00f08947 */ /* 0x008fea000383ffff */
[----:B------:R-:W-:Y:S05]  /*c0b0*/  BRA `(.L_x_256) ;  /* 0xffffff9000087947 */ /* 0x000fea000383ffff */
.L_x_79:
[----:B------:R-:W-:-:S07]  /*c0c0*/  MOV R0, UR5 ;  /* 0x0000000500007c02 */ /* 0x000fce0008000f00 */
.L_x_257:
[----:B--2---:R2:W3:Y:S02]  /*c0d0*/  SYNCS.PHASECHK.TRANS64.TRYWAIT P0, [R0+URZ], R2 ;  /* 0x00000002000075a7 */ /* 0x0044e400080011ff */
[----:B---3--:R-:W-:Y:S05]  /*c0e0*/  @!P0 NANOSLEEP.SYNCS 0x989680 ;  /* 0x009896800000895d */ /* 0x008fea0003900000 */
[----:B------:R-:W3:Y:S02]  /*c0f0*/  @!P0 SYNCS.PHASECHK.TRANS64 P0, [R0+URZ], R2 ;  /* 0x00000002000085a7 */ /* 0x000ee400080010ff */
[----:B---3--:R-:W-:Y:S05]  /*c100*/  @!P0 BRA `(.L_x_257) ;  /* 0xfffffffc00f08947 */ /* 0x008fea000383ffff */
[----:B------:R-:W-:Y:S05]  /*c110*/  BRA `(.L_x_258) ;  /* 0xffffff9000187947 */ /* 0x000fea000383ffff */
.L_x_80:
[----:B------:R-:W-:-:S07]  /*c120*/  MOV R0, UR5 ;  /* 0x0000000500007c02 */ /* 0x000fce0008000f00 */
.L_x_259:
[----:B--2---:R2:W3:Y:S02]  /*c130*/  SYNCS.PHASECHK.TRANS64.TRYWAIT P0, [R0+URZ], R2 ;  /* 0x00000002000075a7 */ /* 0x0044e400080011ff */
[----:B---3--:R-:W-:Y:S05]  /*c140*/  @!P0 NANOSLEEP.SYNCS 0x989680 ;  /* 0x009896800000895d */ /* 0x008fea0003900000 */
[----:B------:R-:W3:Y:S02]  /*c150*/  @!P0 SYNCS.PHASECHK.TRANS64 P0, [R0+URZ], R2 ;  /* 0x00000002000085a7 */ /* 0x000ee400080010ff */
[----:B---3--:R-:W-:Y:S05]  /*c160*/  @!P0 BRA `(.L_x_259) ;  /* 0xfffffffc00f08947 */ /* 0x008fea000383ffff */
[----:B------:R-:W-:Y:S05]  /*c170*/  BRA `(.L_x_260) ;  /* 0xffffff9000287947 */ /* 0x000fea000383ffff */
.L_x_81:
[----:B------:R-:W-:-:S07]  /*c180*/  MOV R0, UR5 ;  /* 0x0000000500007c02 */ /* 0x000fce0008000f00 */
.L_x_261:
[----:B--2---:R2:W3:Y:S02]  /*c190*/  SYNCS.PHASECHK.TRANS64.TRYWAIT P0, [R0+URZ], R2 ;  /* 0x00000002000075a7 */ /* 0x0044e400080011ff */
[----:B---3--:R-:W-:Y:S05]  /*c1a0*/  @!P0 NANOSLEEP.SYNCS 0x989680 ;  /* 0x009896800000895d */ /* 0x008fea0003900000 */
[----:B------:R-:W3:Y:S02]  /*c1b0*/  @!P0 SYNCS.PHASECHK.TRANS64 P0, [R0+URZ], R2 ;  /* 0x00000002000085a7 */ /* 0x000ee400080010ff */
[----:B---3--:R-:W-:Y:S05]  /*c1c0*/  @!P0 BRA `(.L_x_261) ;  /* 0xfffffffc00f08947 */ /* 0x008fea000383ffff */
[----:B------:R-:W-:Y:S05]  /*c1d0*/  BRA `(.L_x_262) ;  /* 0xffffff9000387947 */ /* 0x000fea000383ffff */
.L_x_82:
[----:B------:R-:W-:-:S07]  /*c1e0*/  MOV R0, UR5 ;  /* 0x0000000500007c02 */ /* 0x000fce0008000f00 */
.L_x_263:
[----:B--2---:R2:W3:Y:S02]  /*c1f0*/  SYNCS.PHASECHK.TRANS64.TRYWAIT P0, [R0+URZ], R2 ;  /* 0x00000002000075a7 */ /* 0x0044e400080011ff */
[----:B---3--:R-:W-:Y:S05]  /*c200*/  @!P0 NANOSLEEP.SYNCS 0x989680 ;  /* 0x009896800000895d */ /* 0x008fea0003900000 */
[----:B------:R-:W3:Y:S02]  /*c210*/  @!P0 SYNCS.PHASECHK.TRANS64 P0, [R0+URZ], R2 ;  /* 0x00000002000085a7 */ /* 0x000ee400080010ff */
[----:B---3--:R-:W-:Y:S05]  /*c220*/  @!P0 BRA `(.L_x_263) ;  /* 0xfffffffc00f08947 */ /* 0x008fea000383ffff */
[----:B------:R-:W-:Y:S05]  /*c230*/  BRA `(.L_x_264) ;  /* 0xffffff9000487947 */ /* 0x000fea000383ffff */
.L_x_83:
[----:B------:R-:W-:-:S07]  /*c240*/  MOV R0, UR5 ;  /* 0x0000000500007c02 */ /* 0x000fce0008000f00 */
.L_x_265:
[----:B--2---:R2:W3:Y:S02]  /*c250*/  SYNCS.PHASECHK.TRANS64.TRYWAIT P0, [R0+URZ], R2 ;  /* 0x00000002000075a7 */ /* 0x0044e400080011ff */
[----:B---3--:R-:W-:Y:S05]  /*c260*/  @!P0 NANOSLEEP.SYNCS 0x989680 ;  /* 0x009896800000895d */ /* 0x008fea0003900000 */
[----:B------:R-:W3:Y:S02]  /*c270*/  @!P0 SYNCS.PHASECHK.TRANS64 P0, [R0+URZ], R2 ;  /* 0x00000002000085a7 */ /* 0x000ee400080010ff */
[----:B---3--:R-:W-:Y:S05]  /*c280*/  @!P0 BRA `(.L_x_265) ;  /* 0xfffffffc00f08947 */ /* 0x008fea000383ffff */
[----:B------:R-:W-:Y:S05]  /*c290*/  BRA `(.L_x_266) ;  /* 0xffffff9000587947 */ /* 0x000fea000383ffff */
.L_x_84:
[----:B------:R-:W-:-:S07]  /*c2a0*/  MOV R0, UR5 ;  /* 0x0000000500007c02 */ /* 0x000fce0008000f00 */
.L_x_267:
[----:B--2---:R2:W3:Y:S02]  /*c2b0*/  SYNCS.PHASECHK.TRANS64.TRYWAIT P0, [R0+URZ], R2 ;  /* 0x00000002000075a7 */ /* 0x0044e400080011ff */
[----:B---3--:R-:W-:Y:S05]  /*c2c0*/  @!P0 NANOSLEEP.SYNCS 0x989680 ;  /* 0x009896800000895d */ /* 0x008fea0003900000 */
[----:B------:R-:W3:Y:S02]  /*c2d0*/  @!P0 SYNCS.PHASECHK.TRANS64 P0, [R0+URZ], R2 ;  /* 0x00000002000085a7 */ /* 0x000ee400080010ff */
[----:B---3--:R-:W-:Y:S05]  /*c2e0*/  @!P0 BRA `(.L_x_267) ;  /* 0xfffffffc00f08947 */ /* 0x008fea000383ffff */
[----:B------:R-:W-:Y:S05]  /*c2f0*/  BRA `(.L_x_268) ;  /* 0xffffff9000687947 */ /* 0x000fea000383ffff */
.L_x_85:
[----:B------:R-:W-:-:S07]  /*c300*/  MOV R0, UR5 ;  /* 0x0000000500007c02 */ /* 0x000fce0008000f00 */
.L_x_269:
[----:B--2---:R2:W3:Y:S02]  /*c310*/  SYNCS.PHASECHK.TRANS64.TRYWAIT P0, [R0+URZ], R2 ;  /* 0x00000002000075a7 */ /* 0x0044e400080011ff */
[----:B---3--:R-:W-:Y:S05]  /*c320*/  @!P0 NANOSLEEP.SYNCS 0x989680 ;  /* 0x009896800000895d */ /* 0x008fea0003900000 */
[----:B------:R-:W3:Y:S02]  /*c330*/  @!P0 SYNCS.PHASECHK.TRANS64 P0, [R0+URZ], R2 ;  /* 0x00000002000085a7 */ /* 0x000ee400080010ff */
[----:B---3--:R-:W-:Y:S05]  /*c340*/  @!P0 BRA `(.L_x_269) ;  /* 0xfffffffc00f08947 */ /* 0x008fea000383ffff */
[----:B------:R-:W-:Y:S05]  /*c350*/  BRA `(.L_x_270) ;  /* 0xffffff9000787947 */ /* 0x000fea000383ffff */
.L_x_86:
[----:B------:R-:W-:-:S07]  /*c360*/  MOV R0, UR5 ;  /* 0x0000000500007c02 */ /* 0x000fce0008000f00 */
.L_x_271:
[----:B--2---:R2:W3:Y:S02]  /*c370*/  SYNCS.PHASECHK.TRANS64.TRYWAIT P0, [R0+URZ], R2 ;  /* 0x00000002000075a7 */ /* 0x0044e400080011ff */
[----:B---3--:R-:W-:Y:S05]  /*c380*/  @!P0 NANOSLEEP.SYNCS 0x989680 ;  /* 0x009896800000895d */ /* 0x008fea0003900000 */
[----:B------:R-:W3:Y:S02]  /*c390*/  @!P0 SYNCS.PHASECHK.TRANS64 P0, [R0+URZ], R2 ;  /* 0x00000002000085a7 */ /* 0x000ee400080010ff */
[----:B---3--:R-:W-:Y:S05]  /*c3a0*/  @!P0 BRA `(.L_x_271) ;  /* 0xfffffffc00f08947 */ /* 0x008fea000383ffff */
[----:B------:R-:W-:Y:S05]  /*c3b0*/  BRA `(.L_x_272) ;  /* 0xffffff9000887947 */ /* 0x000fea000383ffff */
.L_x_87:
[----:B------:R-:W-:-:S07]  /*c3c0*/  MOV R0, UR5 ;  /* 0x0000000500007c02 */ /* 0x000fce0008000f00 */
.L_x_273:
[----:B--2---:R2:W3:Y:S02]  /*c3d0*/  SYNCS.PHASECHK.TRANS64.TRYWAIT P0, [R0+URZ], R2 ;  /* 0x00000002000075a7 */ /* 0x0044e400080011ff */
[----:B---3--:R-:W-:Y:S05]  /*c3e0*/  @!P0 NANOSLEEP.SYNCS 0x989680 ;  /* 0x009896800000895d */ /* 0x008fea0003900000 */
[----:B------:R-:W3:Y:S02]  /*c3f0*/  @!P0 SYNCS.PHASECHK.TRANS64 P0, [R0+URZ], R2 ;  /* 0x00000002000085a7 */ /* 0x000ee400080010ff */
[----:B---3--:R-:W-:Y:S05]  /*c400*/  @!P0 BRA `(.L_x_273) ;  /* 0xfffffffc00f08947 */ /* 0x008fea000383ffff */
[----:B------:R-:W-:Y:S05]  /*c410*/  BRA `(.L_x_274) ;  /* 0xffffff9000987947 */ /* 0x000fea000383ffff */
.L_x_88:
[----:B------:R-:W-:-:S07]  /*c420*/  MOV R0, UR5 ;  /* 0x0000000500007c02 */ /* 0x000fce0008000f00 */
.L_x_275:
[----:B--2---:R2:W3:Y:S02]  /*c430*/  SYNCS.PHASECHK.TRANS64.TRYWAIT P0, [R0+URZ], R2 ;  /* 0x00000002000075a7 */ /* 0x0044e400080011ff */
[----:B---3--:R-:W-:Y:S05]  /*c440*/  @!P0 NANOSLEEP.SYNCS 0x989680 ;  /* 0x009896800000895d */ /* 0x008fea0003900000 */
[----:B------:R-:W3:Y:S02]  /*c450*/  @!P0 SYNCS.PHASECHK.TRANS64 P0, [R0+URZ], R2 ;  /* 0x00000002000085a7 */ /* 0x000ee400080010ff */
[----:B---3--:R-:W-:Y:S05]  /*c460*/  @!P0 BRA `(.L_x_275) ;  /* 0xfffffffc00f08947 */ /* 0x008fea000383ffff */
[----:B------:R-:W-:Y:S05]  /*c470*/  BRA `(.L_x_276) ;  /* 0xffffff9000a87947 */ /* 0x000fea000383ffff */
.L_x_89:
[----:B------:R-:W-:-:S07]  /*c480*/  MOV R0, UR5 ;  /* 0x0000000500007c02 */ /* 0x000fce0008000f00 */
.L_x_277:
[----:B--2---:R2:W3:Y:S02]  /*c490*/  SYNCS.PHASECHK.TRANS64.TRYWAIT P0, [R0+URZ], R2 ;  /* 0x00000002000075a7 */ /* 0x0044e400080011ff */
[----:B---3--:R-:W-:Y:S05]  /*c4a0*/  @!P0 NANOSLEEP.SYNCS 0x989680 ;  /* 0x009896800000895d */ /* 0x008fea0003900000 */
[----:B------:R-:W3:Y:S02]  /*c4b0*/  @!P0 SYNCS.PHASECHK.TRANS64 P0, [R0+URZ], R2 ;  /* 0x00000002000085a7 */ /* 0x000ee400080010ff */
[----:B---3--:R-:W-:Y:S05]  /*c4c0*/  @!P0 BRA `(.L_x_277) ;  /* 0xfffffffc00f08947 */ /* 0x008fea000383ffff */
[----:B------:R-:W-:Y:S05]  /*c4d0*/  BRA `(.L_x_278) ;  /* 0xffffff9000b87947 */ /* 0x000fea000383ffff */
.L_x_90:
[----:B------:R-:W-:-:S07]  /*c4e0*/  MOV R0, UR5 ;  /* 0x0000000500007c02 */ /* 0x000fce0008000f00 */
.L_x_279:
[----:B--2---:R2:W3:Y:S02]  /*c4f0*/  SYNCS.PHASECHK.TRANS64.TRYWAIT P0, [R0+URZ], R2 ;  /* 0x00000002000075a7 */ /* 0x0044e400080011ff */
[----:B---3--:R-:W-:Y:S05]  /*c500*/  @!P0 NANOSLEEP.SYNCS 0x989680 ;  /* 0x009896800000895d */ /* 0x008fea0003900000 */
[----:B------:R-:W3:Y:S02]  /*c510*/  @!P0 SYNCS.PHASECHK.TRANS64 P0, [R0+URZ], R2 ;  /* 0x00000002000085a7 */ /* 0x000ee400080010ff */
[----:B---3--:R-:W-:Y:S05]  /*c520*/  @!P0 BRA `(.L_x_279) ;  /* 0xfffffffc00f08947 */ /* 0x008fea000383ffff */
[----:B------:R-:W-:Y:S05]  /*c530*/  BRA `(.L_x_280) ;  /* 0xffffff9000c87947 */ /* 0x000fea000383ffff */
.L_x_91:
[----:B------:R-:W-:-:S07]  /*c540*/  MOV R0, UR5 ;  /* 0x0000000500007c02 */ /* 0x000fce0008000f00 */
.L_x_281:
[----:B--2---:R2:W3:Y:S02]  /*c550*/  SYNCS.PHASECHK.TRANS64.TRYWAIT P0, [R0+URZ], R2 ;  /* 0x00000002000075a7 */ /* 0x0044e400080011ff */
[----:B---3--:R-:W-:Y:S05]  /*c560*/  @!P0 NANOSLEEP.SYNCS 0x989680 ;  /* 0x009896800000895d */ /* 0x008fea0003900000 */
[----:B------:R-:W3:Y:S02]  /*c570*/  @!P0 SYNCS.PHASECHK.TRANS64 P0, [R0+URZ], R2 ;  /* 0x00000002000085a7 */ /* 0x000ee400080010ff */
[----:B---3--:R-:W-:Y:S05]  /*c580*/  @!P0 BRA `(.L_x_281) ;  /* 0xfffffffc00f08947 */ /* 0x008fea000383ffff */
[----:B------:R-:W-:Y:S05]  /*c590*/  BRA `(.L_x_282) ;  /* 0xffffff9000d87947 */ /* 0x000fea000383ffff */
.L_x_92:
[----:B------:R-:W-:-:S07]  /*c5a0*/  MOV R0, UR5 ;  /* 0x0000000500007c02 */ /* 0x000fce0008000f00 */
.L_x_283:
[----:B--2---:R2:W3:Y:S02]  /*c5b0*/  SYNCS.PHASECHK.TRANS64.TRYWAIT P0, [R0+URZ], R2 ;  /* 0x00000002000075a7 */ /* 0x0044e400080011ff */
[----:B---3--:R-:W-:Y:S05]  /*c5c0*/  @!P0 NANOSLEEP.SYNCS 0x989680 ;  /* 0x009896800000895d */ /* 0x008fea0003900000 */
[----:B------:R-:W3:Y:S02]  /*c5d0*/  @!P0 SYNCS.PHASECHK.TRANS64 P0, [R0+URZ], R2 ;  /* 0x00000002000085a7 */ /* 0x000ee400080010ff */
[----:B---3--:R-:W-:Y:S05]  /*c5e0*/  @!P0 BRA `(.L_x_283) ;  /* 0xfffffffc00f08947 */ /* 0x008fea000383ffff */
[----:B------:R-:W-:Y:S05]  /*c5f0*/  BRA `(.L_x_284) ;  /* 0xffffff9000e87947 */ /* 0x000fea000383ffff */
.L_x_93:
[----:B------:R-:W-:-:S07]  /*c600*/  MOV R0, UR5 ;  /* 0x0000000500007c02 */ /* 0x000fce0008000f00 */
.L_x_285:
[----:B--2---:R2:W3:Y:S02]  /*c610*/  SYNCS.PHASECHK.TRANS64.TRYWAIT P0, [R0+URZ], R2 ;  /* 0x00000002000075a7 */ /* 0x0044e400080011ff */
[----:B---3--:R-:W-:Y:S05]  /*c620*/  @!P0 NANOSLEEP.SYNCS 0x989680 ;  /* 0x009896800000895d */ /* 0x008fea0003900000 */
[----:B------:R-:W3:Y:S02]  /*c630*/  @!P0 SYNCS.PHASECHK.TRANS64 P0, [R0+URZ], R2 ;  /* 0x00000002000085a7 */ /* 0x000ee400080010ff */
[----:B---3--:R-:W-:Y:S05]  /*c640*/  @!P0 BRA `(.L_x_285) ;  /* 0xfffffffc00f08947 */ /* 0x008fea000383ffff */
[----:B------:R-:W-:Y:S05]  /*c650*/  BRA `(.L_x_286) ;  /* 0xffffff9000f87947 */ /* 0x000fea000383ffff */
.L_x_94:
[----:B------:R-:W-:-:S07]  /*c660*/  MOV R0, UR5 ;  /* 0x0000000500007c02 */ /* 0x000fce0008000f00 */
.L_x_287:
[----:B--2---:R2:W3:Y:S02]  /*c670*/  SYNCS.PHASECHK.TRANS64.TRYWAIT P0, [R0+URZ], R2 ;  /* 0x00000002000075a7 */ /* 0x0044e400080011ff */
[----:B---3--:R-:W-:Y:S05]  /*c680*/  @!P0 NANOSLEEP.SYNCS 0x989680 ;  /* 0x009896800000895d */ /* 0x008fea0003900000 */
[----:B------:R-:W3:Y:S02]  /*c690*/  @!P0 SYNCS.PHASECHK.TRANS64 P0, [R0+URZ], R2 ;  /* 0x00000002000085a7 */ /* 0x000ee400080010ff */
[----:B---3--:R-:W-:Y:S05]  /*c6a0*/  @!P0 BRA `(.L_x_287) ;  /* 0xfffffffc00f08947 */ /* 0x008fea000383ffff */
[----:B------:R-:W-:Y:S05]  /*c6b0*/  BRA `(.L_x_288) ;  /* 0xffffff9400087947 */ /* 0x000fea000383ffff */
.L_x_95:
[----:B------:R-:W-:-:S07]  /*c6c0*/  MOV R0, UR5 ;  /* 0x0000000500007c02 */ /* 0x000fce0008000f00 */
.L_x_289:
[----:B--2---:R2:W3:Y:S02]  /*c6d0*/  SYNCS.PHASECHK.TRANS64.TRYWAIT P0, [R0+URZ], R2 ;  /* 0x00000002000075a7 */ /* 0x0044e400080011ff */
[----:B---3--:R-:W-:Y:S05]  /*c6e0*/  @!P0 NANOSLEEP.SYNCS 0x989680 ;  /* 0x009896800000895d */ /* 0x008fea0003900000 */
[----:B------:R-:W3:Y:S02]  /*c6f0*/  @!P0 SYNCS.PHASECHK.TRANS64 P0, [R0+URZ], R2 ;  /* 0x00000002000085a7 */ /* 0x000ee400080010ff */
[----:B---3--:R-:W-:Y:S05]  /*c700*/  @!P0 BRA `(.L_x_289) ;  /* 0xfffffffc00f08947 */ /* 0x008fea000383ffff */
[----:B------:R-:W-:Y:S05]  /*c710*/  BRA `(.L_x_290) ;  /* 0xffffff9400187947 */ /* 0x000fea000383ffff */
.L_x_96:
[----:B------:R-:W-:-:S07]  /*c720*/  MOV R0, UR5 ;  /* 0x0000000500007c02 */ /* 0x000fce0008000f00 */
.L_x_291:
[----:B--2---:R2:W3:Y:S02]  /*c730*/  SYNCS.PHASECHK.TRANS64.TRYWAIT P0, [R0+URZ], R2 ;  /* 0x00000002000075a7 */ /* 0x0044e400080011ff */
[----:B---3--:R-:W-:Y:S05]  /*c740*/  @!P0 NANOSLEEP.SYNCS 0x989680 ;  /* 0x009896800000895d */ /* 0x008fea0003900000 */
[----:B------:R-:W3:Y:S02]  /*c750*/  @!P0 SYNCS.PHASECHK.TRANS64 P0, [R0+URZ], R2 ;  /* 0x00000002000085a7 */ /* 0x000ee400080010ff */
[----:B---3--:R-:W-:Y:S05]  /*c760*/  @!P0 BRA `(.L_x_291) ;  /* 0xfffffffc00f08947 */ /* 0x008fea000383ffff */
[----:B------:R-:W-:Y:S05]  /*c770*/  BRA `(.L_x_292) ;  /* 0xffffff9400287947 */ /* 0x000fea000383ffff */
.L_x_97:
[----:B------:R-:W-:-:S07]  /*c780*/  MOV R0, UR5 ;  /* 0x0000000500007c02 */ /* 0x000fce0008000f00 */
.L_x_293:
[----:B--2---:R2:W3:Y:S02]  /*c790*/  SYNCS.PHASECHK.TRANS64.TRYWAIT P0, [R0+URZ], R2 ;  /* 0x00000002000075a7 */ /* 0x0044e400080011ff */
[----:B---3--:R-:W-:Y:S05]  /*c7a0*/  @!P0 NANOSLEEP.SYNCS 0x989680 ;  /* 0x009896800000895d */ /* 0x008fea0003900000 */
[----:B------:R-:W3:Y:S02]  /*c7b0*/  @!P0 SYNCS.PHASECHK.TRANS64 P0, [R0+URZ], R2 ;  /* 0x00000002000085a7 */ /* 0x000ee400080010ff */
[----:B---3--:R-:W-:Y:S05]  /*c7c0*/  @!P0 BRA `(.L_x_293) ;  /* 0xfffffffc00f08947 */ /* 0x008fea000383ffff */
[----:B------:R-:W-:Y:S05]  /*c7d0*/  BRA `(.L_x_294) ;  /* 0xffffff9400387947 */ /* 0x000fea000383ffff */
.L_x_98:
[----:B------:R-:W-:-:S07]  /*c7e0*/  MOV R0, UR5 ;  /* 0x0000000500007c02 */ /* 0x000fce0008000f00 */
.L_x_295:
[----:B--2---:R2:W3:Y:S02]  /*c7f0*/  SYNCS.PHASECHK.TRANS64.TRYWAIT P0, [R0+URZ], R2 ;  /* 0x00000002000075a7 */ /* 0x0044e400080011ff */
[----:B---3--:R-:W-:Y:S05]  /*c800*/  @!P0 NANOSLEEP.SYNCS 0x989680 ;  /* 0x009896800000895d */ /* 0x008fea0003900000 */
[----:B------:R-:W3:Y:S02]  /*c810*/  @!P0 SYNCS.PHASECHK.TRANS64 P0, [R0+URZ], R2 ;  /* 0x00000002000085a7 */ /* 0x000ee400080010ff */
[----:B---3--:R-:W-:Y:S05]  /*c820*/  @!P0 BRA `(.L_x_295) ;  /* 0xfffffffc00f08947 */ /* 0x008fea000383ffff */
[----:B------:R-:W-:Y:S05]  /*c830*/  BRA `(.L_x_296) ;  /* 0xffffff9400487947 */ /* 0x000fea000383ffff */
.L_x_99:
[----:B------:R-:W-:-:S07]  /*c840*/  MOV R0, UR5 ;  /* 0x0000000500007c02 */ /* 0x000fce0008000f00 */
.L_x_297:
[----:B--2---:R2:W3:Y:S02]  /*c850*/  SYNCS.PHASECHK.TRANS64.TRYWAIT P0, [R0+URZ], R2 ;  /* 0x00000002000075a7 */ /* 0x0044e400080011ff */
[----:B---3--:R-:W-:Y:S05]  /*c860*/  @!P0 NANOSLEEP.SYNCS 0x989680 ;  /* 0x009896800000895d */ /* 0x008fea0003900000 */
[----:B------:R-:W3:Y:S02]  /*c870*/  @!P0 SYNCS.PHASECHK.TRANS64 P0, [R0+URZ], R2 ;  /* 0x00000002000085a7 */ /* 0x000ee400080010ff */
[----:B---3--:R-:W-:Y:S05]  /*c880*/  @!P0 BRA `(.L_x_297) ;  /* 0xfffffffc00f08947 */ /* 0x008fea000383ffff */
[----:B------:R-:W-:Y:S05]  /*c890*/  BRA `(.L_x_298) ;  /* 0xffffff9400587947 */ /* 0x000fea000383ffff */
.L_x_100:
[----:B------:R-:W-:-:S07]  /*c8a0*/  MOV R0, UR5 ;  /* 0x0000000500007c02 */ /* 0x000fce0008000f00 */
.L_x_299:
[----:B--2---:R2:W3:Y:S02]  /*c8b0*/  SYNCS.PHASECHK.TRANS64.TRYWAIT P0, [R0+URZ], R2 ;  /* 0x00000002000075a7 */ /* 0x0044e400080011ff */
[----:B---3--:R-:W-:Y:S05]  /*c8c0*/  @!P0 NANOSLEEP.SYNCS 0x989680 ;  /* 0x009896800000895d */ /* 0x008fea0003900000 */
[----:B------:R-:W3:Y:S02]  /*c8d0*/  @!P0 SYNCS.PHASECHK.TRANS64 P0, [R0+URZ], R2 ;  /* 0x00000002000085a7 */ /* 0x000ee400080010ff */
[----:B---3--:R-:W-:Y:S05]  /*c8e0*/  @!P0 BRA `(.L_x_299) ;  /* 0xfffffffc00f08947 */ /* 0x008fea000383ffff */
[----:B------:R-:W-:Y:S05]  /*c8f0*/  BRA `(.L_x_300) ;  /* 0xffffff9400687947 */ /* 0x000fea000383ffff */
.L_x_101:
[----:B------:R-:W-:-:S07]  /*c900*/  MOV R0, UR5 ;  /* 0x0000000500007c02 */ /* 0x000fce0008000f00 */
.L_x_301:
[----:B--2---:R2:W3:Y:S02]  /*c910*/  SYNCS.PHASECHK.TRANS64.TRYWAIT P0, [R0+URZ], R2 ;  /* 0x00000002000075a7 */ /* 0x0044e400080011ff */
[----:B---3--:R-:W-:Y:S05]  /*c920*/  @!P0 NANOSLEEP.SYNCS 0x989680 ;  /* 0x009896800000895d */ /* 0x008fea0003900000 */
[----:B------:R-:W3:Y:S02]  /*c930*/  @!P0 SYNCS.PHASECHK.TRANS64 P0, [R0+URZ], R2 ;  /* 0x00000002000085a7 */ /* 0x000ee400080010ff */
[----:B---3--:R-:W-:Y:S05]  /*c940*/  @!P0 BRA `(.L_x_301) ;  /* 0xfffffffc00f08947 */ /* 0x008fea000383ffff */
[----:B------:R-:W-:Y:S05]  /*c950*/  BRA `(.L_x_302) ;  /* 0xffffff9400787947 */ /* 0x000fea000383ffff */
.L_x_102:
[----:B------:R-:W-:-:S07]  /*c960*/  MOV R0, UR5 ;  /* 0x0000000500007c02 */ /* 0x000fce0008000f00 */
.L_x_303:
[----:B--2---:R2:W3:Y:S02]  /*c970*/  SYNCS.PHASECHK.TRANS64.TRYWAIT P0, [R0+URZ], R2 ;  /* 0x00000002000075a7 */ /* 0x0044e400080011ff */
[----:B---3--:R-:W-:Y:S05]  /*c980*/  @!P0 NANOSLEEP.SYNCS 0x989680 ;  /* 0x009896800000895d */ /* 0x008fea0003900000 */
[----:B------:R-:W3:Y:S02]  /*c990*/  @!P0 SYNCS.PHASECHK.TRANS64 P0, [R0+URZ], R2 ;  /* 0x00000002000085a7 */ /* 0x000ee400080010ff */
[----:B---3--:R-:W-:Y:S05]  /*c9a0*/  @!P0 BRA `(.L_x_303) ;  /* 0xfffffffc00f08947 */ /* 0x008fea000383ffff */
[----:B------:R-:W-:Y:S05]  /*c9b0*/  BRA `(.L_x_304) ;  /* 0xffffff9400887947 */ /* 0x000fea000383ffff */
.L_x_103:
[----:B------:R-:W-:-:S07]  /*c9c0*/  MOV R0, UR5 ;  /* 0x0000000500007c02 */ /* 0x000fce0008000f00 */
.L_x_305:
[----:B--2---:R2:W3:Y:S02]  /*c9d0*/  SYNCS.PHASECHK.TRANS64.TRYWAIT P0, [R0+URZ], R2 ;  /* 0x00000002000075a7 */ /* 0x0044e400080011ff */
[----:B---3--:R-:W-:Y:S05]  /*c9e0*/  @!P0 NANOSLEEP.SYNCS 0x989680 ;  /* 0x009896800000895d */ /* 0x008fea0003900000 */
[----:B------:R-:W3:Y:S02]  /*c9f0*/  @!P0 SYNCS.PHASECHK.TRANS64 P0, [R0+URZ], R2 ;  /* 0x00000002000085a7 */ /* 0x000ee400080010ff */
[----:B---3--:R-:W-:Y:S05]  /*ca00*/  @!P0 BRA `(.L_x_305) ;  /* 0xfffffffc00f08947 */ /* 0x008fea000383ffff */
[----:B------:R-:W-:Y:S05]  /*ca10*/  BRA `(.L_x_306) ;  /* 0xffffff9400987947 */ /* 0x000fea000383ffff */
.L_x_104:
[----:B------:R-:W-:-:S07]  /*ca20*/  MOV R0, UR5 ;  /* 0x0000000500007c02 */ /* 0x000fce0008000f00 */
.L_x_307:
[----:B--2---:R2:W3:Y:S02]  /*ca30*/  SYNCS.PHASECHK.TRANS64.TRYWAIT P0, [R0+URZ], R2 ;  /* 0x00000002000075a7 */ /* 0x0044e400080011ff */
[----:B---3--:R-:W-:Y:S05]  /*ca40*/  @!P0 NANOSLEEP.SYNCS 0x989680 ;  /* 0x009896800000895d */ /* 0x008fea0003900000 */
[----:B------:R-:W3:Y:S02]  /*ca50*/  @!P0 SYNCS.PHASECHK.TRANS64 P0, [R0+URZ], R2 ;  /* 0x00000002000085a7 */ /* 0x000ee400080010ff */
[----:B---3--:R-:W-:Y:S05]  /*ca60*/  @!P0 BRA `(.L_x_307) ;  /* 0xfffffffc00f08947 */ /* 0x008fea000383ffff */
[----:B------:R-:W-:Y:S05]  /*ca70*/  BRA `(.L_x_308) ;  /* 0xffffff9400a87947 */ /* 0x000fea000383ffff */
.L_x_105:
[----:B------:R-:W-:-:S07]  /*ca80*/  MOV R0, UR5 ;  /* 0x0000000500007c02 */ /* 0x000fce0008000f00 */
.L_x_309:
[----:B--2---:R2:W3:Y:S02]  /*ca90*/  SYNCS.PHASECHK.TRANS64.TRYWAIT P0, [R0+URZ], R2 ;  /* 0x00000002000075a7 */ /* 0x0044e400080011ff */
[----:B---3--:R-:W-:Y:S05]  /*caa0*/  @!P0 NANOSLEEP.SYNCS 0x989680 ;  /* 0x009896800000895d */ /* 0x008fea0003900000 */
[----:B------:R-:W3:Y:S02]  /*cab0*/  @!P0 SYNCS.PHASECHK.TRANS64 P0, [R0+URZ], R2 ;  /* 0x00000002000085a7 */ /* 0x000ee400080010ff */
[----:B---3--:R-:W-:Y:S05]  /*cac0*/  @!P0 BRA `(.L_x_309) ;  /* 0xfffffffc00f08947 */ /* 0x008fea000383ffff */
[----:B------:R-:W-:Y:S05]  /*cad0*/  BRA `(.L_x_310) ;  /* 0xffffff9400b87947 */ /* 0x000fea000383ffff */
.L_x_106:
[----:B------:R-:W-:-:S07]  /*cae0*/  MOV R0, UR5 ;  /* 0x0000000500007c02 */ /* 0x000fce0008000f00 */
.L_x_311:
[----:B--2---:R2:W3:Y:S02]  /*caf0*/  SYNCS.PHASECHK.TRANS64.TRYWAIT P0, [R0+URZ], R2 ;  /* 0x00000002000075a7 */ /* 0x0044e400080011ff */
[----:B---3--:R-:W-:Y:S05]  /*cb00*/  @!P0 NANOSLEEP.SYNCS 0x989680 ;  /* 0x009896800000895d */ /* 0x008fea0003900000 */
[----:B------:R-:W3:Y:S02]  /*cb10*/  @!P0 SYNCS.PHASECHK.TRANS64 P0, [R0+URZ], R2 ;  /* 0x00000002000085a7 */ /* 0x000ee400080010ff */
[----:B---3--:R-:W-:Y:S05]  /*cb20*/  @!P0 BRA `(.L_x_311) ;  /* 0xfffffffc00f08947 */ /* 0x008fea000383ffff */
[----:B------:R-:W-:Y:S05]  /*cb30*/  BRA `(.L_x_312) ;  /* 0xffffff9400c87947 */ /* 0x000fea000383ffff */
.L_x_107:
[----:B------:R-:W-:-:S07]  /*cb40*/  MOV R0, UR5 ;  /* 0x0000000500007c02 */ /* 0x000fce0008000f00 */
.L_x_313:
[----:B--2---:R2:W3:Y:S02]  /*cb50*/  SYNCS.PHASECHK.TRANS64.TRYWAIT P0, [R0+URZ], R2 ;  /* 0x00000002000075a7 */ /* 0x0044e400080011ff */
[----:B---3--:R-:W-:Y:S05]  /*cb60*/  @!P0 NANOSLEEP.SYNCS 0x989680 ;  /* 0x009896800000895d */ /* 0x008fea0003900000 */
[----:B------:R-:W3:Y:S02]  /*cb70*/  @!P0 SYNCS.PHASECHK.TRANS64 P0, [R0+URZ], R2 ;  /* 0x00000002000085a7 */ /* 0x000ee400080010ff */
[----:B---3--:R-:W-:Y:S05]  /*cb80*/  @!P0 BRA `(.L_x_313) ;  /* 0xfffffffc00f08947 */ /* 0x008fea000383ffff */
[----:B------:R-:W-:Y:S05]  /*cb90*/  BRA `(.L_x_314) ;  /* 0xffffff9400d87947 */ /* 0x000fea000383ffff */
.L_x_108:
[----:B------:R-:W-:-:S07]  /*cba0*/  MOV R0, UR5 ;  /* 0x0000000500007c02 */ /* 0x000fce0008000f00 */
.L_x_315:
[----:B--2---:R2:W3:Y:S02]  /*cbb0*/  SYNCS.PHASECHK.TRANS64.TRYWAIT P0, [R0+URZ], R2 ;  /* 0x00000002000075a7 */ /* 0x0044e400080011ff */
[----:B---3--:R-:W-:Y:S05]  /*cbc0*/  @!P0 NANOSLEEP.SYNCS 0x989680 ;  /* 0x009896800000895d */ /* 0x008fea0003900000 */
[----:B------:R-:W3:Y:S02]  /*cbd0*/  @!P0 SYNCS.PHASECHK.TRANS64 P0, [R0+URZ], R2 ;  /* 0x00000002000085a7 */ /* 0x000ee400080010ff */
[----:B---3--:R-:W-:Y:S05]  /*cbe0*/  @!P0 BRA `(.L_x_315) ;  /* 0xfffffffc00f08947 */ /* 0x008fea000383ffff */
[----:B------:R-:W-:Y:S05]  /*cbf0*/  BRA `(.L_x_316) ;  /* 0xffffff9400e87947 */ /* 0x000fea000383ffff */
.L_x_109:
[----:B------:R-:W-:-:S07]  /*cc00*/  MOV R0, UR5 ;  /* 0x0000000500007c02 */ /* 0x000fce0008000f00 */
.L_x_317:
[----:B--2---:R2:W3:Y:S02]  /*cc10*/  SYNCS.PHASECHK.TRANS64.TRYWAIT P0, [R0+URZ], R2 ;  /* 0x00000002000075a7 */ /* 0x0044e400080011ff */
[----:B---3--:R-:W-:Y:S05]  /*cc20*/  @!P0 NANOSLEEP.SYNCS 0x989680 ;  /* 0x009896800000895d */ /* 0x008fea0003900000 */
[----:B------:R-:W3:Y:S02]  /*cc30*/  @!P0 SYNCS.PHASECHK.TRANS64 P0, [R0+URZ], R2 ;  /* 0x00000002000085a7 */ /* 0x000ee400080010ff */
[----:B---3--:R-:W-:Y:S05]  /*cc40*/  @!P0 BRA `(.L_x_317) ;  /* 0xfffffffc00f08947 */ /* 0x008fea000383ffff */
[----:B------:R-:W-:Y:S05]  /*cc50*/  BRA `(.L_x_318) ;  /* 0xffffff9400f87947 */ /* 0x000fea000383ffff */
.L_x_110:
[----:B------:R-:W-:-:S07]  /*cc60*/  MOV R0, UR5 ;  /* 0x0000000500007c02 */ /* 0x000fce0008000f00 */
.L_x_319:
[----:B--2---:R2:W3:Y:S02]  /*cc70*/  SYNCS.PHASECHK.TRANS64.TRYWAIT P0, [R0+URZ], R2 ;  /* 0x00000002000075a7 */ /* 0x0044e400080011ff */
[----:B---3--:R-:W-:Y:S05]  /*cc80*/  @!P0 NANOSLEEP.SYNCS 0x989680 ;  /* 0x009896800000895d */ /* 0x008fea0003900000 */
[----:B------:R-:W3:Y:S02]  /*cc90*/  @!P0 SYNCS.PHASECHK.TRANS64 P0, [R0+URZ], R2 ;  /* 0x00000002000085a7 */ /* 0x000ee400080010ff */
[----:B---3--:R-:W-:Y:S05]  /*cca0*/  @!P0 BRA `(.L_x_319) ;  /* 0xfffffffc00f08947 */ /* 0x008fea000383ffff */
[----:B------:R-:W-:Y:S05]  /*ccb0*/  BRA `(.L_x_320) ;  /* 0xffffff9800087947 */ /* 0x000fea000383ffff */
.L_x_111:
[----:B------:R-:W-:-:S07]  /*ccc0*/  MOV R0, UR5 ;  /* 0x0000000500007c02 */ /* 0x000fce0008000f00 */
.L_x_321:
[----:B--2---:R2:W3:Y:S02]  /*ccd0*/  SYNCS.PHASECHK.TRANS64.TRYWAIT P0, [R0+URZ], R2 ;  /* 0x00000002000075a7 */ /* 0x0044e400080011ff */
[----:B---3--:R-:W-:Y:S05]  /*cce0*/  @!P0 NANOSLEEP.SYNCS 0x989680 ;  /* 0x009896800000895d */ /* 0x008fea0003900000 */
[----:B------:R-:W3:Y:S02]  /*ccf0*/  @!P0 SYNCS.PHASECHK.TRANS64 P0, [R0+URZ], R2 ;  /* 0x00000002000085a7 */ /* 0x000ee400080010ff */
[----:B---3--:R-:W-:Y:S05]  /*cd00*/  @!P0 BRA `(.L_x_321) ;  /* 0xfffffffc00f08947 */ /* 0x008fea000383ffff */
[----:B------:R-:W-:Y:S05]  /*cd10*/  BRA `(.L_x_322) ;  /* 0xffffff9800187947 */ /* 0x000fea000383ffff */
.L_x_114:
[----:B------:R-:W-:-:S07]  /*cd20*/  MOV R4, UR4 ;  /* 0x0000000400047c02 */ /* 0x000fce0008000f00 */
.L_x_323:
[----:B--2---:R2:W3:Y:S02]  /*cd30*/  SYNCS.PHASECHK.TRANS64.TRYWAIT P1, [R4+URZ+0x4a8], R6 ;  /* 0x0004a806040075a7 */ /* 0x0044e400080211ff */
[----:B---3--:R-:W-:Y:S05]  /*cd40*/  @!P1 NANOSLEEP.SYNCS 0x989680 ;  /* 0x009896800000995d */ /* 0x008fea0003900000 */
[----:B------:R-:W3:Y:S02]  /*cd50*/  @!P1 SYNCS.PHASECHK.TRANS64 P1, [R4+URZ+0x4a8], R6 ;  /* 0x0004a806040095a7 */ /* 0x000ee400080210ff */
[----:B---3--:R-:W-:Y:S05]  /*cd60*/  @!P1 BRA `(.L_x_323) ;  /* 0xfffffffc00f09947 */ /* 0x008fea000383ffff */
[----:B------:R-:W-:Y:S05]  /*cd70*/  BRA `(.L_x_324) ;  /* 0xffffff9800887947 */ /* 0x000fea000383ffff */
.L_x_115:
[----:B--2---:R-:W-:-:S07]  /*cd80*/  MOV R4, UR4 ;  /* 0x0000000400047c02 */ /* 0x004fce0008000f00 */
.L_x_325:
[----:B--2---:R2:W3:Y:S02]  /*cd90*/  SYNCS.PHASECHK.TRANS64.TRYWAIT P1, [R4+URZ+0x4a0], R5 ;  /* 0x0004a005040075a7 */ /* 0x0044e400080211ff */
[----:B---3--:R-:W-:Y:S05]  /*cda0*/  @!P1 NANOSLEEP.SYNCS 0x989680 ;  /* 0x009896800000995d */ /* 0x008fea0003900000 */
[----:B------:R-:W3:Y:S02]  /*cdb0*/  @!P1 SYNCS.PHASECHK.TRANS64 P1, [R4+URZ+0x4a0], R5 ;  /* 0x0004a005040095a7 */ /* 0x000ee400080210ff */
[----:B---3--:R-:W-:Y:S05]  /*cdc0*/  @!P1 BRA `(.L_x_325) ;  /* 0xfffffffc00f09947 */ /* 0x008fea000383ffff */
[----:B------:R-:W-:Y:S05]  /*cdd0*/  BRA `(.L_x_326) ;  /* 0xffffff9800907947 */ /* 0x000fea000383ffff */
.L_x_125:
[----:B--2---:R-:W-:-:S04]  /*cde0*/  MOV R5, UR5 ;  /* 0x0000000500057c02 */ /* 0x004fc80008000f00 */
[----:B------:R2:W3:Y:S03]  /*cdf0*/  SYNCS.PHASECHK.TRANS64.TRYWAIT P0, [R5+URZ+0x8], R6 ;  /* 0x00000806050075a7 */ /* 0x0004e600080011ff */
[----:B---3--:R-:W-:Y:S05]  /*ce00*/  @!P0 NANOSLEEP.SYNCS 0x989680 ;  /* 0x009896800000895d */ /* 0x008fea0003900000 */
[----:B------:R-:W3:Y:S02]  /*ce10*/  @!P0 SYNCS.PHASECHK.TRANS64 P0, [R5+URZ+0x8], R6 ;  /* 0x00000806050085a7 */ /* 0x000ee400080010ff */
[----:B---3--:R-:W-:Y:S05]  /*ce20*/  @!P0 BRA `(.L_x_125) ;  /* 0xfffffffc00ec8947 */ /* 0x008fea000383ffff */
[----:B------:R-:W-:Y:S05]  /*ce30*/  BRA `(.L_x_124) ;  /* 0xffffff9c005c7947 */ /* 0x000fea000383ffff */
.L_x_127:
[----:B------:R-:W-:Y:S01]  /*ce40*/  BSSY B0, `(.L_x_327) ;  /* 0x0000006000007945 */ /* 0x000fe20003800000 */
[----:B------:R-:W-:-:S07]  /*ce50*/  MOV R15, 0xffffffff ;  /* 0xffffffff000f7802 */ /* 0x000fce0000000f00 */
[----:B-12--5:R-:W-:Y:S05]  /*ce60*/  WARPSYNC.COLLECTIVE R15, `(.L_x_328) ;  /* 0x000000000f0c7348 */ /* 0x026fea0003c00000 */
[----:B------:R-:W-:Y:S02]  /*ce70*/  ELECT P6, UR79, PT ;  /* 0x00000000004f782f */ /* 0x000fe400038c0000 */
[----:B------:R-:W-:Y:S01]  /*ce80*/  MOV R14, UR79 ;  /* 0x0000004f000e7c02 */ /* 0x000fe20008000f00 */
[----:B-12--5:R-:W-:Y:S10]  /*ce90*/  ENDCOLLECTIVE ;  /* 0x000000000000791b */ /* 0x026ff40003800000 */
.L_x_328:
[----:B------:R-:W-:Y:S05]  /*cea0*/  BSYNC B0 ;  /* 0x0000000000007941 */ /* 0x000fea0003800000 */
.L_x_327:
[----:B------:R-:W-:Y:S01]  /*ceb0*/  PLOP3.LUT P0, PT, P6, PT, PT, 0x80, 0x8 ;  /* 0x000000000008781c */ /* 0x000fe2000370f070 */
[----:B------:R-:W-:-:S12]  /*cec0*/  BRA `(.L_x_329) ;  /* 0xffffff9c00887947 */ /* 0x000fd8000383ffff */
.L_x_129:
[----:B--2---:R-:W-:-:S04]  /*ced0*/  MOV R3, UR5 ;  /* 0x0000000500037c02 */ /* 0x004fc80008000f00 */
[----:B------:R2:W3:Y:S03]  /*cee0*/  SYNCS.PHASECHK.TRANS64.TRYWAIT P0, [R3+URZ+0x8], R4 ;  /* 0x00000804030075a7 */ /* 0x0004e600080011ff */
[----:B---3--:R-:W-:Y:S05]  /*cef0*/  @!P0 NANOSLEEP.SYNCS 0x989680 ;  /* 0x009896800000895d */ /* 0x008fea0003900000 */
[----:B------:R-:W3:Y:S02]  /*cf00*/  @!P0 SYNCS.PHASECHK.TRANS64 P0, [R3+URZ+0x8], R4 ;  /* 0x00000804030085a7 */ /* 0x000ee400080010ff */
[----:B---3--:R-:W-:Y:S05]  /*cf10*/  @!P0 BRA `(.L_x_129) ;  /* 0xfffffffc00ec8947 */ /* 0x008fea000383ffff */
[----:B------:R-:W-:Y:S05]  /*cf20*/  BRA `(.L_x_128) ;  /* 0xffffff9c008c7947 */ /* 0x000fea000383ffff */
.L_x_130:
[----:B------:R-:W-:-:S07]  /*cf30*/  MOV R4, UR15 ;  /* 0x0000000f00047c02 */ /* 0x000fce0008000f00 */
.L_x_330:
[----:B-1----:R1:W2:Y:S02]  /*cf40*/  SYNCS.PHASECHK.TRANS64.TRYWAIT P0, [R4+URZ+0x4a0], R5 ;  /* 0x0004a005040075a7 */ /* 0x0022a400080011ff */
[----:B--2---:R-:W-:Y:S05]  /*cf50*/  @!P0 NANOSLEEP.SYNCS 0x989680 ;  /* 0x009896800000895d */ /* 0x004fea0003900000 */
[----:B------:R-:W2:Y:S02]  /*cf60*/  @!P0 SYNCS.PHASECHK.TRANS64 P0, [R4+URZ+0x4a0], R5 ;  /* 0x0004a005040085a7 */ /* 0x000ea400080010ff */
[----:B--2---:R-:W-:Y:S05]  /*cf70*/  @!P0 BRA `(.L_x_330) ;  /* 0xfffffffc00f08947 */ /* 0x004fea000383ffff */
[----:B------:R-:W-:Y:S05]  /*cf80*/  BRA `(.L_x_331) ;  /* 0xffffffa000607947 */ /* 0x000fea000383ffff */
.L_x_132:
[----:B------:R-:W-:-:S07]  /*cf90*/  MOV R4, UR20 ;  /* 0x0000001400047c02 */ /* 0x000fce0008000f00 */
.L_x_332:
[----:B-1----:R1:W2:Y:S02]  /*cfa0*/  SYNCS.PHASECHK.TRANS64.TRYWAIT P0, [R4+URZ+0x4c0], R5 ;  /* 0x0004c005040075a7 */ /* 0x0022a400080011ff */
[----:B--2---:R-:W-:Y:S05]  /*cfb0*/  @!P0 NANOSLEEP.SYNCS 0x989680 ;  /* 0x009896800000895d */ /* 0x004fea0003900000 */
[----:B------:R-:W2:Y:S02]  /*cfc0*/  @!P0 SYNCS.PHASECHK.TRANS64 P0, [R4+URZ+0x4c0], R5 ;  /* 0x0004c005040085a7 */ /* 0x000ea400080010ff */
[----:B--2---:R-:W-:Y:S05]  /*cfd0*/  @!P0 BRA `(.L_x_332) ;  /* 0xfffffffc00f08947 */ /* 0x004fea000383ffff */
[----:B------:R-:W-:Y:S05]  /*cfe0*/  BRA `(.L_x_131) ;  /* 0xffffffa000807947 */ /* 0x000fea000383ffff */
.L_x_136:
[----:B-1----:R-:W-:Y:S07]  /*cff0*/  MOV R4, UR10 ;  /* 0x0000000a00047c02 */ /* 0x002fee0008000f00 */
.L_x_333:
[----:B-1----:R1:W2:Y:S02]  /*d000*/  SYNCS.PHASECHK.TRANS64.TRYWAIT P0, [R4+URZ], R6 ;  /* 0x00000006040075a7 */ /* 0x0022a400080011ff */
[----:B--2---:R-:W-:Y:S05]  /*d010*/  @!P0 NANOSLEEP.SYNCS 0x989680 ;  /* 0x009896800000895d */ /* 0x004fea0003900000 */
[----:B------:R-:W2:Y:S02]  /*d020*/  @!P0 SYNCS.PHASECHK.TRANS64 P0, [R4+URZ], R6 ;  /* 0x00000006040085a7 */ /* 0x000ea400080010ff */
[----:B--2---:R-:W-:Y:S05]  /*d030*/  @!P0 BRA `(.L_x_333) ;  /* 0xfffffffc00f08947 */ /* 0x004fea000383ffff */
[----:B------:R-:W-:Y:S05]  /*d040*/  BRA `(.L_x_135) ;  /* 0xffffffa000b87947 */ /* 0x000fea000383ffff */
.L_x_140:
[----:B--2---:R-:W-:-:S07]  /*d050*/  MOV R0, UR4 ;  /* 0x0000000400007c02 */ /* 0x004fce0008000f00 */
.L_x_334:
[----:B--2---:R2:W3:Y:S02]  /*d060*/  SYNCS.PHASECHK.TRANS64.TRYWAIT P0, [R0+URZ], R2 ;  /* 0x00000002000075a7 */ /* 0x0044e400080011ff */
[----:B---3--:R-:W-:Y:S05]  /*d070*/  @!P0 NANOSLEEP.SYNCS 0x989680 ;  /* 0x009896800000895d */ /* 0x008fea0003900000 */
[----:B------:R-:W3:Y:S02]  /*d080*/  @!P0 SYNCS.PHASECHK.TRANS64 P0, [R0+URZ], R2 ;  /* 0x00000002000085a7 */ /* 0x000ee400080010ff */
[----:B---3--:R-:W-:Y:S05]  /*d090*/  @!P0 BRA `(.L_x_334) ;  /* 0xfffffffc00f08947 */ /* 0x008fea000383ffff */
[----:B------:R-:W-:Y:S05]  /*d0a0*/  BRA `(.L_x_335) ;  /* 0xffffffa400687947 */ /* 0x000fea000383ffff */
.L_x_143:
[----:B------:R-:W-:-:S07]  /*d0b0*/  MOV R0, UR15 ;  /* 0x0000000f00007c02 */ /* 0x000fce0008000f00 */
.L_x_336:
[----:B--2---:R2:W3:Y:S02]  /*d0c0*/  SYNCS.PHASECHK.TRANS64.TRYWAIT P1, [R0+URZ+0x4d0], R2 ;  /* 0x0004d002000075a7 */ /* 0x0044e400080211ff */
[----:B---3--:R-:W-:Y:S05]  /*d0d0*/  @!P1 NANOSLEEP.SYNCS 0x989680 ;  /* 0x009896800000995d */ /* 0x008fea0003900000 */
[----:B------:R-:W3:Y:S02]  /*d0e0*/  @!P1 SYNCS.PHASECHK.TRANS64 P1, [R0+URZ+0x4d0], R2 ;  /* 0x0004d002000095a7 */ /* 0x000ee400080210ff */
[----:B---3--:R-:W-:Y:S05]  /*d0f0*/  @!P1 BRA `(.L_x_336) ;  /* 0xfffffffc00f09947 */ /* 0x008fea000383ffff */
[----:B------:R-:W-:Y:S05]  /*d100*/  BRA `(.L_x_337) ;  /* 0xffffffa400b47947 */ /* 0x000fea000383ffff */
.L_x_148:
[----:B------:R-:W-:Y:S07]  /*d110*/  MOV R0, UR19 ;  /* 0x0000001300007c02 */ /* 0x000fee0008000f00 */
.L_x_338:
[----:B-1----:R1:W2:Y:S02]  /*d120*/  SYNCS.PHASECHK.TRANS64.TRYWAIT P0, [R0+URZ+0x4a0], R2 ;  /* 0x0004a002000075a7 */ /* 0x0022a400080011ff */
[----:B--2---:R-:W-:Y:S05]  /*d130*/  @!P0 NANOSLEEP.SYNCS 0x989680 ;  /* 0x009896800000895d */ /* 0x004fea0003900000 */
[----:B------:R-:W2:Y:S02]  /*d140*/  @!P0 SYNCS.PHASECHK.TRANS64 P0, [R0+URZ+0x4a0], R2 ;  /* 0x0004a002000085a7 */ /* 0x000ea400080010ff */
[----:B--2---:R-:W-:Y:S05]  /*d150*/  @!P0 BRA `(.L_x_338) ;  /* 0xfffffffc00f08947 */ /* 0x004fea000383ffff */
[----:B------:R-:W-:Y:S05]  /*d160*/  BRA `(.L_x_339) ;  /* 0xffffffac008c7947 */ /* 0x000fea000383ffff */
.L_x_151:
[----:B------:R-:W-:Y:S07]  /*d170*/  MOV R0, UR19 ;  /* 0x0000001300007c02 */ /* 0x000fee0008000f00 */
.L_x_340:
[----:B-1----:R1:W2:Y:S02]  /*d180*/  SYNCS.PHASECHK.TRANS64.TRYWAIT P0, [R0+URZ+0x498], R3 ;  /* 0x00049803000075a7 */ /* 0x0022a400080011ff */
[----:B--2---:R-:W-:Y:S05]  /*d190*/  @!P0 NANOSLEEP.SYNCS 0x989680 ;  /* 0x009896800000895d */ /* 0x004fea0003900000 */
[----:B------:R-:W2:Y:S02]  /*d1a0*/  @!P0 SYNCS.PHASECHK.TRANS64 P0, [R0+URZ+0x498], R3 ;  /* 0x00049803000085a7 */ /* 0x000ea400080010ff */
[----:B--2---:R-:W-:Y:S05]  /*d1b0*/  @!P0 BRA `(.L_x_340) ;  /* 0xfffffffc00f08947 */ /* 0x004fea000383ffff */
[----:B------:R-:W-:Y:S05]  /*d1c0*/  BRA `(.L_x_150) ;  /* 0xffffffb000ec7947 */ /* 0x000fea000383ffff */
.L_x_154:
[----:B-1----:R-:W-:Y:S07]  /*d1d0*/  MOV R0, UR19 ;  /* 0x0000001300007c02 */ /* 0x002fee0008000f00 */
.L_x_341:
[----:B-1----:R1:W2:Y:S02]  /*d1e0*/  SYNCS.PHASECHK.TRANS64.TRYWAIT P2, [R0+URZ+0x488], R2 ;  /* 0x00048802000075a7 */ /* 0x0022a400080411ff */
[----:B--2---:R-:W-:Y:S05]  /*d1f0*/  @!P2 NANOSLEEP.SYNCS 0x989680 ;  /* 0x009896800000a95d */ /* 0x004fea0003900000 */
[----:B------:R-:W2:Y:S02]  /*d200*/  @!P2 SYNCS.PHASECHK.TRANS64 P2, [R0+URZ+0x488], R2 ;  /* 0x000488020000a5a7 */ /* 0x000ea400080410ff */
[----:B--2---:R-:W-:Y:S05]  /*d210*/  @!P2 BRA `(.L_x_341) ;  /* 0xfffffffc00f0a947 */ /* 0x004fea000383ffff */
[----:B------:R-:W-:Y:S05]  /*d220*/  BRA `(.L_x_342) ;  /* 0xffffffb400487947 */ /* 0x000fea000383ffff */
.L_x_159:
[----:B------:R-:W-:Y:S07]  /*d230*/  MOV R0, UR44 ;  /* 0x0000002c00007c02 */ /* 0x000fee0008000f00 */
.L_x_343:
[----:B-1----:R1:W2:Y:S02]  /*d240*/  SYNCS.PHASECHK.TRANS64.TRYWAIT P0, [R0+URZ+0x4a0], R2 ;  /* 0x0004a002000075a7 */ /* 0x0022a400080011ff */
[----:B--2---:R-:W-:Y:S05]  /*d250*/  @!P0 NANOSLEEP.SYNCS 0x989680 ;  /* 0x009896800000895d */ /* 0x004fea0003900000 */
[----:B------:R-:W2:Y:S02]  /*d260*/  @!P0 SYNCS.PHASECHK.TRANS64 P0, [R0+URZ+0x4a0], R2 ;  /* 0x0004a002000085a7 */ /* 0x000ea400080010ff */
[----:B--2---:R-:W-:Y:S05]  /*d270*/  @!P0 BRA `(.L_x_343) ;  /* 0xfffffffc00f08947 */ /* 0x004fea000383ffff */
[----:B------:R-:W-:Y:S05]  /*d280*/  BRA `(.L_x_344) ;  /* 0xffffffbc008c7947 */ /* 0x000fea000383ffff */
.L_x_170:
[----:B-1----:R-:W-:Y:S04]  /*d290*/  MOV R3, UR44 ;  /* 0x0000002c00037c02 */ /* 0x002fe80008000f00 */
[----:B------:R1:W2:Y:S03]  /*d2a0*/  SYNCS.PHASECHK.TRANS64.TRYWAIT P1, [R3+URZ+0x480], R4 ;  /* 0x00048004030075a7 */ /* 0x0002a600080211ff */
[----:B--2---:R-:W-:Y:S05]  /*d2b0*/  @!P1 NANOSLEEP.SYNCS 0x989680 ;  /* 0x009896800000995d */ /* 0x004fea0003900000 */
[----:B------:R-:W2:Y:S02]  /*d2c0*/  @!P1 SYNCS.PHASECHK.TRANS64 P1, [R3+URZ+0x480], R4 ;  /* 0x00048004030095a7 */ /* 0x000ea400080210ff */
[----:B--2---:R-:W-:Y:S05]  /*d2d0*/  @!P1 BRA `(.L_x_170) ;  /* 0xfffffffc00ec9947 */ /* 0x004fea000383ffff */
[----:B------:R-:W-:Y:S05]  /*d2e0*/  BRA `(.L_x_169) ;  /* 0xffffffc800cc7947 */ /* 0x000fea000383ffff */
.L_x_172:
[----:B-1----:R1:W2:Y:S02]  /*d2f0*/  SYNCS.PHASECHK.TRANS64.TRYWAIT P1, [R87+URZ+0x4b0], R0 ;  /* 0x0004b000570075a7 */ /* 0x0022a400080211ff */
[----:B--2---:R-:W-:Y:S05]  /*d300*/  @!P1 NANOSLEEP.SYNCS 0x989680 ;  /* 0x009896800000995d */ /* 0x004fea0003900000 */
[----:B------:R-:W2:Y:S02]  /*d310*/  @!P1 SYNCS.PHASECHK.TRANS64 P1, [R87+URZ+0x4b0], R0 ;  /* 0x0004b000570095a7 */ /* 0x000ea400080210ff */
[----:B--2---:R-:W-:Y:S05]  /*d320*/  @!P1 BRA `(.L_x_172) ;  /* 0xfffffffc00f09947 */ /* 0x004fea000383ffff */
[----:B------:R-:W-:Y:S05]  /*d330*/  BRA `(.L_x_171) ;  /* 0xffffffcc000c7947 */ /* 0x000fea000383ffff */
        .weak           $__internal_0_$__cuda_sm10x_tcgen05_guardrail_trap_col_being_dealloced_not_returned_by_alloc
        .type           $__internal_0_$__cuda_sm10x_tcgen05_guardrail_trap_col_being_dealloced_not_returned_by_alloc,@function
        .size           $__internal_0_$__cuda_sm10x_tcgen05_guardrail_trap_col_being_dealloced_not_returned_by_alloc,($__internal_1_$__cuda_sm10x_tcgen05_guardrail_trap_phase_invalid_during_alloc - $__internal_0_$__cuda_sm10x_tcgen05_guardrail_trap_col_being_dealloced_not_returned_by_alloc)
$__internal_0_$__cuda_sm10x_tcgen05_guardrail_trap_col_being_dealloced_not_returned_by_alloc:
[----:B------:R-:W-:Y:S05]  /*d340*/  BPT.TRAP 0x1 ;  /* 0x000000040000795c */ /* 0x000fea0000300000 */
[----:B------:R-:W-:-:S04]  /*d350*/  HFMA2 R3, -RZ, RZ, 0, 0 ;  /* 0x00000000ff037431 */ /* 0x000fc800000001ff */
[----:B------:R-:W-:Y:S05]  /*d360*/  RET.REL.NODEC R2 `(_ZN7cutlass13device_kernelINS_4conv6kernel13ConvUniversalINS1_16ConvProblemShapeILNS1_8OperatorE2ELi3EEENS1_10collective14CollectiveConvINS1_47MainloopSm100TmaUmmaWarpSpecializedImplicitGemmILS5_2ELi72ELi3ELi1ELi2EN4cute5tupleIJNSA_1CILi2EEENSC_ILi1EEESE_EEEEENSB_IJNSC_ILi128EEENSB_IJNSC_ILi64EEEEEENSB_IJNSC_ILi32EEEEEEEEENS_12float_e4m3_tESN_NSA_8TiledMMAINSA_8MMA_AtomIJNSA_10MMA_TraitsINSA_25SM100_MMA_F8F6F4_2x1SM_SSEJSN_SN_fSH_SI_NSA_17integral_constantINSA_4UMMA5MajorELSU_1EEESV_NSS_INST_7ScaleInELSW_0EEESX_EEEEEENSA_6LayoutINSB_IJSE_SE_SE_EEENSB_IJNSC_ILi0EEES12_S12_EEEEENSB_IJNSA_10UnderscoreES15_S15_EEEEENS7_6detail27Sm100ImplicitGemmTileTraitsINSA_18SM100_TMA_2SM_LOADENSA_14ComposedLayoutINSA_7SwizzleILi2ELi4ELi3EEENSA_18smem_ptr_flag_bitsILi8EEENS10_INSB_IJSI_NSC_ILi8EEEEEENSB_IJSE_SI_EEEEEEEvEENS19_INSA_25SM100_TMA_2SM_LOAD_IM2COLENS1B_INS1C_ILi1ELi4ELi3EEES1F_NS10_INSB_IJSK_S1G_EEENSB_IJSE_SK_EEEEEEEvEEEENS_8epilogue10collective18CollectiveEpilogueINS1U_23Sm100TmaWarpSpecializedILi1ELi1ELi32ELb0ELb0EEEJNSB_IJSI_SJ_SL_EEENSB_IJNS10_ISI_SE_EES20_EEESN_NSB_IJlNSB_IJSE_lllEEES12_EEESN_S23_NS1U_6fusion15FusionCallbacksIS1Y_NS24_17LinearCombinationISN_fSN_fLNS_15FloatRoundStyleE2EEES1Z_S21_JEEENSA_5SM1004TMEM4LOAD26SM100_TMEM_LOAD_32dp32b32xENSA_13SM90_TMA_LOADENS1B_IS1D_S1F_NS10_INSB_IJS1G_SI_EEENSB_IJSI_SE_EEEEEEENSA_39AutoVectorizingCopyWithAssumedAlignmentILi128EEENSA_14SM90_TMA_STOREES2I_S2K_S2K_EEEvvEEEEvNT_6ParamsE) ;  /* 0xffffff2c02247950 */ /* 0x000fea0003c3ffff */
        .weak           $__internal_1_$__cuda_sm10x_tcgen05_guardrail_trap_phase_invalid_during_alloc
        .type           $__internal_1_$__cuda_sm10x_tcgen05_guardrail_trap_phase_invalid_during_alloc,@function
        .size           $__internal_1_$__cuda_sm10x_tcgen05_guardrail_trap_phase_invalid_during_alloc,($__internal_2_$__cuda_sm10x_tcgen05_guardrail_trap_unallocated_columns_being_dealloced - $__internal_1_$__cuda_sm10x_tcgen05_guardrail_trap_phase_invalid_during_alloc)
$__internal_1_$__cuda_sm10x_tcgen05_guardrail_trap_phase_invalid_during_alloc:
[----:B------:R-:W-:Y:S05]  /*d370*/  BPT.TRAP 0x1 ;  /* 0x000000040000795c */ /* 0x000fea0000300000 */
[----:B------:R-:W-:-:S04]  /*d380*/  MOV R5, 0x0 ;  /* 0x0000000000057802 */ /* 0x000fc80000000f00 */
[----:B------:R-:W-:Y:S05]  /*d390*/  RET.REL.NODEC R4 `(_ZN7cutlass13device_kernelINS_4conv6kernel13ConvUniversalINS1_16ConvProblemShapeILNS1_8OperatorE2ELi3EEENS1_10collective14CollectiveConvINS1_47MainloopSm100TmaUmmaWarpSpecializedImplicitGemmILS5_2ELi72ELi3ELi1ELi2EN4cute5tupleIJNSA_1CILi2EEENSC_ILi1EEESE_EEEEENSB_IJNSC_ILi128EEENSB_IJNSC_ILi64EEEEEENSB_IJNSC_ILi32EEEEEEEEENS_12float_e4m3_tESN_NSA_8TiledMMAINSA_8MMA_AtomIJNSA_10MMA_TraitsINSA_25SM100_MMA_F8F6F4_2x1SM_SSEJSN_SN_fSH_SI_NSA_17integral_constantINSA_4UMMA5MajorELSU_1EEESV_NSS_INST_7ScaleInELSW_0EEESX_EEEEEENSA_6LayoutINSB_IJSE_SE_SE_EEENSB_IJNSC_ILi0EEES12_S12_EEEEENSB_IJNSA_10UnderscoreES15_S15_EEEEENS7_6detail27Sm100ImplicitGemmTileTraitsINSA_18SM100_TMA_2SM_LOADENSA_14ComposedLayoutINSA_7SwizzleILi2ELi4ELi3EEENSA_18smem_ptr_flag_bitsILi8EEENS10_INSB_IJSI_NSC_ILi8EEEEEENSB_IJSE_SI_EEEEEEEvEENS19_INSA_25SM100_TMA_2SM_LOAD_IM2COLENS1B_INS1C_ILi1ELi4ELi3EEES1F_NS10_INSB_IJSK_S1G_EEENSB_IJSE_SK_EEEEEEEvEEEENS_8epilogue10collective18CollectiveEpilogueINS1U_23Sm100TmaWarpSpecializedILi1ELi1ELi32ELb0ELb0EEEJNSB_IJSI_SJ_SL_EEENSB_IJNS10_ISI_SE_EES20_EEESN_NSB_IJlNSB_IJSE_lllEEES12_EEESN_S23_NS1U_6fusion15FusionCallbacksIS1Y_NS24_17LinearCombinationISN_fSN_fLNS_15FloatRoundStyleE2EEES1Z_S21_JEEENSA_5SM1004TMEM4LOAD26SM100_TMEM_LOAD_32dp32b32xENSA_13SM90_TMA_LOADENS1B_IS1D_S1F_NS10_INSB_IJS1G_SI_EEENSB_IJSI_SE_EEEEEEENSA_39AutoVectorizingCopyWithAssumedAlignmentILi128EEENSA_14SM90_TMA_STOREES2I_S2K_S2K_EEEvvEEEEvNT_6ParamsE) ;  /* 0xffffff2c04187950 */ /* 0x000fea0003c3ffff */
        .weak           $__internal_2_$__cuda_sm10x_tcgen05_guardrail_trap_unallocated_columns_being_dealloced
        .type           $__internal_2_$__cuda_sm10x_tcgen05_guardrail_trap_unallocated_columns_being_dealloced,@function
        .size           $__internal_2_$__cuda_sm10x_tcgen05_guardrail_trap_unallocated_columns_being_dealloced,(.L_x_346 - $__internal_2_$__cuda_sm10x_tcgen05_guardrail_trap_unallocated_columns_being_dealloced)
$__internal_2_$__cuda_sm10x_tcgen05_guardrail_trap_unallocated_columns_being_dealloced:
[----:B------:R-:W-:Y:S05]  /*d3a0*/  BPT.TRAP 0x1 ;  /* 0x000000040000795c */ /* 0x000fea0000300000 */
[----:B------:R-:W-:-:S04]  /*d3b0*/  HFMA2 R3, -RZ, RZ, 0, 0 ;  /* 0x00000000ff037431 */ /* 0x000fc800000001ff */
[----:B------:R-:W-:Y:S05]  /*d3c0*/  RET.REL.NODEC R2 `(_ZN7cutlass13device_kernelINS_4conv6kernel13ConvUniversalINS1_16ConvProblemShapeILNS1_8OperatorE2ELi3EEENS1_10collective14CollectiveConvINS1_47MainloopSm100TmaUmmaWarpSpecializedImplicitGemmILS5_2ELi72ELi3ELi1ELi2EN4cute5tupleIJNSA_1CILi2EEENSC_ILi1EEESE_EEEEENSB_IJNSC_ILi128EEENSB_IJNSC_ILi64EEEEEENSB_IJNSC_ILi32EEEEEEEEENS_12float_e4m3_tESN_NSA_8TiledMMAINSA_8MMA_AtomIJNSA_10MMA_TraitsINSA_25SM100_MMA_F8F6F4_2x1SM_SSEJSN_SN_fSH_SI_NSA_17integral_constantINSA_4UMMA5MajorELSU_1EEESV_NSS_INST_7ScaleInELSW_0EEESX_EEEEEENSA_6LayoutINSB_IJSE_SE_SE_EEENSB_IJNSC_ILi0EEES12_S12_EEEEENSB_IJNSA_10UnderscoreES15_S15_EEEEENS7_6detail27Sm100ImplicitGemmTileTraitsINSA_18SM100_TMA_2SM_LOADENSA_14ComposedLayoutINSA_7SwizzleILi2ELi4ELi3EEENSA_18smem_ptr_flag_bitsILi8EEENS10_INSB_IJSI_NSC_ILi8EEEEEENSB_IJSE_SI_EEEEEEEvEENS19_INSA_25SM100_TMA_2SM_LOAD_IM2COLENS1B_INS1C_ILi1ELi4ELi3EEES1F_NS10_INSB_IJSK_S1G_EEENSB_IJSE_SK_EEEEEEEvEEEENS_8epilogue10collective18CollectiveEpilogueINS1U_23Sm100TmaWarpSpecializedILi1ELi1ELi32ELb0ELb0EEEJNSB_IJSI_SJ_SL_EEENSB_IJNS10_ISI_SE_EES20_EEESN_NSB_IJlNSB_IJSE_lllEEES12_EEESN_S23_NS1U_6fusion15FusionCallbacksIS1Y_NS24_17LinearCombinationISN_fSN_fLNS_15FloatRoundStyleE2EEES1Z_S21_JEEENSA_5SM1004TMEM4LOAD26SM100_TMEM_LOAD_32dp32b32xENSA_13SM90_TMA_LOADENS1B_IS1D_S1F_NS10_INSB_IJS1G_SI_EEENSB_IJSI_SE_EEEEEEENSA_39AutoVectorizingCopyWithAssumedAlignmentILi128EEENSA_14SM90_TMA_STOREES2I_S2K_S2K_EEEvvEEEEvNT_6ParamsE) ;  /* 0xffffff2c020c7950 */ /* 0x000fea0003c3ffff */
.L_x_345:
[----:B------:R-:W-:-:S00]  /*d3d0*/  BRA `(.L_x_345) ;  /* 0xfffffffc00fc7947 */ /* 0x000fc0000383ffff */
[----:B------:R-:W-:-:S00]  /*d3e0*/  NOP ;  /* 0x0000000000007918 */ /* 0x000fc00000000000 */
        /* <DEDUP_REMOVED lines=9> */
.L_x_346:


//--------------------- .nv.global.init           --------------------------
	.section	.nv.global.init,"aw",@progbits
.nv.global.init:
	.type		$str$29,@object
	.size		$str$29,($str$30 - $str$29)
$str$29:
        /*0000*/ 	.byte	0x28, 0x61, 0x64, 0x64, 0x72, 0x65, 0x73, 0x73, 0x20, 0x26, 0x20, 0x6d, 0x61, 0x73, 0x6b, 0x29
        /*0010*/ 	.byte	0x20, 0x3d, 0x3d, 0x20, 0x30, 0x00
	.type		$str$30,@object
	.size		$str$30,($str$28 - $str$30)
$str$30:
        /*0016*/ 	.byte	0x2f, 0x74, 0x6d, 0x70, 0x2f, 0x63, 0x75, 0x74, 0x6c, 0x61, 0x73, 0x73, 0x5f, 0x73, 0x77, 0x65
        /*0026*/ 	.byte	0x65, 0x70, 0x5f, 0x73, 0x72, 0x63, 0x2f, 0x69, 0x6e, 0x63, 0x6c, 0x75, 0x64, 0x65, 0x2f, 0x63
        /*0036*/ 	.byte	0x75, 0x74, 0x65, 0x2f, 0x70, 0x6f, 0x69, 0x6e, 0x74, 0x65, 0x72, 0x5f, 0x66, 0x6c, 0x61, 0x67
        /*0046*/ 	.byte	0x67, 0x65, 0x64, 0x2e, 0x68, 0x70, 0x70, 0x00
	.type		$str$28,@object
	.size		$str$28,($str$27 - $str$28)
$str$28:
        /*004e*/ 	.byte	0x2f, 0x74, 0x6d, 0x70, 0x2f, 0x63, 0x75, 0x74, 0x6c, 0x61, 0x73, 0x73, 0x5f, 0x73, 0x77, 0x65
        /*005e*/ 	.byte	0x65, 0x70, 0x5f, 0x73, 0x72, 0x63, 0x2f, 0x69, 0x6e, 0x63, 0x6c, 0x75, 0x64, 0x65, 0x2f, 0x63
        /*006e*/ 	.byte	0x75, 0x74, 0x65, 0x2f, 0x61, 0x74, 0x6f, 0x6d, 0x2f, 0x63, 0x6f, 0x70, 0x79, 0x5f, 0x74, 0x72
        /*007e*/ 	.byte	0x61, 0x69, 0x74, 0x73, 0x5f, 0x73, 0x6d, 0x31, 0x30, 0x30, 0x2e, 0x68, 0x70, 0x70, 0x00
	.type		$str$27,@object
	.size		$str$27,(__unnamed_1 - $str$27)
$str$27:
        /*008d*/ 	.byte	0x28, 0x28, 0x75, 0x69, 0x6e, 0x74, 0x33, 0x32, 0x5f, 0x74, 0x28, 0x74, 0x68, 0x72, 0x65, 0x61
        /*009d*/ 	.byte	0x64, 0x49, 0x64, 0x78, 0x2e, 0x78, 0x29, 0x20, 0x2f, 0x20, 0x33, 0x32, 0x29, 0x20, 0x25, 0x20
        /*00ad*/ 	.byte	0x34, 0x29, 0x20, 0x3d, 0x3d, 0x20, 0x28, 0x28, 0x28, 0x74, 0x6d, 0x65, 0x6d, 0x5f, 0x61, 0x64
        /*00bd*/ 	.byte	0x64, 0x72, 0x20, 0x3e, 0x3e, 0x20, 0x31, 0x36, 0x29, 0x20, 0x2f, 0x20, 0x33, 0x32, 0x29, 0x20
        /*00cd*/ 	.byte	0x25, 0x20, 0x34, 0x29, 0x00
	.type		__unnamed_1,@object
	.size		__unnamed_1,(__unnamed_2 - __unnamed_1)
__unnamed_1:
        /*00d2*/ 	.byte	0x61, 0x75, 0x74, 0x6f, 0x20, 0x63, 0x75, 0x74, 0x65, 0x3a, 0x3a, 0x61, 0x73, 0x5f, 0x70, 0x6f
        /* <DEDUP_REMOVED lines=24> */
        /*0262*/ 	.byte	0x3c, 0x34, 0x30, 0x39, 0x36, 0x3e, 0x3e, 0x3e, 0x3e, 0x5d, 0x00
	.type		__unnamed_2,@object
	.size		__unnamed_2,(.L_2 - __unnamed_2)
__unnamed_2:
        /* <DEDUP_REMOVED lines=40> */
        /*04ed*/ 	.byte	0x74, 0x65, 0x3a, 0x3a, 0x43, 0x3c, 0x30, 0x3e, 0x3e, 0x3e, 0x3e, 0x5d, 0x00
.L_2:


//--------------------- .nv.shared._ZN7cutlass13device_kernelINS_4conv6kernel13ConvUniversalINS1_16ConvProblemShapeILNS1_8OperatorE2ELi3EEENS1_10collective14CollectiveConvINS1_47MainloopSm100TmaUmmaWarpSpecializedImplicitGemmILS5_2ELi72ELi3ELi1ELi2EN4cute5tupleIJNSA_1CILi2EEENSC_ILi1EEESE_EEEEENSB_IJNSC_ILi128EEENSB_IJNSC_ILi64EEEEEENSB_IJNSC_ILi32EEEEEEEEENS_12float_e4m3_tESN_NSA_8TiledMMAINSA_8MMA_AtomIJNSA_10MMA_TraitsINSA_25SM100_MMA_F8F6F4_2x1SM_SSEJSN_SN_fSH_SI_NSA_17integral_constantINSA_4UMMA5MajorELSU_1EEESV_NSS_INST_7ScaleInELSW_0EEESX_EEEEEENSA_6LayoutINSB_IJSE_SE_SE_EEENSB_IJNSC_ILi0EEES12_S12_EEEEENSB_IJNSA_10UnderscoreES15_S15_EEEEENS7_6detail27Sm100ImplicitGemmTileTraitsINSA_18SM100_TMA_2SM_LOADENSA_14ComposedLayoutINSA_7SwizzleILi2ELi4ELi3EEENSA_18smem_ptr_flag_bitsILi8EEENS10_INSB_IJSI_NSC_ILi8EEEEEENSB_IJSE_SI_EEEEEEEvEENS19_INSA_25SM100_TMA_2SM_LOAD_IM2COLENS1B_INS1C_ILi1ELi4ELi3EEES1F_NS10_INSB_IJSK_S1G_EEENSB_IJSE_SK_EEEEEEEvEEEENS_8epilogue10collective18CollectiveEpilogueINS1U_23Sm100TmaWarpSpecializedILi1ELi1ELi32ELb0ELb0EEEJNSB_IJSI_SJ_SL_EEENSB_IJNS10_ISI_SE_EES20_EEESN_NSB_IJlNSB_IJSE_lllEEES12_EEESN_S23_NS1U_6fusion15FusionCallbacksIS1Y_NS24_17LinearCombinationISN_fSN_fLNS_15FloatRoundStyleE2EEES1Z_S21_JEEENSA_5SM1004TMEM4LOAD26SM100_TMEM_LOAD_32dp32b32xENSA_13SM90_TMA_LOADENS1B_IS1D_S1F_NS10_INSB_IJS1G_SI_EEENSB_IJSI_SE_EEEEEEENSA_39AutoVectorizingCopyWithAssumedAlignmentILi128EEENSA_14SM90_TMA_STOREES2I_S2K_S2K_EEEvvEEEEvNT_6ParamsE --------------------------
	.section	.nv.shared._ZN7cutlass13device_kernelINS_4conv6kernel13ConvUniversalINS1_16ConvProblemShapeILNS1_8OperatorE2ELi3EEENS1_10collective14CollectiveConvINS1_47MainloopSm100TmaUmmaWarpSpecializedImplicitGemmILS5_2ELi72ELi3ELi1ELi2EN4cute5tupleIJNSA_1CILi2EEENSC_ILi1EEESE_EEEEENSB_IJNSC_ILi128EEENSB_IJNSC_ILi64EEEEEENSB_IJNSC_ILi32EEEEEEEEENS_12float_e4m3_tESN_NSA_8TiledMMAINSA_8MMA_AtomIJNSA_10MMA_TraitsINSA_25SM100_MMA_F8F6F4_2x1SM_SSEJSN_SN_fSH_SI_NSA_17integral_constantINSA_4UMMA5MajorELSU_1EEESV_NSS_INST_7ScaleInELSW_0EEESX_EEEEEENSA_6LayoutINSB_IJSE_SE_SE_EEENSB_IJNSC_ILi0EEES12_S12_EEEEENSB_IJNSA_10UnderscoreES15_S15_EEEEENS7_6detail27Sm100ImplicitGemmTileTraitsINSA_18SM100_TMA_2SM_LOADENSA_14ComposedLayoutINSA_7SwizzleILi2ELi4ELi3EEENSA_18smem_ptr_flag_bitsILi8EEENS10_INSB_IJSI_NSC_ILi8EEEEEENSB_IJSE_SI_EEEEEEEvEENS19_INSA_25SM100_TMA_2SM_LOAD_IM2COLENS1B_INS1C_ILi1ELi4ELi3EEES1F_NS10_INSB_IJSK_S1G_EEENSB_IJSE_SK_EEEEEEEvEEEENS_8epilogue10collective18CollectiveEpilogueINS1U_23Sm100TmaWarpSpecializedILi1ELi1ELi32ELb0ELb0EEEJNSB_IJSI_SJ_SL_EEENSB_IJNS10_ISI_SE_EES20_EEESN_NSB_IJlNSB_IJSE_lllEEES12_EEESN_S23_NS1U_6fusion15FusionCallbacksIS1Y_NS24_17LinearCombinationISN_fSN_fLNS_15FloatRoundStyleE2EEES1Z_S21_JEEENSA_5SM1004TMEM4LOAD26SM100_TMEM_LOAD_32dp32b32xENSA_13SM90_TMA_LOADENS1B_IS1D_S1F_NS10_INSB_IJS1G_SI_EEENSB_IJSI_SE_EEEEEEENSA_39AutoVectorizingCopyWithAssumedAlignmentILi128EEENSA_14SM90_TMA_STOREES2I_S2K_S2K_EEEvvEEEEvNT_6ParamsE,"aw",@nobits
	.sectionflags	@""
	.align	16
	.zero		1024


//--------------------- .nv.shared.reserved.0     --------------------------
	.section	.nv.shared.reserved.0,"aw",@nobits
	.weak		__nv_reservedSMEM_offset_0_alias
	.size		__nv_reservedSMEM_offset_0_alias, 0, 64
	.other		__nv_reservedSMEM_offset_0_alias,@"STO_CUDA_RESERVED_SHARED STV_DEFAULT"
__nv_reservedSMEM_offset_0_alias:
	.zero		0
.nv.shared.reserved.0:
	.zero		64
	.weak		__nv_reservedSMEM_tcgen05_partition
	.type		__nv_reservedSMEM_tcgen05_partition,@object
	.size		__nv_reservedSMEM_tcgen05_partition,(.L_0 - __nv_reservedSMEM_tcgen05_partition)
__nv_reservedSMEM_tcgen05_partition:
	.zero		32
.L_0:


//--------------------- .nv.global                --------------------------
	.section	.nv.global,"aw",@nobits
.nv.global:
	.type		_ZN39_INTERNAL_aa07a52b_4_k_cu_bc802ee9_33484cute1_E,@object
	.size		_ZN39_INTERNAL_aa07a52b_4_k_cu_bc802ee9_33484cute1_E,(_ZN39_INTERNAL_aa07a52b_4_k_cu_bc802ee9_33484cuda3std3__45__cpo6cbeginE - _ZN39_INTERNAL_aa07a52b_4_k_cu_bc802ee9_33484cute1_E)
_ZN39_INTERNAL_aa07a52b_4_k_cu_bc802ee9_33484cute1_E:
	.zero		1
	.type		_ZN39_INTERNAL_aa07a52b_4_k_cu_bc802ee9_33484cuda3std3__45__cpo6cbeginE,@object
	.size		_ZN39_INTERNAL_aa07a52b_4_k_cu_bc802ee9_33484cuda3std3__45__cpo6cbeginE,(_ZN39_INTERNAL_aa07a52b_4_k_cu_bc802ee9_33484cuda3std3__48in_placeE - _ZN39_INTERNAL_aa07a52b_4_k_cu_bc802ee9_33484cuda3std3__45__cpo6cbeginE)
_ZN39_INTERNAL_aa07a52b_4_k_cu_bc802ee9_33484cuda3std3__45__cpo6cbeginE:
	.zero		1
	.type		_ZN39_INTERNAL_aa07a52b_4_k_cu_bc802ee9_33484cuda3std3__48in_placeE,@object
	.size		_ZN39_INTERNAL_aa07a52b_4_k_cu_bc802ee9_33484cuda3std3__48in_placeE,(_ZN39_INTERNAL_aa07a52b_4_k_cu_bc802ee9_33484cuda3std6ranges3__45__cpo9iter_moveE - _ZN39_INTERNAL_aa07a52b_4_k_cu_bc802ee9_33484cuda3std3__48in_placeE)
_ZN39_INTERNAL_aa07a52b_4_k_cu_bc802ee9_33484cuda3std3__48in_placeE:
	.zero		1
	.type		_ZN39_INTERNAL_aa07a52b_4_k_cu_bc802ee9_33484cuda3std6ranges3__45__cpo9iter_moveE,@object
	.size		_ZN39_INTERNAL_aa07a52b_4_k_cu_bc802ee9_33484cuda3std6ranges3__45__cpo9iter_moveE,(_ZN39_INTERNAL_aa07a52b_4_k_cu_bc802ee9_33484cuda3std3__45__cpo5beginE - _ZN39_INTERNAL_aa07a52b_4_k_cu_bc802ee9_33484cuda3std6ranges3__45__cpo9iter_moveE)
_ZN39_INTERNAL_aa07a52b_4_k_cu_bc802ee9_33484cuda3std6ranges3__45__cpo9iter_moveE:
	.zero		1
	.type		_ZN39_INTERNAL_aa07a52b_4_k_cu_bc802ee9_33484cuda3std3__45__cpo5beginE,@object
	.size		_ZN39_INTERNAL_aa07a52b_4_k_cu_bc802ee9_33484cuda3std3__45__cpo5beginE,(_ZN39_INTERNAL_aa07a52b_4_k_cu_bc802ee9_33484cuda3std3__441_GLOBAL__N__aa07a52b_4_k_cu_bc802ee9_33486ignoreE - _ZN39_INTERNAL_aa07a52b_4_k_cu_bc802ee9_33484cuda3std3__45__cpo5beginE)
_ZN39_INTERNAL_aa07a52b_4_k_cu_bc802ee9_33484cuda3std3__45__cpo5beginE:
	.zero		1
	.type		_ZN39_INTERNAL_aa07a52b_4_k_cu_bc802ee9_33484cuda3std3__441_GLOBAL__N__aa07a52b_4_k_cu_bc802ee9_33486ignoreE,@object
	.size		_ZN39_INTERNAL_aa07a52b_4_k_cu_bc802ee9_33484cuda3std3__441_GLOBAL__N__aa07a52b_4_k_cu_bc802ee9_33486ignoreE,(_ZN39_INTERNAL_aa07a52b_4_k_cu_bc802ee9_33484cute7productE - _ZN39_INTERNAL_aa07a52b_4_k_cu_bc802ee9_33484cuda3std3__441_GLOBAL__N__aa07a52b_4_k_cu_bc802ee9_33486ignoreE)
_ZN39_INTERNAL_aa07a52b_4_k_cu_bc802ee9_33484cuda3std3__441_GLOBAL__N__aa07a52b_4_k_cu_bc802ee9_33486ignoreE:
	.zero		1
	.type		_ZN39_INTERNAL_aa07a52b_4_k_cu_bc802ee9_33484cute7productE,@object
	.size		_ZN39_INTERNAL_aa07a52b_4_k_cu_bc802ee9_33484cute7productE,(_ZN39_INTERNAL_aa07a52b_4_k_cu_bc802ee9_33484cuda3std3__45__cpo3endE - _ZN39_INTERNAL_aa07a52b_4_k_cu_bc802ee9_33484cute7productE)
_ZN39_INTERNAL_aa07a52b_4_k_cu_bc802ee9_33484cute7productE:
	.zero		1
	.type		_ZN39_INTERNAL_aa07a52b_4_k_cu_bc802ee9_33484cuda3std3__45__cpo3endE,@object
	.size		_ZN39_INTERNAL_aa07a52b_4_k_cu_bc802ee9_33484cuda3std3__45__cpo3endE,(_ZN39_INTERNAL_aa07a52b_4_k_cu_bc802ee9_33484cuda3std3__419piecewise_constructE - _ZN39_INTERNAL_aa07a52b_4_k_cu_bc802ee9_33484cuda3std3__45__cpo3endE)
_ZN39_INTERNAL_aa07a52b_4_k_cu_bc802ee9_33484cuda3std3__45__cpo3endE:
	.zero		1
	.type		_ZN39_INTERNAL_aa07a52b_4_k_cu_bc802ee9_33484cuda3std3__419piecewise_constructE,@object
	.size		_ZN39_INTERNAL_aa07a52b_4_k_cu_bc802ee9_33484cuda3std3__419piecewise_constructE,(_ZN39_INTERNAL_aa07a52b_4_k_cu_bc802ee9_33484cuda3std3__45__cpo4cendE - _ZN39_INTERNAL_aa07a52b_4_k_cu_bc802ee9_33484cuda3std3__419piecewise_constructE)
_ZN39_INTERNAL_aa07a52b_4_k_cu_bc802ee9_33484cuda3std3__419piecewise_constructE:
	.zero		1
	.type		_ZN39_INTERNAL_aa07a52b_4_k_cu_bc802ee9_33484cuda3std3__45__cpo4cendE,@object
	.size		_ZN39_INTERNAL_aa07a52b_4_k_cu_bc802ee9_33484cuda3std3__45__cpo4cendE,(_ZN39_INTERNAL_aa07a52b_4_k_cu_bc802ee9_33484cuda3std6ranges3__45__cpo4swapE - _ZN39_INTERNAL_aa07a52b_4_k_cu_bc802ee9_33484cuda3std3__45__cpo4cendE)
_ZN39_INTERNAL_aa07a52b_4_k_cu_bc802ee9_33484cuda3std3__45__cpo4cendE:
	.zero		1
	.type		_ZN39_INTERNAL_aa07a52b_4_k_cu_bc802ee9_33484cuda3std6ranges3__45__cpo4swapE,@object
	.size		_ZN39_INTERNAL_aa07a52b_4_k_cu_bc802ee9_33484cuda3std6ranges3__45__cpo4swapE,(.L_10 - _ZN39_INTERNAL_aa07a52b_4_k_cu_bc802ee9_33484cuda3std6ranges3__45__cpo4swapE)
_ZN39_INTERNAL_aa07a52b_4_k_cu_bc802ee9_33484cuda3std6ranges3__45__cpo4swapE:
	.zero		1
.L_10:


//--------------------- .nv.constant0._ZN7cutlass13device_kernelINS_4conv6kernel13ConvUniversalINS1_16ConvProblemShapeILNS1_8OperatorE2ELi3EEENS1_10collective14CollectiveConvINS1_47MainloopSm100TmaUmmaWarpSpecializedImplicitGemmILS5_2ELi72ELi3ELi1ELi2EN4cute5tupleIJNSA_1CILi2EEENSC_ILi1EEESE_EEEEENSB_IJNSC_ILi128EEENSB_IJNSC_ILi64EEEEEENSB_IJNSC_ILi32EEEEEEEEENS_12float_e4m3_tESN_NSA_8TiledMMAINSA_8MMA_AtomIJNSA_10MMA_TraitsINSA_25SM100_MMA_F8F6F4_2x1SM_SSEJSN_SN_fSH_SI_NSA_17integral_constantINSA_4UMMA5MajorELSU_1EEESV_NSS_INST_7ScaleInELSW_0EEESX_EEEEEENSA_6LayoutINSB_IJSE_SE_SE_EEENSB_IJNSC_ILi0EEES12_S12_EEEEENSB_IJNSA_10UnderscoreES15_S15_EEEEENS7_6detail27Sm100ImplicitGemmTileTraitsINSA_18SM100_TMA_2SM_LOADENSA_14ComposedLayoutINSA_7SwizzleILi2ELi4ELi3EEENSA_18smem_ptr_flag_bitsILi8EEENS10_INSB_IJSI_NSC_ILi8EEEEEENSB_IJSE_SI_EEEEEEEvEENS19_INSA_25SM100_TMA_2SM_LOAD_IM2COLENS1B_INS1C_ILi1ELi4ELi3EEES1F_NS10_INSB_IJSK_S1G_EEENSB_IJSE_SK_EEEEEEEvEEEENS_8epilogue10collective18CollectiveEpilogueINS1U_23Sm100TmaWarpSpecializedILi1ELi1ELi32ELb0ELb0EEEJNSB_IJSI_SJ_SL_EEENSB_IJNS10_ISI_SE_EES20_EEESN_NSB_IJlNSB_IJSE_lllEEES12_EEESN_S23_NS1U_6fusion15FusionCallbacksIS1Y_NS24_17LinearCombinationISN_fSN_fLNS_15FloatRoundStyleE2EEES1Z_S21_JEEENSA_5SM1004TMEM4LOAD26SM100_TMEM_LOAD_32dp32b32xENSA_13SM90_TMA_LOADENS1B_IS1D_S1F_NS10_INSB_IJS1G_SI_EEENSB_IJSI_SE_EEEEEEENSA_39AutoVectorizingCopyWithAssumedAlignmentILi128EEENSA_14SM90_TMA_STOREES2I_S2K_S2K_EEEvvEEEEvNT_6ParamsE --------------------------
	.section	.nv.constant0._ZN7cutlass13device_kernelINS_4conv6kernel13ConvUniversalINS1_16ConvProblemShapeILNS1_8OperatorE2ELi3EEENS1_10collective14CollectiveConvINS1_47MainloopSm100TmaUmmaWarpSpecializedImplicitGemmILS5_2ELi72ELi3ELi1ELi2EN4cute5tupleIJNSA_1CILi2EEENSC_ILi1EEESE_EEEEENSB_IJNSC_ILi128EEENSB_IJNSC_ILi64EEEEEENSB_IJNSC_ILi32EEEEEEEEENS_12float_e4m3_tESN_NSA_8TiledMMAINSA_8MMA_AtomIJNSA_10MMA_TraitsINSA_25SM100_MMA_F8F6F4_2x1SM_SSEJSN_SN_fSH_SI_NSA_17integral_constantINSA_4UMMA5MajorELSU_1EEESV_NSS_INST_7ScaleInELSW_0EEESX_EEEEEENSA_6LayoutINSB_IJSE_SE_SE_EEENSB_IJNSC_ILi0EEES12_S12_EEEEENSB_IJNSA_10UnderscoreES15_S15_EEEEENS7_6detail27Sm100ImplicitGemmTileTraitsINSA_18SM100_TMA_2SM_LOADENSA_14ComposedLayoutINSA_7SwizzleILi2ELi4ELi3EEENSA_18smem_ptr_flag_bitsILi8EEENS10_INSB_IJSI_NSC_ILi8EEEEEENSB_IJSE_SI_EEEEEEEvEENS19_INSA_25SM100_TMA_2SM_LOAD_IM2COLENS1B_INS1C_ILi1ELi4ELi3EEES1F_NS10_INSB_IJSK_S1G_EEENSB_IJSE_SK_EEEEEEEvEEEENS_8epilogue10collective18CollectiveEpilogueINS1U_23Sm100TmaWarpSpecializedILi1ELi1ELi32ELb0ELb0EEEJNSB_IJSI_SJ_SL_EEENSB_IJNS10_ISI_SE_EES20_EEESN_NSB_IJlNSB_IJSE_lllEEES12_EEESN_S23_NS1U_6fusion15FusionCallbacksIS1Y_NS24_17LinearCombinationISN_fSN_fLNS_15FloatRoundStyleE2EEES1Z_S21_JEEENSA_5SM1004TMEM4LOAD26SM100_TMEM_LOAD_32dp32b32xENSA_13SM90_TMA_LOADENS1B_IS1D_S1F_NS10_INSB_IJS1G_SI_EEENSB_IJSI_SE_EEEEEEENSA_39AutoVectorizingCopyWithAssumedAlignmentILi128EEENSA_14SM90_TMA_STOREES2I_S2K_S2K_EEEvvEEEEvNT_6ParamsE,"a",@progbits
	.sectionflags	@""
	.align	4
.nv.constant0._ZN7cutlass13device_kernelINS_4conv6kernel13ConvUniversalINS1_16ConvProblemShapeILNS1_8OperatorE2ELi3EEENS1_10collective14CollectiveConvINS1_47MainloopSm100TmaUmmaWarpSpecializedImplicitGemmILS5_2ELi72ELi3ELi1ELi2EN4cute5tupleIJNSA_1CILi2EEENSC_ILi1EEESE_EEEEENSB_IJNSC_ILi128EEENSB_IJNSC_ILi64EEEEEENSB_IJNSC_ILi32EEEEEEEEENS_12float_e4m3_tESN_NSA_8TiledMMAINSA_8MMA_AtomIJNSA_10MMA_TraitsINSA_25SM100_MMA_F8F6F4_2x1SM_SSEJSN_SN_fSH_SI_NSA_17integral_constantINSA_4UMMA5MajorELSU_1EEESV_NSS_INST_7ScaleInELSW_0EEESX_EEEEEENSA_6LayoutINSB_IJSE_SE_SE_EEENSB_IJNSC_ILi0EEES12_S12_EEEEENSB_IJNSA_10UnderscoreES15_S15_EEEEENS7_6detail27Sm100ImplicitGemmTileTraitsINSA_18SM100_TMA_2SM_LOADENSA_14ComposedLayoutINSA_7SwizzleILi2ELi4ELi3EEENSA_18smem_ptr_flag_bitsILi8EEENS10_INSB_IJSI_NSC_ILi8EEEEEENSB_IJSE_SI_EEEEEEEvEENS19_INSA_25SM100_TMA_2SM_LOAD_IM2COLENS1B_INS1C_ILi1ELi4ELi3EEES1F_NS10_INSB_IJSK_S1G_EEENSB_IJSE_SK_EEEEEEEvEEEENS_8epilogue10collective18CollectiveEpilogueINS1U_23Sm100TmaWarpSpecializedILi1ELi1ELi32ELb0ELb0EEEJNSB_IJSI_SJ_SL_EEENSB_IJNS10_ISI_SE_EES20_EEESN_NSB_IJlNSB_IJSE_lllEEES12_EEESN_S23_NS1U_6fusion15FusionCallbacksIS1Y_NS24_17LinearCombinationISN_fSN_fLNS_15FloatRoundStyleE2EEES1Z_S21_JEEENSA_5SM1004TMEM4LOAD26SM100_TMEM_LOAD_32dp32b32xENSA_13SM90_TMA_LOADENS1B_IS1D_S1F_NS10_INSB_IJS1G_SI_EEENSB_IJSI_SE_EEEEEEENSA_39AutoVectorizingCopyWithAssumedAlignmentILi128EEENSA_14SM90_TMA_STOREES2I_S2K_S2K_EEEvvEEEEvNT_6ParamsE:
	.zero		3200


//--------------------- SYMBOLS --------------------------

	.type		.nv.reservedSmem.offset0,@object
	.size		.nv.reservedSmem.offset0,0x4
	.type		.nv.reservedSmem.cap,@object
	.size		.nv.reservedSmem.cap,0x4
	.type		__assertfail,@function
